//
// Generated by NVIDIA NVVM Compiler
//
// Compiler Build ID: CL-36424714
// Cuda compilation tools, release 13.0, V13.0.88
// Based on NVVM 20.0.0
//

.version 9.0
.target sm_100
.address_size 64

	// .globl	_Z18cudaRaytraceKernel8Matrix4DPviii
.func  (.param .b64 func_retval0) __internal_accurate_pow
(
	.param .b64 __internal_accurate_pow_param_0,
	.param .b64 __internal_accurate_pow_param_1
)
;

.visible .entry _Z18cudaRaytraceKernel8Matrix4DPviii(
	.param .align 8 .b8 _Z18cudaRaytraceKernel8Matrix4DPviii_param_0[128],
	.param .u64 .ptr .align 1 _Z18cudaRaytraceKernel8Matrix4DPviii_param_1,
	.param .u32 _Z18cudaRaytraceKernel8Matrix4DPviii_param_2,
	.param .u32 _Z18cudaRaytraceKernel8Matrix4DPviii_param_3,
	.param .u32 _Z18cudaRaytraceKernel8Matrix4DPviii_param_4
)
{
	.local .align 16 .b8 	__local_depot0[1056];
	.reg .b64 	%SP;
	.reg .b64 	%SPL;
	.reg .pred 	%p<687>;
	.reg .b32 	%r<373>;
	.reg .b64 	%rd<61>;
	.reg .b64 	%fd<3145>;

	mov.u64 	%SPL, __local_depot0;
	ld.param.f64 	%fd602, [_Z18cudaRaytraceKernel8Matrix4DPviii_param_0+120];
	ld.param.f64 	%fd603, [_Z18cudaRaytraceKernel8Matrix4DPviii_param_0+88];
	ld.param.f64 	%fd604, [_Z18cudaRaytraceKernel8Matrix4DPviii_param_0+24];
	ld.param.f64 	%fd605, [_Z18cudaRaytraceKernel8Matrix4DPviii_param_0+56];
	ld.param.f64 	%fd606, [_Z18cudaRaytraceKernel8Matrix4DPviii_param_0+112];
	ld.param.f64 	%fd607, [_Z18cudaRaytraceKernel8Matrix4DPviii_param_0+80];
	ld.param.f64 	%fd608, [_Z18cudaRaytraceKernel8Matrix4DPviii_param_0+16];
	ld.param.f64 	%fd609, [_Z18cudaRaytraceKernel8Matrix4DPviii_param_0+48];
	ld.param.f64 	%fd610, [_Z18cudaRaytraceKernel8Matrix4DPviii_param_0+104];
	ld.param.f64 	%fd611, [_Z18cudaRaytraceKernel8Matrix4DPviii_param_0+72];
	ld.param.f64 	%fd612, [_Z18cudaRaytraceKernel8Matrix4DPviii_param_0+8];
	ld.param.f64 	%fd613, [_Z18cudaRaytraceKernel8Matrix4DPviii_param_0+40];
	ld.param.f64 	%fd614, [_Z18cudaRaytraceKernel8Matrix4DPviii_param_0+96];
	ld.param.f64 	%fd615, [_Z18cudaRaytraceKernel8Matrix4DPviii_param_0+64];
	ld.param.f64 	%fd616, [_Z18cudaRaytraceKernel8Matrix4DPviii_param_0];
	ld.param.f64 	%fd617, [_Z18cudaRaytraceKernel8Matrix4DPviii_param_0+32];
	ld.param.u32 	%r34, [_Z18cudaRaytraceKernel8Matrix4DPviii_param_2];
	ld.param.u32 	%r35, [_Z18cudaRaytraceKernel8Matrix4DPviii_param_3];
	add.u64 	%rd1, %SPL, 0;
	mov.u32 	%r36, %ntid.x;
	mov.u32 	%r37, %ctaid.x;
	mov.u32 	%r38, %tid.x;
	mad.lo.s32 	%r39, %r36, %r37, %r38;
	mov.u32 	%r40, %ntid.y;
	mov.u32 	%r41, %ctaid.y;
	mov.u32 	%r42, %tid.y;
	mad.lo.s32 	%r43, %r40, %r41, %r42;
	cvt.rn.f64.s32 	%fd618, %r39;
	add.f64 	%fd619, %fd618, 0d3FE0000000000000;
	cvt.rn.f64.s32 	%fd620, %r34;
	div.rn.f64 	%fd621, %fd619, %fd620;
	fma.rn.f64 	%fd622, %fd621, 0d4000000000000000, 0dBFF0000000000000;
	cvt.rn.f64.u32 	%fd623, %r43;
	add.f64 	%fd624, %fd623, 0d3FE0000000000000;
	cvt.rn.f64.s32 	%fd625, %r35;
	div.rn.f64 	%fd626, %fd624, %fd625;
	add.f64 	%fd627, %fd626, %fd626;
	mov.f64 	%fd628, 0d3FF0000000000000;
	sub.f64 	%fd629, %fd628, %fd627;
	mul.f64 	%fd630, %fd617, %fd629;
	fma.rn.f64 	%fd631, %fd616, %fd622, %fd630;
	fma.rn.f64 	%fd632, %fd615, 0d0000000000000000, %fd631;
	add.f64 	%fd633, %fd614, %fd632;
	mul.f64 	%fd634, %fd613, %fd629;
	fma.rn.f64 	%fd635, %fd612, %fd622, %fd634;
	fma.rn.f64 	%fd636, %fd611, 0d0000000000000000, %fd635;
	add.f64 	%fd637, %fd610, %fd636;
	mul.f64 	%fd638, %fd609, %fd629;
	fma.rn.f64 	%fd639, %fd608, %fd622, %fd638;
	fma.rn.f64 	%fd640, %fd607, 0d0000000000000000, %fd639;
	add.f64 	%fd641, %fd606, %fd640;
	mul.f64 	%fd642, %fd605, %fd629;
	fma.rn.f64 	%fd643, %fd604, %fd622, %fd642;
	fma.rn.f64 	%fd644, %fd603, 0d0000000000000000, %fd643;
	add.f64 	%fd645, %fd602, %fd644;
	add.f64 	%fd646, %fd615, %fd631;
	add.f64 	%fd647, %fd614, %fd646;
	add.f64 	%fd648, %fd611, %fd635;
	add.f64 	%fd649, %fd610, %fd648;
	add.f64 	%fd650, %fd607, %fd639;
	add.f64 	%fd651, %fd606, %fd650;
	add.f64 	%fd652, %fd603, %fd643;
	add.f64 	%fd653, %fd602, %fd652;
	div.rn.f64 	%fd1, %fd633, %fd645;
	div.rn.f64 	%fd2, %fd637, %fd645;
	div.rn.f64 	%fd3, %fd641, %fd645;
	div.rn.f64 	%fd654, %fd647, %fd653;
	div.rn.f64 	%fd655, %fd649, %fd653;
	div.rn.f64 	%fd656, %fd651, %fd653;
	sub.f64 	%fd4, %fd654, %fd1;
	sub.f64 	%fd5, %fd655, %fd2;
	sub.f64 	%fd6, %fd656, %fd3;
	mov.f64 	%fd3141, 0d0000000000000000;
	st.local.v2.f64 	[%rd1], {%fd3141, %fd3141};
	st.local.v2.f64 	[%rd1+16], {%fd3141, %fd3141};
	st.local.v2.f64 	[%rd1+32], {%fd3141, %fd3141};
	st.local.v2.f64 	[%rd1+48], {%fd3141, %fd3141};
	st.local.v2.f64 	[%rd1+64], {%fd3141, %fd3141};
	st.local.v2.f64 	[%rd1+80], {%fd3141, %fd3141};
	st.local.v2.f64 	[%rd1+96], {%fd3141, %fd3141};
	st.local.v2.f64 	[%rd1+112], {%fd3141, %fd3141};
	st.local.v2.f64 	[%rd1+128], {%fd3141, %fd3141};
	st.local.v2.f64 	[%rd1+144], {%fd3141, %fd3141};
	st.local.v2.f64 	[%rd1+160], {%fd3141, %fd3141};
	st.local.v2.f64 	[%rd1+176], {%fd3141, %fd3141};
	st.local.v2.f64 	[%rd1+192], {%fd3141, %fd3141};
	st.local.v2.f64 	[%rd1+208], {%fd3141, %fd3141};
	st.local.v2.f64 	[%rd1+224], {%fd3141, %fd3141};
	st.local.v2.f64 	[%rd1+240], {%fd3141, %fd3141};
	mov.b32 	%r44, 1;
	st.local.v2.u32 	[%rd1+256], {%r44, %r44};
	mov.b64 	%rd11, 0;
	st.local.u64 	[%rd1+264], %rd11;
	st.local.v2.f64 	[%rd1+272], {%fd3141, %fd3141};
	st.local.v2.f64 	[%rd1+288], {%fd3141, %fd3141};
	st.local.v2.f64 	[%rd1+304], {%fd3141, %fd3141};
	st.local.v2.f64 	[%rd1+320], {%fd3141, %fd3141};
	st.local.v2.f64 	[%rd1+336], {%fd3141, %fd3141};
	st.local.v2.f64 	[%rd1+352], {%fd3141, %fd3141};
	st.local.v2.f64 	[%rd1+368], {%fd3141, %fd3141};
	st.local.v2.f64 	[%rd1+384], {%fd3141, %fd3141};
	st.local.v2.f64 	[%rd1+400], {%fd3141, %fd3141};
	st.local.v2.f64 	[%rd1+416], {%fd3141, %fd3141};
	st.local.v2.f64 	[%rd1+432], {%fd3141, %fd3141};
	st.local.v2.f64 	[%rd1+448], {%fd3141, %fd3141};
	st.local.v2.f64 	[%rd1+464], {%fd3141, %fd3141};
	st.local.v2.f64 	[%rd1+480], {%fd3141, %fd3141};
	st.local.v2.f64 	[%rd1+496], {%fd3141, %fd3141};
	st.local.u64 	[%rd1+512], %rd11;
	mov.b32 	%r45, 2;
	st.local.v2.u32 	[%rd1+520], {%r45, %r45};
	st.local.v2.f64 	[%rd1+528], {%fd3141, %fd3141};
	st.local.v2.f64 	[%rd1+544], {%fd3141, %fd3141};
	st.local.v2.f64 	[%rd1+560], {%fd3141, %fd3141};
	st.local.v2.f64 	[%rd1+576], {%fd3141, %fd3141};
	st.local.v2.f64 	[%rd1+592], {%fd3141, %fd3141};
	st.local.v2.f64 	[%rd1+608], {%fd3141, %fd3141};
	st.local.v2.f64 	[%rd1+624], {%fd3141, %fd3141};
	st.local.v2.f64 	[%rd1+640], {%fd3141, %fd3141};
	st.local.v2.f64 	[%rd1+656], {%fd3141, %fd3141};
	st.local.v2.f64 	[%rd1+672], {%fd3141, %fd3141};
	st.local.v2.f64 	[%rd1+688], {%fd3141, %fd3141};
	st.local.v2.f64 	[%rd1+704], {%fd3141, %fd3141};
	st.local.v2.f64 	[%rd1+720], {%fd3141, %fd3141};
	st.local.v2.f64 	[%rd1+736], {%fd3141, %fd3141};
	st.local.v2.f64 	[%rd1+752], {%fd3141, %fd3141};
	st.local.v2.f64 	[%rd1+768], {%fd3141, %fd3141};
	mov.b32 	%r46, 3;
	st.local.v2.u32 	[%rd1+784], {%r45, %r46};
	st.local.u64 	[%rd1+792], %rd11;
	st.local.v2.f64 	[%rd1+800], {%fd3141, %fd3141};
	st.local.v2.f64 	[%rd1+816], {%fd3141, %fd3141};
	st.local.v2.f64 	[%rd1+832], {%fd3141, %fd3141};
	st.local.v2.f64 	[%rd1+848], {%fd3141, %fd3141};
	st.local.v2.f64 	[%rd1+864], {%fd3141, %fd3141};
	st.local.v2.f64 	[%rd1+880], {%fd3141, %fd3141};
	st.local.v2.f64 	[%rd1+896], {%fd3141, %fd3141};
	st.local.v2.f64 	[%rd1+912], {%fd3141, %fd3141};
	st.local.v2.f64 	[%rd1+928], {%fd3141, %fd3141};
	st.local.v2.f64 	[%rd1+944], {%fd3141, %fd3141};
	st.local.v2.f64 	[%rd1+960], {%fd3141, %fd3141};
	st.local.v2.f64 	[%rd1+976], {%fd3141, %fd3141};
	st.local.v2.f64 	[%rd1+992], {%fd3141, %fd3141};
	st.local.v2.f64 	[%rd1+1008], {%fd3141, %fd3141};
	st.local.v2.f64 	[%rd1+1024], {%fd3141, %fd3141};
	st.local.u64 	[%rd1+1040], %rd11;
	mov.b32 	%r47, 4;
	st.local.v2.u32 	[%rd1+1048], {%r45, %r47};
	st.local.v2.f64 	[%rd1], {%fd628, %fd3141};
	st.local.v2.f64 	[%rd1+16], {%fd3141, %fd3141};
	st.local.v2.f64 	[%rd1+32], {%fd3141, %fd628};
	st.local.v2.f64 	[%rd1+48], {%fd3141, %fd3141};
	st.local.v2.f64 	[%rd1+64], {%fd3141, %fd3141};
	st.local.v2.f64 	[%rd1+80], {%fd628, %fd3141};
	st.local.v2.f64 	[%rd1+96], {%fd3141, %fd3141};
	st.local.v2.f64 	[%rd1+112], {%fd3141, %fd628};
	st.local.v2.f64 	[%rd1+128], {%fd628, %fd3141};
	st.local.v2.f64 	[%rd1+144], {%fd3141, %fd3141};
	st.local.v2.f64 	[%rd1+160], {%fd3141, %fd628};
	st.local.v2.f64 	[%rd1+176], {%fd3141, %fd3141};
	st.local.v2.f64 	[%rd1+192], {%fd3141, %fd3141};
	st.local.v2.f64 	[%rd1+208], {%fd628, %fd3141};
	st.local.v2.f64 	[%rd1+224], {%fd3141, %fd3141};
	st.local.v2.f64 	[%rd1+240], {%fd3141, %fd628};
	mov.b64 	%rd12, 4607182418800017408;
	st.local.u64 	[%rd1+264], %rd12;
	st.local.v2.f64 	[%rd1+272], {%fd3141, %fd3141};
	st.local.v2.f64 	[%rd1+288], {%fd3141, %fd3141};
	st.local.v2.f64 	[%rd1+304], {%fd628, %fd3141};
	st.local.v2.f64 	[%rd1+320], {%fd3141, %fd3141};
	st.local.v2.f64 	[%rd1+336], {%fd3141, %fd628};
	mov.f64 	%fd657, 0dC000000000000000;
	st.local.v2.f64 	[%rd1+352], {%fd3141, %fd657};
	st.local.v2.f64 	[%rd1+368], {%fd628, %fd3141};
	st.local.v2.f64 	[%rd1+384], {%fd628, %fd628};
	st.local.v2.f64 	[%rd1+400], {%fd3141, %fd3141};
	st.local.v2.f64 	[%rd1+416], {%fd3141, %fd3141};
	st.local.v2.f64 	[%rd1+432], {%fd628, %fd3141};
	st.local.v2.f64 	[%rd1+448], {%fd3141, %fd3141};
	st.local.v2.f64 	[%rd1+464], {%fd3141, %fd628};
	mov.f64 	%fd658, 0d4000000000000000;
	st.local.v2.f64 	[%rd1+480], {%fd3141, %fd658};
	mov.f64 	%fd659, 0dBFF0000000000000;
	st.local.v2.f64 	[%rd1+496], {%fd659, %fd3141};
	st.local.u64 	[%rd1+512], %rd12;
	st.local.v2.f64 	[%rd1+528], {%fd628, %fd3141};
	st.local.v2.f64 	[%rd1+544], {%fd3141, %fd3141};
	st.local.v2.f64 	[%rd1+560], {%fd3141, %fd628};
	st.local.v2.f64 	[%rd1+576], {%fd3141, %fd3141};
	st.local.v2.f64 	[%rd1+592], {%fd3141, %fd3141};
	st.local.v2.f64 	[%rd1+608], {%fd628, %fd3141};
	st.local.v2.f64 	[%rd1+624], {%fd3141, %fd628};
	st.local.v2.f64 	[%rd1+640], {%fd3141, %fd628};
	st.local.v2.f64 	[%rd1+656], {%fd628, %fd3141};
	st.local.v2.f64 	[%rd1+672], {%fd3141, %fd3141};
	st.local.v2.f64 	[%rd1+688], {%fd3141, %fd628};
	st.local.v2.f64 	[%rd1+704], {%fd3141, %fd3141};
	st.local.v2.f64 	[%rd1+720], {%fd3141, %fd3141};
	st.local.v2.f64 	[%rd1+736], {%fd628, %fd3141};
	st.local.v2.f64 	[%rd1+752], {%fd3141, %fd659};
	st.local.v2.f64 	[%rd1+768], {%fd3141, %fd628};
	st.local.u64 	[%rd1+792], %rd12;
	st.local.v2.f64 	[%rd1+832], {%fd628, %fd3141};
	st.local.v2.f64 	[%rd1+864], {%fd3141, %fd628};
	st.local.v2.f64 	[%rd1+880], {%fd3141, %fd658};
	st.local.v2.f64 	[%rd1+896], {%fd628, %fd3141};
	st.local.v2.f64 	[%rd1+912], {%fd628, %fd628};
	st.local.v2.f64 	[%rd1+960], {%fd628, %fd3141};
	st.local.v2.f64 	[%rd1+992], {%fd3141, %fd628};
	st.local.v2.f64 	[%rd1+1008], {%fd3141, %fd657};
	st.local.v2.f64 	[%rd1+1024], {%fd659, %fd3141};
	st.local.u64 	[%rd1+1040], %rd12;
	mul.f64 	%fd660, %fd2, 0d0000000000000000;
	add.f64 	%fd661, %fd1, %fd660;
	fma.rn.f64 	%fd662, %fd3, 0d0000000000000000, %fd661;
	add.f64 	%fd663, %fd662, 0d0000000000000000;
	fma.rn.f64 	%fd664, %fd1, 0d0000000000000000, %fd2;
	fma.rn.f64 	%fd665, %fd3, 0d0000000000000000, %fd664;
	fma.rn.f64 	%fd666, %fd1, 0d0000000000000000, %fd660;
	add.f64 	%fd667, %fd666, %fd3;
	add.f64 	%fd668, %fd667, 0d0000000000000000;
	mul.f64 	%fd669, %fd5, 0d0000000000000000;
	add.f64 	%fd670, %fd4, %fd669;
	fma.rn.f64 	%fd671, %fd6, 0d0000000000000000, %fd670;
	fma.rn.f64 	%fd672, %fd4, 0d0000000000000000, %fd5;
	fma.rn.f64 	%fd673, %fd6, 0d0000000000000000, %fd672;
	fma.rn.f64 	%fd674, %fd4, 0d0000000000000000, %fd669;
	add.f64 	%fd675, %fd674, %fd6;
	add.f64 	%fd676, %fd665, 0d0000000000000000;
	fma.rn.f64 	%fd677, %fd663, 0d0000000000000000, %fd676;
	fma.rn.f64 	%fd678, %fd668, 0d0000000000000000, %fd677;
	sub.f64 	%fd679, %fd3141, %fd678;
	fma.rn.f64 	%fd680, %fd671, 0d0000000000000000, %fd673;
	fma.rn.f64 	%fd681, %fd675, 0d0000000000000000, %fd680;
	div.rn.f64 	%fd682, %fd679, %fd681;
	setp.ge.f64 	%p40, %fd682, 0d0000000000000000;
	setp.lt.f64 	%p41, %fd682, 0d412E848000000000;
	selp.f64 	%fd683, %fd682, 0d412E848000000000, %p41;
	selp.f64 	%fd684, %fd683, 0d412E848000000000, %p40;
	add.f64 	%fd686, %fd665, 0dBFF0000000000000;
	add.f64 	%fd687, %fd662, 0d4000000000000000;
	mul.f64 	%fd688, %fd673, %fd673;
	fma.rn.f64 	%fd689, %fd671, %fd671, %fd688;
	fma.rn.f64 	%fd690, %fd675, %fd675, %fd689;
	mul.f64 	%fd691, %fd686, %fd673;
	fma.rn.f64 	%fd692, %fd687, %fd671, %fd691;
	fma.rn.f64 	%fd693, %fd668, %fd675, %fd692;
	add.f64 	%fd694, %fd693, %fd693;
	mul.f64 	%fd695, %fd686, %fd686;
	fma.rn.f64 	%fd696, %fd687, %fd687, %fd695;
	fma.rn.f64 	%fd697, %fd668, %fd668, %fd696;
	add.f64 	%fd698, %fd697, 0dBFF0000000000000;
	mul.f64 	%fd699, %fd694, %fd694;
	mul.f64 	%fd700, %fd690, 0d4010000000000000;
	mul.f64 	%fd701, %fd698, %fd700;
	sub.f64 	%fd702, %fd699, %fd701;
	sqrt.rn.f64 	%fd703, %fd702;
	add.f64 	%fd704, %fd690, %fd690;
	neg.f64 	%fd705, %fd694;
	sub.f64 	%fd706, %fd705, %fd703;
	div.rn.f64 	%fd707, %fd706, %fd704;
	sub.f64 	%fd708, %fd703, %fd694;
	div.rn.f64 	%fd709, %fd708, %fd704;
	setp.ge.f64 	%p42, %fd707, 0d0000000000000000;
	setp.lt.f64 	%p43, %fd707, 0d412E848000000000;
	selp.f64 	%fd711, %fd707, 0d412E848000000000, %p43;
	selp.f64 	%fd712, %fd711, 0d412E848000000000, %p42;
	setp.ge.f64 	%p44, %fd709, 0d0000000000000000;
	setp.lt.f64 	%p45, %fd709, %fd712;
	selp.f64 	%fd714, %fd709, %fd712, %p45;
	selp.f64 	%fd715, %fd714, %fd712, %p44;
	setp.ge.f64 	%p46, %fd715, 0d0000000000000000;
	setp.lt.f64 	%p47, %fd715, %fd684;
	and.pred  	%p1, %p46, %p47;
	selp.f64 	%fd717, %fd715, %fd684, %p1;
	fma.rn.f64 	%fd719, %fd663, %fd671, %fd691;
	fma.rn.f64 	%fd720, %fd668, %fd675, %fd719;
	add.f64 	%fd721, %fd720, %fd720;
	fma.rn.f64 	%fd722, %fd663, %fd663, %fd695;
	fma.rn.f64 	%fd723, %fd668, %fd668, %fd722;
	add.f64 	%fd724, %fd723, 0dBFF0000000000000;
	mul.f64 	%fd725, %fd721, %fd721;
	mul.f64 	%fd726, %fd724, %fd700;
	sub.f64 	%fd727, %fd725, %fd726;
	sqrt.rn.f64 	%fd728, %fd727;
	neg.f64 	%fd729, %fd721;
	sub.f64 	%fd730, %fd729, %fd728;
	div.rn.f64 	%fd731, %fd730, %fd704;
	sub.f64 	%fd732, %fd728, %fd721;
	div.rn.f64 	%fd733, %fd732, %fd704;
	setp.ge.f64 	%p48, %fd731, 0d0000000000000000;
	setp.lt.f64 	%p49, %fd731, 0d412E848000000000;
	selp.f64 	%fd735, %fd731, 0d412E848000000000, %p49;
	selp.f64 	%fd736, %fd735, 0d412E848000000000, %p48;
	setp.ge.f64 	%p50, %fd733, 0d0000000000000000;
	setp.lt.f64 	%p51, %fd733, %fd736;
	selp.f64 	%fd738, %fd733, %fd736, %p51;
	selp.f64 	%fd739, %fd738, %fd736, %p50;
	setp.ge.f64 	%p52, %fd739, 0d0000000000000000;
	setp.lt.f64 	%p53, %fd739, %fd717;
	and.pred  	%p2, %p52, %p53;
	selp.f64 	%fd741, %fd739, %fd717, %p2;
	add.f64 	%fd743, %fd662, 0dC000000000000000;
	fma.rn.f64 	%fd744, %fd743, %fd671, %fd691;
	fma.rn.f64 	%fd745, %fd668, %fd675, %fd744;
	add.f64 	%fd746, %fd745, %fd745;
	fma.rn.f64 	%fd747, %fd743, %fd743, %fd695;
	fma.rn.f64 	%fd748, %fd668, %fd668, %fd747;
	add.f64 	%fd749, %fd748, 0dBFF0000000000000;
	mul.f64 	%fd750, %fd746, %fd746;
	mul.f64 	%fd751, %fd749, %fd700;
	sub.f64 	%fd752, %fd750, %fd751;
	sqrt.rn.f64 	%fd753, %fd752;
	neg.f64 	%fd754, %fd746;
	sub.f64 	%fd755, %fd754, %fd753;
	div.rn.f64 	%fd756, %fd755, %fd704;
	sub.f64 	%fd757, %fd753, %fd746;
	div.rn.f64 	%fd758, %fd757, %fd704;
	setp.ge.f64 	%p54, %fd756, 0d0000000000000000;
	setp.lt.f64 	%p55, %fd756, 0d412E848000000000;
	selp.f64 	%fd759, %fd756, 0d412E848000000000, %p55;
	selp.f64 	%fd760, %fd759, 0d412E848000000000, %p54;
	setp.ge.f64 	%p56, %fd758, 0d0000000000000000;
	setp.lt.f64 	%p57, %fd758, %fd760;
	selp.f64 	%fd761, %fd758, %fd760, %p57;
	selp.f64 	%fd762, %fd761, %fd760, %p56;
	setp.ge.f64 	%p58, %fd762, 0d0000000000000000;
	setp.lt.f64 	%p59, %fd762, %fd741;
	and.pred  	%p3, %p58, %p59;
	selp.f64 	%fd7, %fd762, %fd741, %p3;
	setp.eq.f64 	%p60, %fd7, 0d412E848000000000;
	mov.f64 	%fd3142, %fd3141;
	mov.f64 	%fd3143, %fd3141;
	mov.f64 	%fd3144, %fd3141;
	@%p60 bra 	$L__BB0_211;
	fma.rn.f64 	%fd8, %fd4, %fd7, %fd1;
	fma.rn.f64 	%fd9, %fd5, %fd7, %fd2;
	fma.rn.f64 	%fd10, %fd6, %fd7, %fd3;
	mov.f64 	%fd767, 0d4024000000000000;
	sub.f64 	%fd768, %fd767, %fd8;
	sub.f64 	%fd769, %fd767, %fd9;
	mov.f64 	%fd770, 0dC024000000000000;
	sub.f64 	%fd771, %fd770, %fd10;
	abs.f64 	%fd772, %fd768;
	abs.f64 	%fd773, %fd769;
	abs.f64 	%fd774, %fd771;
	add.f64 	%fd775, %fd772, %fd773;
	add.f64 	%fd776, %fd774, %fd775;
	min.f64 	%fd777, %fd772, %fd773;
	max.f64 	%fd778, %fd772, %fd773;
	min.f64 	%fd779, %fd778, %fd774;
	max.f64 	%fd780, %fd778, %fd774;
	{
	.reg .b32 %temp; 
	mov.b64 	{%temp, %r48}, %fd780;
	}
	and.b32  	%r49, %r48, -4194304;
	xor.b32  	%r50, %r49, 2144337920;
	mov.b32 	%r51, 0;
	mov.b64 	%fd781, {%r51, %r50};
	mul.f64 	%fd782, %fd779, %fd781;
	mul.f64 	%fd783, %fd777, %fd781;
	mul.f64 	%fd784, %fd780, %fd781;
	mul.f64 	%fd785, %fd782, %fd782;
	fma.rn.f64 	%fd786, %fd783, %fd783, %fd785;
	fma.rn.f64 	%fd787, %fd784, %fd784, %fd786;
	rsqrt.approx.ftz.f64 	%fd788, %fd787;
	mul.rn.f64 	%fd789, %fd788, %fd788;
	neg.f64 	%fd790, %fd789;
	fma.rn.f64 	%fd791, %fd787, %fd790, 0d3FF0000000000000;
	fma.rn.f64 	%fd792, %fd791, 0d3FD8000000000000, 0d3FE0000000000000;
	mul.rn.f64 	%fd793, %fd791, %fd788;
	fma.rn.f64 	%fd794, %fd792, %fd793, %fd788;
	mul.f64 	%fd795, %fd781, %fd794;
	setp.gt.f64 	%p61, %fd776, 0d0000000000000000;
	add.f64 	%fd796, %fd776, 0d7FF0000000000000;
	selp.f64 	%fd797, %fd795, %fd796, %p61;
	setp.eq.f64 	%p62, %fd780, 0d7FF0000000000000;
	selp.f64 	%fd798, 0d0000000000000000, %fd797, %p62;
	mul.f64 	%fd11, %fd768, %fd798;
	mul.f64 	%fd12, %fd769, %fd798;
	mul.f64 	%fd13, %fd771, %fd798;
	selp.u64 	%rd13, 1, 0, %p1;
	selp.b64 	%rd14, 2, %rd13, %p2;
	selp.b64 	%rd15, 3, %rd14, %p3;
	mad.lo.s64 	%rd16, %rd15, 264, %rd1;
	add.s64 	%rd2, %rd16, 256;
	ld.local.u32 	%r52, [%rd16+256];
	setp.ne.s32 	%p63, %r52, 2;
	mov.f64 	%fd2991, 0d0000000000000000;
	mov.f64 	%fd2992, 0d3FF0000000000000;
	mov.f64 	%fd2993, %fd2991;
	@%p63 bra 	$L__BB0_3;
	ld.local.f64 	%fd799, [%rd2+-128];
	ld.local.f64 	%fd800, [%rd2+-96];
	mul.f64 	%fd801, %fd9, %fd800;
	fma.rn.f64 	%fd802, %fd8, %fd799, %fd801;
	ld.local.f64 	%fd803, [%rd2+-64];
	fma.rn.f64 	%fd804, %fd10, %fd803, %fd802;
	ld.local.f64 	%fd805, [%rd2+-32];
	add.f64 	%fd2991, %fd805, %fd804;
	ld.local.f64 	%fd806, [%rd2+-120];
	ld.local.f64 	%fd807, [%rd2+-88];
	mul.f64 	%fd808, %fd9, %fd807;
	fma.rn.f64 	%fd809, %fd8, %fd806, %fd808;
	ld.local.f64 	%fd810, [%rd2+-56];
	fma.rn.f64 	%fd811, %fd10, %fd810, %fd809;
	ld.local.f64 	%fd812, [%rd2+-24];
	add.f64 	%fd2992, %fd812, %fd811;
	ld.local.f64 	%fd813, [%rd2+-112];
	ld.local.f64 	%fd814, [%rd2+-80];
	mul.f64 	%fd815, %fd9, %fd814;
	fma.rn.f64 	%fd816, %fd8, %fd813, %fd815;
	ld.local.f64 	%fd817, [%rd2+-48];
	fma.rn.f64 	%fd818, %fd10, %fd817, %fd816;
	ld.local.f64 	%fd819, [%rd2+-16];
	add.f64 	%fd2993, %fd819, %fd818;
$L__BB0_3:
	abs.f64 	%fd820, %fd4;
	abs.f64 	%fd821, %fd5;
	abs.f64 	%fd822, %fd6;
	add.f64 	%fd823, %fd820, %fd821;
	add.f64 	%fd824, %fd822, %fd823;
	min.f64 	%fd825, %fd820, %fd821;
	max.f64 	%fd826, %fd820, %fd821;
	min.f64 	%fd827, %fd826, %fd822;
	max.f64 	%fd828, %fd826, %fd822;
	{
	.reg .b32 %temp; 
	mov.b64 	{%temp, %r53}, %fd828;
	}
	and.b32  	%r54, %r53, -4194304;
	xor.b32  	%r55, %r54, 2144337920;
	mov.b32 	%r56, 0;
	mov.b64 	%fd829, {%r56, %r55};
	mul.f64 	%fd830, %fd827, %fd829;
	mul.f64 	%fd831, %fd825, %fd829;
	mul.f64 	%fd832, %fd828, %fd829;
	mul.f64 	%fd833, %fd830, %fd830;
	fma.rn.f64 	%fd834, %fd831, %fd831, %fd833;
	fma.rn.f64 	%fd835, %fd832, %fd832, %fd834;
	rsqrt.approx.ftz.f64 	%fd836, %fd835;
	mul.rn.f64 	%fd837, %fd836, %fd836;
	neg.f64 	%fd838, %fd837;
	fma.rn.f64 	%fd839, %fd835, %fd838, 0d3FF0000000000000;
	fma.rn.f64 	%fd840, %fd839, 0d3FD8000000000000, 0d3FE0000000000000;
	mul.rn.f64 	%fd841, %fd839, %fd836;
	fma.rn.f64 	%fd842, %fd840, %fd841, %fd836;
	mul.f64 	%fd843, %fd829, %fd842;
	setp.gt.f64 	%p64, %fd824, 0d0000000000000000;
	add.f64 	%fd844, %fd824, 0d7FF0000000000000;
	selp.f64 	%fd845, %fd843, %fd844, %p64;
	setp.eq.f64 	%p65, %fd828, 0d7FF0000000000000;
	selp.f64 	%fd846, 0d0000000000000000, %fd845, %p65;
	mul.f64 	%fd23, %fd4, %fd846;
	mul.f64 	%fd24, %fd5, %fd846;
	mul.f64 	%fd25, %fd6, %fd846;
	mul.f64 	%fd26, %fd2991, %fd23;
	fma.rn.f64 	%fd847, %fd2992, %fd24, %fd26;
	mul.f64 	%fd27, %fd2993, %fd25;
	add.f64 	%fd848, %fd27, %fd847;
	add.f64 	%fd849, %fd848, %fd848;
	mul.f64 	%fd850, %fd2991, %fd849;
	mul.f64 	%fd851, %fd2992, %fd849;
	mul.f64 	%fd852, %fd2993, %fd849;
	sub.f64 	%fd28, %fd23, %fd850;
	sub.f64 	%fd29, %fd24, %fd851;
	sub.f64 	%fd30, %fd25, %fd852;
	setp.lt.f64 	%p66, %fd848, 0dBFF0000000000000;
	setp.gt.f64 	%p67, %fd848, 0d3FF0000000000000;
	selp.f64 	%fd853, 0d3FF0000000000000, %fd848, %p67;
	selp.f64 	%fd2997, 0dBFF0000000000000, %fd853, %p66;
	setp.geu.f64 	%p68, %fd2997, 0d0000000000000000;
	@%p68 bra 	$L__BB0_5;
	neg.f64 	%fd2997, %fd2997;
	mov.f64 	%fd2998, 0d3FE5555555555555;
	mov.f64 	%fd2994, %fd2993;
	mov.f64 	%fd2995, %fd2992;
	mov.f64 	%fd2996, %fd2991;
	bra.uni 	$L__BB0_6;
$L__BB0_5:
	neg.f64 	%fd2996, %fd2991;
	neg.f64 	%fd2995, %fd2992;
	neg.f64 	%fd2994, %fd2993;
	mov.f64 	%fd2998, 0d3FF8000000000000;
$L__BB0_6:
	mul.f64 	%fd859, %fd2998, %fd2998;
	mul.f64 	%fd860, %fd2997, %fd2997;
	mov.f64 	%fd861, 0d3FF0000000000000;
	sub.f64 	%fd862, %fd861, %fd860;
	mul.f64 	%fd863, %fd859, %fd862;
	sub.f64 	%fd41, %fd861, %fd863;
	setp.lt.f64 	%p69, %fd41, 0d0000000000000000;
	mov.f64 	%fd2999, 0d0000000000000000;
	mov.f64 	%fd3000, %fd2999;
	mov.f64 	%fd3001, %fd2999;
	@%p69 bra 	$L__BB0_8;
	mul.f64 	%fd864, %fd2997, %fd2998;
	sqrt.rn.f64 	%fd865, %fd41;
	sub.f64 	%fd866, %fd864, %fd865;
	mul.f64 	%fd867, %fd2996, %fd866;
	mul.f64 	%fd868, %fd2995, %fd866;
	mul.f64 	%fd869, %fd2994, %fd866;
	fma.rn.f64 	%fd2999, %fd23, %fd2998, %fd867;
	fma.rn.f64 	%fd3000, %fd24, %fd2998, %fd868;
	fma.rn.f64 	%fd3001, %fd25, %fd2998, %fd869;
$L__BB0_8:
	mul.f64 	%fd870, %fd12, %fd2992;
	fma.rn.f64 	%fd871, %fd11, %fd2991, %fd870;
	fma.rn.f64 	%fd51, %fd13, %fd2993, %fd871;
	mul.f64 	%fd872, %fd12, %fd29;
	fma.rn.f64 	%fd873, %fd11, %fd28, %fd872;
	fma.rn.f64 	%fd874, %fd13, %fd30, %fd873;
	max.f64 	%fd52, %fd874, 0d0000000000000000;
	{
	.reg .b32 %temp; 
	mov.b64 	{%temp, %r1}, %fd52;
	}
	mov.f64 	%fd875, 0d4059000000000000;
	{
	.reg .b32 %temp; 
	mov.b64 	{%temp, %r57}, %fd875;
	}
	and.b32  	%r3, %r57, 2146435072;
	setp.eq.s32 	%p70, %r3, 1076887552;
	{ // callseq 0, 0
	.param .b64 param0;
	st.param.f64 	[param0], %fd52;
	.param .b64 param1;
	st.param.f64 	[param1], 0d4059000000000000;
	.param .b64 retval0;
	call.uni (retval0), 
	__internal_accurate_pow, 
	(
	param0, 
	param1
	);
	ld.param.f64 	%fd876, [retval0];
	} // callseq 0
	setp.lt.s32 	%p71, %r1, 0;
	neg.f64 	%fd878, %fd876;
	selp.f64 	%fd879, %fd878, %fd876, %p70;
	selp.f64 	%fd3003, %fd879, %fd876, %p71;
	setp.neu.f64 	%p72, %fd52, 0d0000000000000000;
	@%p72 bra 	$L__BB0_10;
	setp.eq.s32 	%p73, %r3, 1076887552;
	selp.b32 	%r58, %r1, 0, %p73;
	setp.lt.s32 	%p74, %r57, 0;
	or.b32  	%r59, %r58, 2146435072;
	selp.b32 	%r60, %r59, %r58, %p74;
	mov.b32 	%r61, 0;
	mov.b64 	%fd3003, {%r61, %r60};
$L__BB0_10:
	add.f64 	%fd880, %fd52, 0d4059000000000000;
	{
	.reg .b32 %temp; 
	mov.b64 	{%temp, %r62}, %fd880;
	}
	and.b32  	%r63, %r62, 2146435072;
	setp.ne.s32 	%p75, %r63, 2146435072;
	setp.neu.f64 	%p76, %fd52, 0d7FF0000000000000;
	or.pred  	%p77, %p76, %p75;
	@%p77 bra 	$L__BB0_12;
	setp.lt.s32 	%p78, %r1, 0;
	setp.eq.s32 	%p79, %r3, 1076887552;
	setp.lt.s32 	%p80, %r57, 0;
	selp.b32 	%r65, 0, 2146435072, %p80;
	and.b32  	%r66, %r57, 2147483647;
	setp.ne.s32 	%p81, %r66, 1071644672;
	or.b32  	%r67, %r65, -2147483648;
	selp.b32 	%r68, %r67, %r65, %p81;
	selp.b32 	%r69, %r68, %r65, %p79;
	selp.b32 	%r70, %r69, %r65, %p78;
	mov.b32 	%r71, 0;
	mov.b64 	%fd3003, {%r71, %r70};
$L__BB0_12:
	setp.eq.f64 	%p83, %fd52, 0d3FF0000000000000;
	selp.f64 	%fd58, 0d3FF0000000000000, %fd3003, %p83;
	fma.rn.f64 	%fd881, %fd2991, 0d3F1A36E2EB1C432D, %fd8;
	fma.rn.f64 	%fd882, %fd2992, 0d3F1A36E2EB1C432D, %fd9;
	fma.rn.f64 	%fd883, %fd2993, 0d3F1A36E2EB1C432D, %fd10;
	mul.f64 	%fd884, %fd882, 0d0000000000000000;
	add.f64 	%fd885, %fd881, %fd884;
	fma.rn.f64 	%fd59, %fd883, 0d0000000000000000, %fd885;
	fma.rn.f64 	%fd886, %fd881, 0d0000000000000000, %fd882;
	fma.rn.f64 	%fd60, %fd883, 0d0000000000000000, %fd886;
	fma.rn.f64 	%fd887, %fd881, 0d0000000000000000, %fd884;
	add.f64 	%fd888, %fd887, %fd883;
	mul.f64 	%fd889, %fd12, 0d0000000000000000;
	add.f64 	%fd890, %fd11, %fd889;
	fma.rn.f64 	%fd61, %fd13, 0d0000000000000000, %fd890;
	fma.rn.f64 	%fd891, %fd11, 0d0000000000000000, %fd12;
	fma.rn.f64 	%fd62, %fd13, 0d0000000000000000, %fd891;
	fma.rn.f64 	%fd892, %fd11, 0d0000000000000000, %fd889;
	add.f64 	%fd63, %fd892, %fd13;
	add.f64 	%fd64, %fd888, 0d0000000000000000;
	add.f64 	%fd893, %fd60, 0d0000000000000000;
	add.f64 	%fd65, %fd59, 0d0000000000000000;
	fma.rn.f64 	%fd894, %fd65, 0d0000000000000000, %fd893;
	fma.rn.f64 	%fd895, %fd64, 0d0000000000000000, %fd894;
	mov.f64 	%fd896, 0d0000000000000000;
	sub.f64 	%fd897, %fd896, %fd895;
	fma.rn.f64 	%fd898, %fd61, 0d0000000000000000, %fd62;
	fma.rn.f64 	%fd899, %fd63, 0d0000000000000000, %fd898;
	div.rn.f64 	%fd900, %fd897, %fd899;
	setp.ge.f64 	%p84, %fd900, 0d0000000000000000;
	setp.lt.f64 	%p85, %fd900, 0d412E848000000000;
	mov.pred 	%p676, 0;
	and.pred  	%p86, %p84, %p85;
	@%p86 bra 	$L__BB0_16;
	add.f64 	%fd901, %fd60, 0dBFF0000000000000;
	add.f64 	%fd902, %fd59, 0d4000000000000000;
	mul.f64 	%fd903, %fd62, %fd62;
	fma.rn.f64 	%fd904, %fd61, %fd61, %fd903;
	fma.rn.f64 	%fd905, %fd63, %fd63, %fd904;
	mul.f64 	%fd66, %fd901, %fd62;
	fma.rn.f64 	%fd906, %fd902, %fd61, %fd66;
	mul.f64 	%fd67, %fd64, %fd63;
	add.f64 	%fd907, %fd906, %fd67;
	add.f64 	%fd908, %fd907, %fd907;
	mul.f64 	%fd68, %fd901, %fd901;
	fma.rn.f64 	%fd909, %fd902, %fd902, %fd68;
	mul.f64 	%fd69, %fd64, %fd64;
	add.f64 	%fd910, %fd909, %fd69;
	add.f64 	%fd911, %fd910, 0dBFF0000000000000;
	mul.f64 	%fd912, %fd908, %fd908;
	mul.f64 	%fd70, %fd905, 0d4010000000000000;
	mul.f64 	%fd913, %fd911, %fd70;
	sub.f64 	%fd914, %fd912, %fd913;
	sqrt.rn.f64 	%fd915, %fd914;
	add.f64 	%fd71, %fd905, %fd905;
	neg.f64 	%fd916, %fd908;
	sub.f64 	%fd917, %fd916, %fd915;
	div.rn.f64 	%fd918, %fd917, %fd71;
	sub.f64 	%fd919, %fd915, %fd908;
	div.rn.f64 	%fd920, %fd919, %fd71;
	setp.ge.f64 	%p88, %fd918, 0d0000000000000000;
	setp.lt.f64 	%p89, %fd918, 0d412E848000000000;
	selp.f64 	%fd921, %fd918, 0d412E848000000000, %p89;
	selp.f64 	%fd922, %fd921, 0d412E848000000000, %p88;
	setp.ge.f64 	%p90, %fd920, 0d0000000000000000;
	setp.lt.f64 	%p91, %fd920, %fd922;
	selp.f64 	%fd923, %fd920, %fd922, %p91;
	selp.f64 	%fd924, %fd923, %fd922, %p90;
	setp.ge.f64 	%p92, %fd924, 0d0000000000000000;
	setp.lt.f64 	%p93, %fd924, 0d412E848000000000;
	and.pred  	%p94, %p92, %p93;
	@%p94 bra 	$L__BB0_16;
	fma.rn.f64 	%fd925, %fd65, %fd61, %fd66;
	add.f64 	%fd926, %fd925, %fd67;
	add.f64 	%fd927, %fd926, %fd926;
	fma.rn.f64 	%fd928, %fd65, %fd65, %fd68;
	add.f64 	%fd929, %fd928, %fd69;
	add.f64 	%fd930, %fd929, 0dBFF0000000000000;
	mul.f64 	%fd931, %fd927, %fd927;
	mul.f64 	%fd932, %fd930, %fd70;
	sub.f64 	%fd933, %fd931, %fd932;
	sqrt.rn.f64 	%fd934, %fd933;
	neg.f64 	%fd935, %fd927;
	sub.f64 	%fd936, %fd935, %fd934;
	div.rn.f64 	%fd937, %fd936, %fd71;
	sub.f64 	%fd938, %fd934, %fd927;
	div.rn.f64 	%fd939, %fd938, %fd71;
	setp.ge.f64 	%p96, %fd937, 0d0000000000000000;
	setp.lt.f64 	%p97, %fd937, 0d412E848000000000;
	selp.f64 	%fd940, %fd937, 0d412E848000000000, %p97;
	selp.f64 	%fd941, %fd940, 0d412E848000000000, %p96;
	setp.ge.f64 	%p98, %fd939, 0d0000000000000000;
	setp.lt.f64 	%p99, %fd939, %fd941;
	selp.f64 	%fd942, %fd939, %fd941, %p99;
	selp.f64 	%fd943, %fd942, %fd941, %p98;
	setp.ge.f64 	%p100, %fd943, 0d0000000000000000;
	setp.lt.f64 	%p101, %fd943, 0d412E848000000000;
	and.pred  	%p102, %p100, %p101;
	@%p102 bra 	$L__BB0_16;
	add.f64 	%fd944, %fd59, 0dC000000000000000;
	fma.rn.f64 	%fd945, %fd944, %fd61, %fd66;
	add.f64 	%fd946, %fd945, %fd67;
	add.f64 	%fd947, %fd946, %fd946;
	fma.rn.f64 	%fd948, %fd944, %fd944, %fd68;
	add.f64 	%fd949, %fd948, %fd69;
	add.f64 	%fd950, %fd949, 0dBFF0000000000000;
	mul.f64 	%fd951, %fd947, %fd947;
	mul.f64 	%fd952, %fd950, %fd70;
	sub.f64 	%fd953, %fd951, %fd952;
	sqrt.rn.f64 	%fd954, %fd953;
	neg.f64 	%fd955, %fd947;
	sub.f64 	%fd956, %fd955, %fd954;
	div.rn.f64 	%fd957, %fd956, %fd71;
	sub.f64 	%fd958, %fd954, %fd947;
	div.rn.f64 	%fd959, %fd958, %fd71;
	setp.ge.f64 	%p103, %fd957, 0d0000000000000000;
	setp.lt.f64 	%p104, %fd957, 0d412E848000000000;
	selp.f64 	%fd961, %fd957, 0d412E848000000000, %p104;
	selp.f64 	%fd962, %fd961, 0d412E848000000000, %p103;
	setp.ge.f64 	%p105, %fd959, 0d0000000000000000;
	setp.lt.f64 	%p106, %fd959, %fd962;
	selp.f64 	%fd964, %fd959, %fd962, %p106;
	selp.f64 	%fd965, %fd964, %fd962, %p105;
	setp.ltu.f64 	%p107, %fd965, 0d0000000000000000;
	setp.geu.f64 	%p108, %fd965, 0d412E848000000000;
	or.pred  	%p676, %p107, %p108;
$L__BB0_16:
	max.f64 	%fd968, %fd51, 0d0000000000000000;
	mul.f64 	%fd969, %fd968, 0d3FE0000000000000;
	selp.f64 	%fd72, %fd968, %fd969, %p676;
	ld.local.u32 	%r72, [%rd2+4];
	mov.f64 	%fd3008, 0d3FF0000000000000;
	mov.f64 	%fd3004, 0d0000000000000000;
	setp.eq.s32 	%p109, %r72, 4;
	mov.f64 	%fd3005, 0d0000000000000000;
	mov.f64 	%fd3006, 0d0000000000000000;
	mov.f64 	%fd3007, 0d3FE0000000000000;
	mov.f64 	%fd2970, 0d0000000000000000;
	@%p109 bra 	$L__BB0_21;
	setp.eq.s32 	%p110, %r72, 3;
	@%p110 bra 	$L__BB0_20;
	setp.ne.s32 	%p111, %r72, 1;
	mov.f64 	%fd3007, %fd3004;
	@%p111 bra 	$L__BB0_22;
	cvt.rmi.f64.f64 	%fd977, %fd8;
	sub.f64 	%fd978, %fd8, %fd977;
	setp.geu.f64 	%p112, %fd978, 0d3FE0000000000000;
	cvt.rmi.f64.f64 	%fd979, %fd10;
	sub.f64 	%fd980, %fd10, %fd979;
	setp.geu.f64 	%p113, %fd980, 0d3FE0000000000000;
	xor.pred  	%p114, %p112, %p113;
	selp.u32 	%r73, 1, 0, %p114;
	cvt.rn.f64.u32 	%fd3004, %r73;
	mov.f64 	%fd3007, 0d3FF0000000000000;
	mov.f64 	%fd3005, %fd3004;
	mov.f64 	%fd3006, %fd3004;
	mov.f64 	%fd3008, %fd2970;
	bra.uni 	$L__BB0_22;
$L__BB0_20:
	mov.f64 	%fd3005, 0d3FE0000000000000;
	mov.f64 	%fd3004, 0d0000000000000000;
	mov.f64 	%fd3008, %fd2970;
	bra.uni 	$L__BB0_22;
$L__BB0_21:
	mov.f64 	%fd3004, 0d3FF0000000000000;
	mov.f64 	%fd3008, %fd2970;
$L__BB0_22:
	fma.rn.f64 	%fd3144, %fd72, %fd3006, %fd58;
	fma.rn.f64 	%fd3143, %fd72, %fd3005, %fd58;
	fma.rn.f64 	%fd3142, %fd72, %fd3004, %fd58;
	setp.leu.f64 	%p115, %fd3008, 0d0000000000000000;
	@%p115 bra 	$L__BB0_120;
	neg.f64 	%fd981, %fd24;
	mul.f64 	%fd982, %fd2992, %fd981;
	sub.f64 	%fd983, %fd982, %fd26;
	sub.f64 	%fd984, %fd27, %fd983;
	add.f64 	%fd82, %fd984, 0d3FF0000000000000;
	{
	.reg .b32 %temp; 
	mov.b64 	{%temp, %r4}, %fd82;
	}
	mov.f64 	%fd985, 0d4014000000000000;
	{
	.reg .b32 %temp; 
	mov.b64 	{%temp, %r74}, %fd985;
	}
	and.b32  	%r6, %r74, 2146435072;
	setp.eq.s32 	%p116, %r6, 1074790400;
	abs.f64 	%fd83, %fd82;
	{ // callseq 1, 0
	.param .b64 param0;
	st.param.f64 	[param0], %fd83;
	.param .b64 param1;
	st.param.f64 	[param1], 0d4014000000000000;
	.param .b64 retval0;
	call.uni (retval0), 
	__internal_accurate_pow, 
	(
	param0, 
	param1
	);
	ld.param.f64 	%fd986, [retval0];
	} // callseq 1
	setp.lt.s32 	%p117, %r4, 0;
	neg.f64 	%fd988, %fd986;
	selp.f64 	%fd989, %fd988, %fd986, %p116;
	selp.f64 	%fd3010, %fd989, %fd986, %p117;
	setp.neu.f64 	%p118, %fd82, 0d0000000000000000;
	@%p118 bra 	$L__BB0_25;
	setp.eq.s32 	%p119, %r6, 1074790400;
	selp.b32 	%r75, %r4, 0, %p119;
	setp.lt.s32 	%p120, %r74, 0;
	or.b32  	%r76, %r75, 2146435072;
	selp.b32 	%r77, %r76, %r75, %p120;
	mov.b32 	%r78, 0;
	mov.b64 	%fd3010, {%r78, %r77};
$L__BB0_25:
	add.f64 	%fd990, %fd82, 0d4014000000000000;
	{
	.reg .b32 %temp; 
	mov.b64 	{%temp, %r79}, %fd990;
	}
	and.b32  	%r80, %r79, 2146435072;
	setp.ne.s32 	%p121, %r80, 2146435072;
	@%p121 bra 	$L__BB0_30;
	setp.num.f64 	%p122, %fd82, %fd82;
	@%p122 bra 	$L__BB0_28;
	mov.f64 	%fd991, 0d4014000000000000;
	add.rn.f64 	%fd3010, %fd82, %fd991;
	bra.uni 	$L__BB0_30;
$L__BB0_28:
	setp.neu.f64 	%p123, %fd83, 0d7FF0000000000000;
	@%p123 bra 	$L__BB0_30;
	setp.lt.s32 	%p124, %r4, 0;
	setp.eq.s32 	%p125, %r6, 1074790400;
	setp.lt.s32 	%p126, %r74, 0;
	selp.b32 	%r82, 0, 2146435072, %p126;
	and.b32  	%r83, %r74, 2147483647;
	setp.ne.s32 	%p127, %r83, 1071644672;
	or.b32  	%r84, %r82, -2147483648;
	selp.b32 	%r85, %r84, %r82, %p127;
	selp.b32 	%r86, %r85, %r82, %p125;
	selp.b32 	%r87, %r86, %r82, %p124;
	mov.b32 	%r88, 0;
	mov.b64 	%fd3010, {%r88, %r87};
$L__BB0_30:
	setp.eq.f64 	%p128, %fd82, 0d3FF0000000000000;
	fma.rn.f64 	%fd993, %fd3010, 0d3FEEB851EB851EB8, 0d3FA47AE147AE147C;
	selp.f64 	%fd3007, 0d3FF0000000000000, %fd993, %p128;
	fma.rn.f64 	%fd91, %fd2999, 0d3F1A36E2EB1C432D, %fd8;
	fma.rn.f64 	%fd92, %fd3000, 0d3F1A36E2EB1C432D, %fd9;
	fma.rn.f64 	%fd93, %fd3001, 0d3F1A36E2EB1C432D, %fd10;
	mov.f64 	%fd3071, 0d0000000000000000;
	st.local.v2.f64 	[%rd1], {%fd3071, %fd3071};
	st.local.v2.f64 	[%rd1+16], {%fd3071, %fd3071};
	st.local.v2.f64 	[%rd1+32], {%fd3071, %fd3071};
	st.local.v2.f64 	[%rd1+48], {%fd3071, %fd3071};
	st.local.v2.f64 	[%rd1+64], {%fd3071, %fd3071};
	st.local.v2.f64 	[%rd1+80], {%fd3071, %fd3071};
	st.local.v2.f64 	[%rd1+96], {%fd3071, %fd3071};
	st.local.v2.f64 	[%rd1+112], {%fd3071, %fd3071};
	st.local.v2.f64 	[%rd1+128], {%fd3071, %fd3071};
	st.local.v2.f64 	[%rd1+144], {%fd3071, %fd3071};
	st.local.v2.f64 	[%rd1+160], {%fd3071, %fd3071};
	st.local.v2.f64 	[%rd1+176], {%fd3071, %fd3071};
	st.local.v2.f64 	[%rd1+192], {%fd3071, %fd3071};
	st.local.v2.f64 	[%rd1+208], {%fd3071, %fd3071};
	st.local.v2.f64 	[%rd1+224], {%fd3071, %fd3071};
	st.local.v2.f64 	[%rd1+240], {%fd3071, %fd3071};
	mov.b32 	%r89, 1;
	st.local.v2.u32 	[%rd1+256], {%r89, %r89};
	mov.b64 	%rd17, 0;
	st.local.u64 	[%rd1+264], %rd17;
	st.local.v2.f64 	[%rd1+272], {%fd3071, %fd3071};
	st.local.v2.f64 	[%rd1+288], {%fd3071, %fd3071};
	st.local.v2.f64 	[%rd1+304], {%fd3071, %fd3071};
	st.local.v2.f64 	[%rd1+320], {%fd3071, %fd3071};
	st.local.v2.f64 	[%rd1+336], {%fd3071, %fd3071};
	st.local.v2.f64 	[%rd1+352], {%fd3071, %fd3071};
	st.local.v2.f64 	[%rd1+368], {%fd3071, %fd3071};
	st.local.v2.f64 	[%rd1+384], {%fd3071, %fd3071};
	st.local.v2.f64 	[%rd1+400], {%fd3071, %fd3071};
	st.local.v2.f64 	[%rd1+416], {%fd3071, %fd3071};
	st.local.v2.f64 	[%rd1+432], {%fd3071, %fd3071};
	st.local.v2.f64 	[%rd1+448], {%fd3071, %fd3071};
	st.local.v2.f64 	[%rd1+464], {%fd3071, %fd3071};
	st.local.v2.f64 	[%rd1+480], {%fd3071, %fd3071};
	st.local.v2.f64 	[%rd1+496], {%fd3071, %fd3071};
	st.local.u64 	[%rd1+512], %rd17;
	mov.b32 	%r90, 2;
	st.local.v2.u32 	[%rd1+520], {%r90, %r90};
	st.local.v2.f64 	[%rd1+528], {%fd3071, %fd3071};
	st.local.v2.f64 	[%rd1+544], {%fd3071, %fd3071};
	st.local.v2.f64 	[%rd1+560], {%fd3071, %fd3071};
	st.local.v2.f64 	[%rd1+576], {%fd3071, %fd3071};
	st.local.v2.f64 	[%rd1+592], {%fd3071, %fd3071};
	st.local.v2.f64 	[%rd1+608], {%fd3071, %fd3071};
	st.local.v2.f64 	[%rd1+624], {%fd3071, %fd3071};
	st.local.v2.f64 	[%rd1+640], {%fd3071, %fd3071};
	st.local.v2.f64 	[%rd1+656], {%fd3071, %fd3071};
	st.local.v2.f64 	[%rd1+672], {%fd3071, %fd3071};
	st.local.v2.f64 	[%rd1+688], {%fd3071, %fd3071};
	st.local.v2.f64 	[%rd1+704], {%fd3071, %fd3071};
	st.local.v2.f64 	[%rd1+720], {%fd3071, %fd3071};
	st.local.v2.f64 	[%rd1+736], {%fd3071, %fd3071};
	st.local.v2.f64 	[%rd1+752], {%fd3071, %fd3071};
	st.local.v2.f64 	[%rd1+768], {%fd3071, %fd3071};
	mov.b32 	%r91, 3;
	st.local.v2.u32 	[%rd1+784], {%r90, %r91};
	st.local.u64 	[%rd1+792], %rd17;
	st.local.v2.f64 	[%rd1+800], {%fd3071, %fd3071};
	st.local.v2.f64 	[%rd1+816], {%fd3071, %fd3071};
	st.local.v2.f64 	[%rd1+832], {%fd3071, %fd3071};
	st.local.v2.f64 	[%rd1+848], {%fd3071, %fd3071};
	st.local.v2.f64 	[%rd1+864], {%fd3071, %fd3071};
	st.local.v2.f64 	[%rd1+880], {%fd3071, %fd3071};
	st.local.v2.f64 	[%rd1+896], {%fd3071, %fd3071};
	st.local.v2.f64 	[%rd1+912], {%fd3071, %fd3071};
	st.local.v2.f64 	[%rd1+928], {%fd3071, %fd3071};
	st.local.v2.f64 	[%rd1+944], {%fd3071, %fd3071};
	st.local.v2.f64 	[%rd1+960], {%fd3071, %fd3071};
	st.local.v2.f64 	[%rd1+976], {%fd3071, %fd3071};
	st.local.v2.f64 	[%rd1+992], {%fd3071, %fd3071};
	st.local.v2.f64 	[%rd1+1008], {%fd3071, %fd3071};
	st.local.v2.f64 	[%rd1+1024], {%fd3071, %fd3071};
	st.local.u64 	[%rd1+1040], %rd17;
	mov.b32 	%r92, 4;
	st.local.v2.u32 	[%rd1+1048], {%r90, %r92};
	mov.f64 	%fd994, 0d3FF0000000000000;
	st.local.v2.f64 	[%rd1], {%fd994, %fd3071};
	st.local.v2.f64 	[%rd1+16], {%fd3071, %fd3071};
	st.local.v2.f64 	[%rd1+32], {%fd3071, %fd994};
	st.local.v2.f64 	[%rd1+48], {%fd3071, %fd3071};
	st.local.v2.f64 	[%rd1+64], {%fd3071, %fd3071};
	st.local.v2.f64 	[%rd1+80], {%fd994, %fd3071};
	st.local.v2.f64 	[%rd1+96], {%fd3071, %fd3071};
	st.local.v2.f64 	[%rd1+112], {%fd3071, %fd994};
	st.local.v2.f64 	[%rd1+128], {%fd994, %fd3071};
	st.local.v2.f64 	[%rd1+144], {%fd3071, %fd3071};
	st.local.v2.f64 	[%rd1+160], {%fd3071, %fd994};
	st.local.v2.f64 	[%rd1+176], {%fd3071, %fd3071};
	st.local.v2.f64 	[%rd1+192], {%fd3071, %fd3071};
	st.local.v2.f64 	[%rd1+208], {%fd994, %fd3071};
	st.local.v2.f64 	[%rd1+224], {%fd3071, %fd3071};
	st.local.v2.f64 	[%rd1+240], {%fd3071, %fd994};
	mov.b64 	%rd18, 4607182418800017408;
	st.local.u64 	[%rd1+264], %rd18;
	st.local.v2.f64 	[%rd1+272], {%fd3071, %fd3071};
	st.local.v2.f64 	[%rd1+288], {%fd3071, %fd3071};
	st.local.v2.f64 	[%rd1+304], {%fd994, %fd3071};
	st.local.v2.f64 	[%rd1+320], {%fd3071, %fd3071};
	st.local.v2.f64 	[%rd1+336], {%fd3071, %fd994};
	mov.f64 	%fd995, 0dC000000000000000;
	st.local.v2.f64 	[%rd1+352], {%fd3071, %fd995};
	st.local.v2.f64 	[%rd1+368], {%fd994, %fd3071};
	st.local.v2.f64 	[%rd1+384], {%fd994, %fd994};
	st.local.v2.f64 	[%rd1+400], {%fd3071, %fd3071};
	st.local.v2.f64 	[%rd1+416], {%fd3071, %fd3071};
	st.local.v2.f64 	[%rd1+432], {%fd994, %fd3071};
	st.local.v2.f64 	[%rd1+448], {%fd3071, %fd3071};
	st.local.v2.f64 	[%rd1+464], {%fd3071, %fd994};
	mov.f64 	%fd996, 0d4000000000000000;
	st.local.v2.f64 	[%rd1+480], {%fd3071, %fd996};
	mov.f64 	%fd997, 0dBFF0000000000000;
	st.local.v2.f64 	[%rd1+496], {%fd997, %fd3071};
	st.local.u64 	[%rd1+512], %rd18;
	st.local.v2.f64 	[%rd1+528], {%fd994, %fd3071};
	st.local.v2.f64 	[%rd1+544], {%fd3071, %fd3071};
	st.local.v2.f64 	[%rd1+560], {%fd3071, %fd994};
	st.local.v2.f64 	[%rd1+576], {%fd3071, %fd3071};
	st.local.v2.f64 	[%rd1+592], {%fd3071, %fd3071};
	st.local.v2.f64 	[%rd1+608], {%fd994, %fd3071};
	st.local.v2.f64 	[%rd1+624], {%fd3071, %fd994};
	st.local.v2.f64 	[%rd1+640], {%fd3071, %fd994};
	st.local.v2.f64 	[%rd1+656], {%fd994, %fd3071};
	st.local.v2.f64 	[%rd1+672], {%fd3071, %fd3071};
	st.local.v2.f64 	[%rd1+688], {%fd3071, %fd994};
	st.local.v2.f64 	[%rd1+704], {%fd3071, %fd3071};
	st.local.v2.f64 	[%rd1+720], {%fd3071, %fd3071};
	st.local.v2.f64 	[%rd1+736], {%fd994, %fd3071};
	st.local.v2.f64 	[%rd1+752], {%fd3071, %fd997};
	st.local.v2.f64 	[%rd1+768], {%fd3071, %fd994};
	st.local.u64 	[%rd1+792], %rd18;
	st.local.v2.f64 	[%rd1+832], {%fd994, %fd3071};
	st.local.v2.f64 	[%rd1+864], {%fd3071, %fd994};
	st.local.v2.f64 	[%rd1+880], {%fd3071, %fd996};
	st.local.v2.f64 	[%rd1+896], {%fd994, %fd3071};
	st.local.v2.f64 	[%rd1+912], {%fd994, %fd994};
	st.local.v2.f64 	[%rd1+960], {%fd994, %fd3071};
	st.local.v2.f64 	[%rd1+992], {%fd3071, %fd994};
	st.local.v2.f64 	[%rd1+1008], {%fd3071, %fd995};
	st.local.v2.f64 	[%rd1+1024], {%fd997, %fd3071};
	st.local.u64 	[%rd1+1040], %rd18;
	mul.f64 	%fd998, %fd92, 0d0000000000000000;
	add.f64 	%fd999, %fd91, %fd998;
	fma.rn.f64 	%fd1000, %fd93, 0d0000000000000000, %fd999;
	add.f64 	%fd1001, %fd1000, 0d0000000000000000;
	fma.rn.f64 	%fd1002, %fd91, 0d0000000000000000, %fd92;
	fma.rn.f64 	%fd1003, %fd93, 0d0000000000000000, %fd1002;
	fma.rn.f64 	%fd1004, %fd91, 0d0000000000000000, %fd998;
	add.f64 	%fd1005, %fd1004, %fd93;
	add.f64 	%fd1006, %fd1005, 0d0000000000000000;
	mul.f64 	%fd1007, %fd3000, 0d0000000000000000;
	add.f64 	%fd1008, %fd2999, %fd1007;
	fma.rn.f64 	%fd1009, %fd3001, 0d0000000000000000, %fd1008;
	fma.rn.f64 	%fd1010, %fd2999, 0d0000000000000000, %fd3000;
	fma.rn.f64 	%fd1011, %fd3001, 0d0000000000000000, %fd1010;
	fma.rn.f64 	%fd1012, %fd2999, 0d0000000000000000, %fd1007;
	add.f64 	%fd1013, %fd1012, %fd3001;
	add.f64 	%fd1014, %fd1003, 0d0000000000000000;
	fma.rn.f64 	%fd1015, %fd1001, 0d0000000000000000, %fd1014;
	fma.rn.f64 	%fd1016, %fd1006, 0d0000000000000000, %fd1015;
	sub.f64 	%fd1017, %fd3071, %fd1016;
	fma.rn.f64 	%fd1018, %fd1009, 0d0000000000000000, %fd1011;
	fma.rn.f64 	%fd1019, %fd1013, 0d0000000000000000, %fd1018;
	div.rn.f64 	%fd1020, %fd1017, %fd1019;
	setp.ge.f64 	%p129, %fd1020, 0d0000000000000000;
	setp.lt.f64 	%p130, %fd1020, 0d412E848000000000;
	selp.f64 	%fd1021, %fd1020, 0d412E848000000000, %p130;
	selp.f64 	%fd1022, %fd1021, 0d412E848000000000, %p129;
	add.f64 	%fd1024, %fd1003, 0dBFF0000000000000;
	add.f64 	%fd1025, %fd1000, 0d4000000000000000;
	mul.f64 	%fd1026, %fd1011, %fd1011;
	fma.rn.f64 	%fd1027, %fd1009, %fd1009, %fd1026;
	fma.rn.f64 	%fd1028, %fd1013, %fd1013, %fd1027;
	mul.f64 	%fd1029, %fd1024, %fd1011;
	fma.rn.f64 	%fd1030, %fd1025, %fd1009, %fd1029;
	fma.rn.f64 	%fd1031, %fd1006, %fd1013, %fd1030;
	add.f64 	%fd1032, %fd1031, %fd1031;
	mul.f64 	%fd1033, %fd1024, %fd1024;
	fma.rn.f64 	%fd1034, %fd1025, %fd1025, %fd1033;
	fma.rn.f64 	%fd1035, %fd1006, %fd1006, %fd1034;
	add.f64 	%fd1036, %fd1035, 0dBFF0000000000000;
	mul.f64 	%fd1037, %fd1032, %fd1032;
	mul.f64 	%fd1038, %fd1028, 0d4010000000000000;
	mul.f64 	%fd1039, %fd1036, %fd1038;
	sub.f64 	%fd1040, %fd1037, %fd1039;
	sqrt.rn.f64 	%fd1041, %fd1040;
	add.f64 	%fd1042, %fd1028, %fd1028;
	neg.f64 	%fd1043, %fd1032;
	sub.f64 	%fd1044, %fd1043, %fd1041;
	div.rn.f64 	%fd1045, %fd1044, %fd1042;
	sub.f64 	%fd1046, %fd1041, %fd1032;
	div.rn.f64 	%fd1047, %fd1046, %fd1042;
	setp.ge.f64 	%p131, %fd1045, 0d0000000000000000;
	setp.lt.f64 	%p132, %fd1045, 0d412E848000000000;
	selp.f64 	%fd1049, %fd1045, 0d412E848000000000, %p132;
	selp.f64 	%fd1050, %fd1049, 0d412E848000000000, %p131;
	setp.ge.f64 	%p133, %fd1047, 0d0000000000000000;
	setp.lt.f64 	%p134, %fd1047, %fd1050;
	selp.f64 	%fd1052, %fd1047, %fd1050, %p134;
	selp.f64 	%fd1053, %fd1052, %fd1050, %p133;
	setp.ge.f64 	%p135, %fd1053, 0d0000000000000000;
	setp.lt.f64 	%p136, %fd1053, %fd1022;
	and.pred  	%p6, %p135, %p136;
	selp.f64 	%fd1055, %fd1053, %fd1022, %p6;
	fma.rn.f64 	%fd1057, %fd1001, %fd1009, %fd1029;
	fma.rn.f64 	%fd1058, %fd1006, %fd1013, %fd1057;
	add.f64 	%fd1059, %fd1058, %fd1058;
	fma.rn.f64 	%fd1060, %fd1001, %fd1001, %fd1033;
	fma.rn.f64 	%fd1061, %fd1006, %fd1006, %fd1060;
	add.f64 	%fd1062, %fd1061, 0dBFF0000000000000;
	mul.f64 	%fd1063, %fd1059, %fd1059;
	mul.f64 	%fd1064, %fd1062, %fd1038;
	sub.f64 	%fd1065, %fd1063, %fd1064;
	sqrt.rn.f64 	%fd1066, %fd1065;
	neg.f64 	%fd1067, %fd1059;
	sub.f64 	%fd1068, %fd1067, %fd1066;
	div.rn.f64 	%fd1069, %fd1068, %fd1042;
	sub.f64 	%fd1070, %fd1066, %fd1059;
	div.rn.f64 	%fd1071, %fd1070, %fd1042;
	setp.ge.f64 	%p137, %fd1069, 0d0000000000000000;
	setp.lt.f64 	%p138, %fd1069, 0d412E848000000000;
	selp.f64 	%fd1073, %fd1069, 0d412E848000000000, %p138;
	selp.f64 	%fd1074, %fd1073, 0d412E848000000000, %p137;
	setp.ge.f64 	%p139, %fd1071, 0d0000000000000000;
	setp.lt.f64 	%p140, %fd1071, %fd1074;
	selp.f64 	%fd1076, %fd1071, %fd1074, %p140;
	selp.f64 	%fd1077, %fd1076, %fd1074, %p139;
	setp.ge.f64 	%p141, %fd1077, 0d0000000000000000;
	setp.lt.f64 	%p142, %fd1077, %fd1055;
	and.pred  	%p7, %p141, %p142;
	selp.f64 	%fd1079, %fd1077, %fd1055, %p7;
	add.f64 	%fd1081, %fd1000, 0dC000000000000000;
	fma.rn.f64 	%fd1082, %fd1081, %fd1009, %fd1029;
	fma.rn.f64 	%fd1083, %fd1006, %fd1013, %fd1082;
	add.f64 	%fd1084, %fd1083, %fd1083;
	fma.rn.f64 	%fd1085, %fd1081, %fd1081, %fd1033;
	fma.rn.f64 	%fd1086, %fd1006, %fd1006, %fd1085;
	add.f64 	%fd1087, %fd1086, 0dBFF0000000000000;
	mul.f64 	%fd1088, %fd1084, %fd1084;
	mul.f64 	%fd1089, %fd1087, %fd1038;
	sub.f64 	%fd1090, %fd1088, %fd1089;
	sqrt.rn.f64 	%fd1091, %fd1090;
	neg.f64 	%fd1092, %fd1084;
	sub.f64 	%fd1093, %fd1092, %fd1091;
	div.rn.f64 	%fd1094, %fd1093, %fd1042;
	sub.f64 	%fd1095, %fd1091, %fd1084;
	div.rn.f64 	%fd1096, %fd1095, %fd1042;
	setp.ge.f64 	%p143, %fd1094, 0d0000000000000000;
	setp.lt.f64 	%p144, %fd1094, 0d412E848000000000;
	selp.f64 	%fd1097, %fd1094, 0d412E848000000000, %p144;
	selp.f64 	%fd1098, %fd1097, 0d412E848000000000, %p143;
	setp.ge.f64 	%p145, %fd1096, 0d0000000000000000;
	setp.lt.f64 	%p146, %fd1096, %fd1098;
	selp.f64 	%fd1099, %fd1096, %fd1098, %p146;
	selp.f64 	%fd1100, %fd1099, %fd1098, %p145;
	setp.ge.f64 	%p147, %fd1100, 0d0000000000000000;
	setp.lt.f64 	%p148, %fd1100, %fd1079;
	and.pred  	%p8, %p147, %p148;
	selp.f64 	%fd94, %fd1100, %fd1079, %p8;
	setp.eq.f64 	%p149, %fd94, 0d412E848000000000;
	mov.f64 	%fd3072, %fd3071;
	mov.f64 	%fd3073, %fd3071;
	@%p149 bra 	$L__BB0_119;
	fma.rn.f64 	%fd95, %fd2999, %fd94, %fd91;
	fma.rn.f64 	%fd96, %fd3000, %fd94, %fd92;
	fma.rn.f64 	%fd97, %fd3001, %fd94, %fd93;
	mov.f64 	%fd1105, 0d4024000000000000;
	sub.f64 	%fd1106, %fd1105, %fd95;
	sub.f64 	%fd1107, %fd1105, %fd96;
	mov.f64 	%fd1108, 0dC024000000000000;
	sub.f64 	%fd1109, %fd1108, %fd97;
	abs.f64 	%fd1110, %fd1106;
	abs.f64 	%fd1111, %fd1107;
	abs.f64 	%fd1112, %fd1109;
	add.f64 	%fd1113, %fd1110, %fd1111;
	add.f64 	%fd1114, %fd1112, %fd1113;
	min.f64 	%fd1115, %fd1110, %fd1111;
	max.f64 	%fd1116, %fd1110, %fd1111;
	min.f64 	%fd1117, %fd1116, %fd1112;
	max.f64 	%fd1118, %fd1116, %fd1112;
	{
	.reg .b32 %temp; 
	mov.b64 	{%temp, %r93}, %fd1118;
	}
	and.b32  	%r94, %r93, -4194304;
	xor.b32  	%r95, %r94, 2144337920;
	mov.b32 	%r96, 0;
	mov.b64 	%fd1119, {%r96, %r95};
	mul.f64 	%fd1120, %fd1117, %fd1119;
	mul.f64 	%fd1121, %fd1115, %fd1119;
	mul.f64 	%fd1122, %fd1118, %fd1119;
	mul.f64 	%fd1123, %fd1120, %fd1120;
	fma.rn.f64 	%fd1124, %fd1121, %fd1121, %fd1123;
	fma.rn.f64 	%fd1125, %fd1122, %fd1122, %fd1124;
	rsqrt.approx.ftz.f64 	%fd1126, %fd1125;
	mul.rn.f64 	%fd1127, %fd1126, %fd1126;
	neg.f64 	%fd1128, %fd1127;
	fma.rn.f64 	%fd1129, %fd1125, %fd1128, 0d3FF0000000000000;
	fma.rn.f64 	%fd1130, %fd1129, 0d3FD8000000000000, 0d3FE0000000000000;
	mul.rn.f64 	%fd1131, %fd1129, %fd1126;
	fma.rn.f64 	%fd1132, %fd1130, %fd1131, %fd1126;
	mul.f64 	%fd1133, %fd1119, %fd1132;
	setp.gt.f64 	%p150, %fd1114, 0d0000000000000000;
	add.f64 	%fd1134, %fd1114, 0d7FF0000000000000;
	selp.f64 	%fd1135, %fd1133, %fd1134, %p150;
	setp.eq.f64 	%p151, %fd1118, 0d7FF0000000000000;
	selp.f64 	%fd1136, 0d0000000000000000, %fd1135, %p151;
	mul.f64 	%fd98, %fd1106, %fd1136;
	mul.f64 	%fd99, %fd1107, %fd1136;
	mul.f64 	%fd100, %fd1109, %fd1136;
	selp.u64 	%rd19, 1, 0, %p6;
	selp.b64 	%rd20, 2, %rd19, %p7;
	selp.b64 	%rd21, 3, %rd20, %p8;
	mad.lo.s64 	%rd22, %rd21, 264, %rd1;
	add.s64 	%rd3, %rd22, 256;
	ld.local.u32 	%r97, [%rd22+256];
	setp.ne.s32 	%p152, %r97, 2;
	mov.f64 	%fd3011, 0d0000000000000000;
	mov.f64 	%fd3012, 0d3FF0000000000000;
	mov.f64 	%fd3013, %fd3011;
	@%p152 bra 	$L__BB0_33;
	ld.local.f64 	%fd1137, [%rd3+-128];
	ld.local.f64 	%fd1138, [%rd3+-96];
	mul.f64 	%fd1139, %fd96, %fd1138;
	fma.rn.f64 	%fd1140, %fd95, %fd1137, %fd1139;
	ld.local.f64 	%fd1141, [%rd3+-64];
	fma.rn.f64 	%fd1142, %fd97, %fd1141, %fd1140;
	ld.local.f64 	%fd1143, [%rd3+-32];
	add.f64 	%fd3011, %fd1143, %fd1142;
	ld.local.f64 	%fd1144, [%rd3+-120];
	ld.local.f64 	%fd1145, [%rd3+-88];
	mul.f64 	%fd1146, %fd96, %fd1145;
	fma.rn.f64 	%fd1147, %fd95, %fd1144, %fd1146;
	ld.local.f64 	%fd1148, [%rd3+-56];
	fma.rn.f64 	%fd1149, %fd97, %fd1148, %fd1147;
	ld.local.f64 	%fd1150, [%rd3+-24];
	add.f64 	%fd3012, %fd1150, %fd1149;
	ld.local.f64 	%fd1151, [%rd3+-112];
	ld.local.f64 	%fd1152, [%rd3+-80];
	mul.f64 	%fd1153, %fd96, %fd1152;
	fma.rn.f64 	%fd1154, %fd95, %fd1151, %fd1153;
	ld.local.f64 	%fd1155, [%rd3+-48];
	fma.rn.f64 	%fd1156, %fd97, %fd1155, %fd1154;
	ld.local.f64 	%fd1157, [%rd3+-16];
	add.f64 	%fd3013, %fd1157, %fd1156;
$L__BB0_33:
	abs.f64 	%fd1158, %fd2999;
	abs.f64 	%fd1159, %fd3000;
	abs.f64 	%fd1160, %fd3001;
	add.f64 	%fd1161, %fd1158, %fd1159;
	add.f64 	%fd1162, %fd1160, %fd1161;
	min.f64 	%fd1163, %fd1158, %fd1159;
	max.f64 	%fd1164, %fd1158, %fd1159;
	min.f64 	%fd1165, %fd1164, %fd1160;
	max.f64 	%fd1166, %fd1164, %fd1160;
	{
	.reg .b32 %temp; 
	mov.b64 	{%temp, %r98}, %fd1166;
	}
	and.b32  	%r99, %r98, -4194304;
	xor.b32  	%r100, %r99, 2144337920;
	mov.b32 	%r101, 0;
	mov.b64 	%fd1167, {%r101, %r100};
	mul.f64 	%fd1168, %fd1165, %fd1167;
	mul.f64 	%fd1169, %fd1163, %fd1167;
	mul.f64 	%fd1170, %fd1166, %fd1167;
	mul.f64 	%fd1171, %fd1168, %fd1168;
	fma.rn.f64 	%fd1172, %fd1169, %fd1169, %fd1171;
	fma.rn.f64 	%fd1173, %fd1170, %fd1170, %fd1172;
	rsqrt.approx.ftz.f64 	%fd1174, %fd1173;
	mul.rn.f64 	%fd1175, %fd1174, %fd1174;
	neg.f64 	%fd1176, %fd1175;
	fma.rn.f64 	%fd1177, %fd1173, %fd1176, 0d3FF0000000000000;
	fma.rn.f64 	%fd1178, %fd1177, 0d3FD8000000000000, 0d3FE0000000000000;
	mul.rn.f64 	%fd1179, %fd1177, %fd1174;
	fma.rn.f64 	%fd1180, %fd1178, %fd1179, %fd1174;
	mul.f64 	%fd1181, %fd1167, %fd1180;
	setp.gt.f64 	%p153, %fd1162, 0d0000000000000000;
	add.f64 	%fd1182, %fd1162, 0d7FF0000000000000;
	selp.f64 	%fd1183, %fd1181, %fd1182, %p153;
	setp.eq.f64 	%p154, %fd1166, 0d7FF0000000000000;
	selp.f64 	%fd1184, 0d0000000000000000, %fd1183, %p154;
	mul.f64 	%fd110, %fd2999, %fd1184;
	mul.f64 	%fd111, %fd3000, %fd1184;
	mul.f64 	%fd112, %fd3001, %fd1184;
	mul.f64 	%fd113, %fd3011, %fd110;
	fma.rn.f64 	%fd1185, %fd3012, %fd111, %fd113;
	mul.f64 	%fd114, %fd3013, %fd112;
	add.f64 	%fd1186, %fd114, %fd1185;
	add.f64 	%fd1187, %fd1186, %fd1186;
	mul.f64 	%fd1188, %fd3011, %fd1187;
	mul.f64 	%fd1189, %fd3012, %fd1187;
	mul.f64 	%fd1190, %fd3013, %fd1187;
	sub.f64 	%fd115, %fd110, %fd1188;
	sub.f64 	%fd116, %fd111, %fd1189;
	sub.f64 	%fd117, %fd112, %fd1190;
	setp.lt.f64 	%p155, %fd1186, 0dBFF0000000000000;
	setp.gt.f64 	%p156, %fd1186, 0d3FF0000000000000;
	selp.f64 	%fd1191, 0d3FF0000000000000, %fd1186, %p156;
	selp.f64 	%fd3017, 0dBFF0000000000000, %fd1191, %p155;
	setp.geu.f64 	%p157, %fd3017, 0d0000000000000000;
	@%p157 bra 	$L__BB0_35;
	neg.f64 	%fd3017, %fd3017;
	mov.f64 	%fd3018, 0d3FE5555555555555;
	mov.f64 	%fd3014, %fd3011;
	mov.f64 	%fd3015, %fd3012;
	mov.f64 	%fd3016, %fd3013;
	bra.uni 	$L__BB0_36;
$L__BB0_35:
	neg.f64 	%fd3014, %fd3011;
	neg.f64 	%fd3015, %fd3012;
	neg.f64 	%fd3016, %fd3013;
	mov.f64 	%fd3018, 0d3FF8000000000000;
$L__BB0_36:
	mul.f64 	%fd1197, %fd3018, %fd3018;
	mul.f64 	%fd1198, %fd3017, %fd3017;
	mov.f64 	%fd1199, 0d3FF0000000000000;
	sub.f64 	%fd1200, %fd1199, %fd1198;
	mul.f64 	%fd1201, %fd1197, %fd1200;
	sub.f64 	%fd128, %fd1199, %fd1201;
	setp.lt.f64 	%p158, %fd128, 0d0000000000000000;
	mov.f64 	%fd3019, 0d0000000000000000;
	mov.f64 	%fd3020, %fd3019;
	mov.f64 	%fd3021, %fd3019;
	@%p158 bra 	$L__BB0_38;
	mul.f64 	%fd1202, %fd3017, %fd3018;
	sqrt.rn.f64 	%fd1203, %fd128;
	sub.f64 	%fd1204, %fd1202, %fd1203;
	mul.f64 	%fd1205, %fd3014, %fd1204;
	mul.f64 	%fd1206, %fd3015, %fd1204;
	mul.f64 	%fd1207, %fd3016, %fd1204;
	fma.rn.f64 	%fd3019, %fd110, %fd3018, %fd1205;
	fma.rn.f64 	%fd3020, %fd111, %fd3018, %fd1206;
	fma.rn.f64 	%fd3021, %fd112, %fd3018, %fd1207;
$L__BB0_38:
	and.b32  	%r7, %r57, 2146435072;
	setp.eq.s32 	%p159, %r7, 1076887552;
	mul.f64 	%fd1208, %fd99, %fd3012;
	fma.rn.f64 	%fd1209, %fd98, %fd3011, %fd1208;
	fma.rn.f64 	%fd138, %fd100, %fd3013, %fd1209;
	mul.f64 	%fd1210, %fd99, %fd116;
	fma.rn.f64 	%fd1211, %fd98, %fd115, %fd1210;
	fma.rn.f64 	%fd1212, %fd100, %fd117, %fd1211;
	max.f64 	%fd139, %fd1212, 0d0000000000000000;
	{
	.reg .b32 %temp; 
	mov.b64 	{%temp, %r8}, %fd139;
	}
	{ // callseq 2, 0
	.param .b64 param0;
	st.param.f64 	[param0], %fd139;
	.param .b64 param1;
	st.param.f64 	[param1], 0d4059000000000000;
	.param .b64 retval0;
	call.uni (retval0), 
	__internal_accurate_pow, 
	(
	param0, 
	param1
	);
	ld.param.f64 	%fd1213, [retval0];
	} // callseq 2
	setp.lt.s32 	%p160, %r8, 0;
	neg.f64 	%fd1215, %fd1213;
	selp.f64 	%fd1216, %fd1215, %fd1213, %p159;
	selp.f64 	%fd3023, %fd1216, %fd1213, %p160;
	setp.neu.f64 	%p161, %fd139, 0d0000000000000000;
	@%p161 bra 	$L__BB0_40;
	selp.b32 	%r102, %r8, 0, %p159;
	setp.lt.s32 	%p163, %r57, 0;
	or.b32  	%r103, %r102, 2146435072;
	selp.b32 	%r104, %r103, %r102, %p163;
	mov.b32 	%r105, 0;
	mov.b64 	%fd3023, {%r105, %r104};
$L__BB0_40:
	add.f64 	%fd1217, %fd139, 0d4059000000000000;
	{
	.reg .b32 %temp; 
	mov.b64 	{%temp, %r106}, %fd1217;
	}
	and.b32  	%r107, %r106, 2146435072;
	setp.ne.s32 	%p164, %r107, 2146435072;
	setp.neu.f64 	%p165, %fd139, 0d7FF0000000000000;
	or.pred  	%p166, %p165, %p164;
	@%p166 bra 	$L__BB0_42;
	setp.lt.s32 	%p169, %r57, 0;
	selp.b32 	%r109, 0, 2146435072, %p169;
	and.b32  	%r110, %r57, 2147483647;
	setp.ne.s32 	%p170, %r110, 1071644672;
	or.b32  	%r111, %r109, -2147483648;
	selp.b32 	%r112, %r111, %r109, %p170;
	selp.b32 	%r113, %r112, %r109, %p159;
	selp.b32 	%r114, %r113, %r109, %p160;
	mov.b32 	%r115, 0;
	mov.b64 	%fd3023, {%r115, %r114};
$L__BB0_42:
	setp.eq.f64 	%p172, %fd139, 0d3FF0000000000000;
	selp.f64 	%fd145, 0d3FF0000000000000, %fd3023, %p172;
	fma.rn.f64 	%fd1218, %fd3011, 0d3F1A36E2EB1C432D, %fd95;
	fma.rn.f64 	%fd1219, %fd3012, 0d3F1A36E2EB1C432D, %fd96;
	fma.rn.f64 	%fd1220, %fd3013, 0d3F1A36E2EB1C432D, %fd97;
	mul.f64 	%fd1221, %fd1219, 0d0000000000000000;
	add.f64 	%fd1222, %fd1218, %fd1221;
	fma.rn.f64 	%fd146, %fd1220, 0d0000000000000000, %fd1222;
	fma.rn.f64 	%fd1223, %fd1218, 0d0000000000000000, %fd1219;
	fma.rn.f64 	%fd147, %fd1220, 0d0000000000000000, %fd1223;
	fma.rn.f64 	%fd1224, %fd1218, 0d0000000000000000, %fd1221;
	add.f64 	%fd1225, %fd1224, %fd1220;
	mul.f64 	%fd1226, %fd99, 0d0000000000000000;
	add.f64 	%fd1227, %fd98, %fd1226;
	fma.rn.f64 	%fd148, %fd100, 0d0000000000000000, %fd1227;
	fma.rn.f64 	%fd1228, %fd98, 0d0000000000000000, %fd99;
	fma.rn.f64 	%fd149, %fd100, 0d0000000000000000, %fd1228;
	fma.rn.f64 	%fd1229, %fd98, 0d0000000000000000, %fd1226;
	add.f64 	%fd150, %fd1229, %fd100;
	add.f64 	%fd151, %fd1225, 0d0000000000000000;
	add.f64 	%fd1230, %fd147, 0d0000000000000000;
	add.f64 	%fd152, %fd146, 0d0000000000000000;
	fma.rn.f64 	%fd1231, %fd152, 0d0000000000000000, %fd1230;
	fma.rn.f64 	%fd1232, %fd151, 0d0000000000000000, %fd1231;
	mov.f64 	%fd1233, 0d0000000000000000;
	sub.f64 	%fd1234, %fd1233, %fd1232;
	fma.rn.f64 	%fd1235, %fd148, 0d0000000000000000, %fd149;
	fma.rn.f64 	%fd1236, %fd150, 0d0000000000000000, %fd1235;
	div.rn.f64 	%fd1237, %fd1234, %fd1236;
	setp.ge.f64 	%p173, %fd1237, 0d0000000000000000;
	setp.lt.f64 	%p174, %fd1237, 0d412E848000000000;
	mov.pred 	%p677, 0;
	and.pred  	%p175, %p173, %p174;
	@%p175 bra 	$L__BB0_46;
	add.f64 	%fd1238, %fd147, 0dBFF0000000000000;
	add.f64 	%fd1239, %fd146, 0d4000000000000000;
	mul.f64 	%fd1240, %fd149, %fd149;
	fma.rn.f64 	%fd1241, %fd148, %fd148, %fd1240;
	fma.rn.f64 	%fd1242, %fd150, %fd150, %fd1241;
	mul.f64 	%fd153, %fd1238, %fd149;
	fma.rn.f64 	%fd1243, %fd1239, %fd148, %fd153;
	mul.f64 	%fd154, %fd151, %fd150;
	add.f64 	%fd1244, %fd1243, %fd154;
	add.f64 	%fd1245, %fd1244, %fd1244;
	mul.f64 	%fd155, %fd1238, %fd1238;
	fma.rn.f64 	%fd1246, %fd1239, %fd1239, %fd155;
	mul.f64 	%fd156, %fd151, %fd151;
	add.f64 	%fd1247, %fd1246, %fd156;
	add.f64 	%fd1248, %fd1247, 0dBFF0000000000000;
	mul.f64 	%fd1249, %fd1245, %fd1245;
	mul.f64 	%fd157, %fd1242, 0d4010000000000000;
	mul.f64 	%fd1250, %fd1248, %fd157;
	sub.f64 	%fd1251, %fd1249, %fd1250;
	sqrt.rn.f64 	%fd1252, %fd1251;
	add.f64 	%fd158, %fd1242, %fd1242;
	neg.f64 	%fd1253, %fd1245;
	sub.f64 	%fd1254, %fd1253, %fd1252;
	div.rn.f64 	%fd1255, %fd1254, %fd158;
	sub.f64 	%fd1256, %fd1252, %fd1245;
	div.rn.f64 	%fd1257, %fd1256, %fd158;
	setp.ge.f64 	%p177, %fd1255, 0d0000000000000000;
	setp.lt.f64 	%p178, %fd1255, 0d412E848000000000;
	selp.f64 	%fd1258, %fd1255, 0d412E848000000000, %p178;
	selp.f64 	%fd1259, %fd1258, 0d412E848000000000, %p177;
	setp.ge.f64 	%p179, %fd1257, 0d0000000000000000;
	setp.lt.f64 	%p180, %fd1257, %fd1259;
	selp.f64 	%fd1260, %fd1257, %fd1259, %p180;
	selp.f64 	%fd1261, %fd1260, %fd1259, %p179;
	setp.ge.f64 	%p181, %fd1261, 0d0000000000000000;
	setp.lt.f64 	%p182, %fd1261, 0d412E848000000000;
	and.pred  	%p183, %p181, %p182;
	@%p183 bra 	$L__BB0_46;
	fma.rn.f64 	%fd1262, %fd152, %fd148, %fd153;
	add.f64 	%fd1263, %fd1262, %fd154;
	add.f64 	%fd1264, %fd1263, %fd1263;
	fma.rn.f64 	%fd1265, %fd152, %fd152, %fd155;
	add.f64 	%fd1266, %fd1265, %fd156;
	add.f64 	%fd1267, %fd1266, 0dBFF0000000000000;
	mul.f64 	%fd1268, %fd1264, %fd1264;
	mul.f64 	%fd1269, %fd1267, %fd157;
	sub.f64 	%fd1270, %fd1268, %fd1269;
	sqrt.rn.f64 	%fd1271, %fd1270;
	neg.f64 	%fd1272, %fd1264;
	sub.f64 	%fd1273, %fd1272, %fd1271;
	div.rn.f64 	%fd1274, %fd1273, %fd158;
	sub.f64 	%fd1275, %fd1271, %fd1264;
	div.rn.f64 	%fd1276, %fd1275, %fd158;
	setp.ge.f64 	%p185, %fd1274, 0d0000000000000000;
	setp.lt.f64 	%p186, %fd1274, 0d412E848000000000;
	selp.f64 	%fd1277, %fd1274, 0d412E848000000000, %p186;
	selp.f64 	%fd1278, %fd1277, 0d412E848000000000, %p185;
	setp.ge.f64 	%p187, %fd1276, 0d0000000000000000;
	setp.lt.f64 	%p188, %fd1276, %fd1278;
	selp.f64 	%fd1279, %fd1276, %fd1278, %p188;
	selp.f64 	%fd1280, %fd1279, %fd1278, %p187;
	setp.ge.f64 	%p189, %fd1280, 0d0000000000000000;
	setp.lt.f64 	%p190, %fd1280, 0d412E848000000000;
	and.pred  	%p191, %p189, %p190;
	@%p191 bra 	$L__BB0_46;
	add.f64 	%fd1281, %fd146, 0dC000000000000000;
	fma.rn.f64 	%fd1282, %fd1281, %fd148, %fd153;
	add.f64 	%fd1283, %fd1282, %fd154;
	add.f64 	%fd1284, %fd1283, %fd1283;
	fma.rn.f64 	%fd1285, %fd1281, %fd1281, %fd155;
	add.f64 	%fd1286, %fd1285, %fd156;
	add.f64 	%fd1287, %fd1286, 0dBFF0000000000000;
	mul.f64 	%fd1288, %fd1284, %fd1284;
	mul.f64 	%fd1289, %fd1287, %fd157;
	sub.f64 	%fd1290, %fd1288, %fd1289;
	sqrt.rn.f64 	%fd1291, %fd1290;
	neg.f64 	%fd1292, %fd1284;
	sub.f64 	%fd1293, %fd1292, %fd1291;
	div.rn.f64 	%fd1294, %fd1293, %fd158;
	sub.f64 	%fd1295, %fd1291, %fd1284;
	div.rn.f64 	%fd1296, %fd1295, %fd158;
	setp.ge.f64 	%p192, %fd1294, 0d0000000000000000;
	setp.lt.f64 	%p193, %fd1294, 0d412E848000000000;
	selp.f64 	%fd1298, %fd1294, 0d412E848000000000, %p193;
	selp.f64 	%fd1299, %fd1298, 0d412E848000000000, %p192;
	setp.ge.f64 	%p194, %fd1296, 0d0000000000000000;
	setp.lt.f64 	%p195, %fd1296, %fd1299;
	selp.f64 	%fd1301, %fd1296, %fd1299, %p195;
	selp.f64 	%fd1302, %fd1301, %fd1299, %p194;
	setp.ltu.f64 	%p196, %fd1302, 0d0000000000000000;
	setp.geu.f64 	%p197, %fd1302, 0d412E848000000000;
	or.pred  	%p677, %p196, %p197;
$L__BB0_46:
	max.f64 	%fd1305, %fd138, 0d0000000000000000;
	mul.f64 	%fd1306, %fd1305, 0d3FE0000000000000;
	selp.f64 	%fd159, %fd1305, %fd1306, %p677;
	ld.local.u32 	%r116, [%rd3+4];
	mov.f64 	%fd3028, 0d3FF0000000000000;
	mov.f64 	%fd3026, 0d0000000000000000;
	setp.eq.s32 	%p198, %r116, 4;
	mov.f64 	%fd3024, 0d0000000000000000;
	mov.f64 	%fd3025, 0d0000000000000000;
	mov.f64 	%fd3027, 0d3FE0000000000000;
	mov.f64 	%fd2974, 0d0000000000000000;
	@%p198 bra 	$L__BB0_51;
	setp.eq.s32 	%p199, %r116, 3;
	@%p199 bra 	$L__BB0_50;
	setp.ne.s32 	%p200, %r116, 1;
	mov.f64 	%fd3027, %fd3026;
	@%p200 bra 	$L__BB0_52;
	cvt.rmi.f64.f64 	%fd1314, %fd95;
	sub.f64 	%fd1315, %fd95, %fd1314;
	setp.geu.f64 	%p201, %fd1315, 0d3FE0000000000000;
	cvt.rmi.f64.f64 	%fd1316, %fd97;
	sub.f64 	%fd1317, %fd97, %fd1316;
	setp.geu.f64 	%p202, %fd1317, 0d3FE0000000000000;
	xor.pred  	%p203, %p201, %p202;
	selp.u32 	%r117, 1, 0, %p203;
	cvt.rn.f64.u32 	%fd3024, %r117;
	mov.f64 	%fd3027, 0d3FF0000000000000;
	mov.f64 	%fd3025, %fd3024;
	mov.f64 	%fd3026, %fd3024;
	mov.f64 	%fd3028, %fd2974;
	bra.uni 	$L__BB0_52;
$L__BB0_50:
	mov.f64 	%fd3025, 0d3FE0000000000000;
	mov.f64 	%fd3026, 0d0000000000000000;
	mov.f64 	%fd3028, %fd2974;
	bra.uni 	$L__BB0_52;
$L__BB0_51:
	mov.f64 	%fd3026, 0d3FF0000000000000;
	mov.f64 	%fd3028, %fd2974;
$L__BB0_52:
	fma.rn.f64 	%fd3071, %fd159, %fd3024, %fd145;
	fma.rn.f64 	%fd3072, %fd159, %fd3025, %fd145;
	fma.rn.f64 	%fd3073, %fd159, %fd3026, %fd145;
	setp.leu.f64 	%p204, %fd3028, 0d0000000000000000;
	@%p204 bra 	$L__BB0_89;
	and.b32  	%r9, %r74, 2146435072;
	setp.eq.s32 	%p205, %r9, 1074790400;
	neg.f64 	%fd1318, %fd111;
	mul.f64 	%fd1319, %fd3012, %fd1318;
	sub.f64 	%fd1320, %fd1319, %fd113;
	sub.f64 	%fd1321, %fd114, %fd1320;
	add.f64 	%fd169, %fd1321, 0d3FF0000000000000;
	{
	.reg .b32 %temp; 
	mov.b64 	{%temp, %r10}, %fd169;
	}
	abs.f64 	%fd170, %fd169;
	{ // callseq 3, 0
	.param .b64 param0;
	st.param.f64 	[param0], %fd170;
	.param .b64 param1;
	st.param.f64 	[param1], 0d4014000000000000;
	.param .b64 retval0;
	call.uni (retval0), 
	__internal_accurate_pow, 
	(
	param0, 
	param1
	);
	ld.param.f64 	%fd1322, [retval0];
	} // callseq 3
	setp.lt.s32 	%p206, %r10, 0;
	neg.f64 	%fd1324, %fd1322;
	selp.f64 	%fd1325, %fd1324, %fd1322, %p205;
	selp.f64 	%fd3030, %fd1325, %fd1322, %p206;
	setp.neu.f64 	%p207, %fd169, 0d0000000000000000;
	@%p207 bra 	$L__BB0_55;
	setp.eq.s32 	%p208, %r9, 1074790400;
	selp.b32 	%r118, %r10, 0, %p208;
	setp.lt.s32 	%p209, %r74, 0;
	or.b32  	%r119, %r118, 2146435072;
	selp.b32 	%r120, %r119, %r118, %p209;
	mov.b32 	%r121, 0;
	mov.b64 	%fd3030, {%r121, %r120};
$L__BB0_55:
	add.f64 	%fd1326, %fd169, 0d4014000000000000;
	{
	.reg .b32 %temp; 
	mov.b64 	{%temp, %r122}, %fd1326;
	}
	and.b32  	%r123, %r122, 2146435072;
	setp.ne.s32 	%p210, %r123, 2146435072;
	@%p210 bra 	$L__BB0_60;
	setp.num.f64 	%p211, %fd169, %fd169;
	@%p211 bra 	$L__BB0_58;
	mov.f64 	%fd1327, 0d4014000000000000;
	add.rn.f64 	%fd3030, %fd169, %fd1327;
	bra.uni 	$L__BB0_60;
$L__BB0_58:
	setp.neu.f64 	%p212, %fd170, 0d7FF0000000000000;
	@%p212 bra 	$L__BB0_60;
	setp.lt.s32 	%p213, %r10, 0;
	setp.eq.s32 	%p214, %r9, 1074790400;
	setp.lt.s32 	%p215, %r74, 0;
	selp.b32 	%r125, 0, 2146435072, %p215;
	and.b32  	%r126, %r74, 2147483647;
	setp.ne.s32 	%p216, %r126, 1071644672;
	or.b32  	%r127, %r125, -2147483648;
	selp.b32 	%r128, %r127, %r125, %p216;
	selp.b32 	%r129, %r128, %r125, %p214;
	selp.b32 	%r130, %r129, %r125, %p213;
	mov.b32 	%r131, 0;
	mov.b64 	%fd3030, {%r131, %r130};
$L__BB0_60:
	setp.eq.f64 	%p217, %fd169, 0d3FF0000000000000;
	fma.rn.f64 	%fd1329, %fd3030, 0d3FEEB851EB851EB8, 0d3FA47AE147AE147C;
	selp.f64 	%fd3027, 0d3FF0000000000000, %fd1329, %p217;
	fma.rn.f64 	%fd178, %fd3019, 0d3F1A36E2EB1C432D, %fd95;
	fma.rn.f64 	%fd179, %fd3020, 0d3F1A36E2EB1C432D, %fd96;
	fma.rn.f64 	%fd180, %fd3021, 0d3F1A36E2EB1C432D, %fd97;
	mov.f64 	%fd3046, 0d0000000000000000;
	st.local.v2.f64 	[%rd1], {%fd3046, %fd3046};
	st.local.v2.f64 	[%rd1+16], {%fd3046, %fd3046};
	st.local.v2.f64 	[%rd1+32], {%fd3046, %fd3046};
	st.local.v2.f64 	[%rd1+48], {%fd3046, %fd3046};
	st.local.v2.f64 	[%rd1+64], {%fd3046, %fd3046};
	st.local.v2.f64 	[%rd1+80], {%fd3046, %fd3046};
	st.local.v2.f64 	[%rd1+96], {%fd3046, %fd3046};
	st.local.v2.f64 	[%rd1+112], {%fd3046, %fd3046};
	st.local.v2.f64 	[%rd1+128], {%fd3046, %fd3046};
	st.local.v2.f64 	[%rd1+144], {%fd3046, %fd3046};
	st.local.v2.f64 	[%rd1+160], {%fd3046, %fd3046};
	st.local.v2.f64 	[%rd1+176], {%fd3046, %fd3046};
	st.local.v2.f64 	[%rd1+192], {%fd3046, %fd3046};
	st.local.v2.f64 	[%rd1+208], {%fd3046, %fd3046};
	st.local.v2.f64 	[%rd1+224], {%fd3046, %fd3046};
	st.local.v2.f64 	[%rd1+240], {%fd3046, %fd3046};
	mov.b32 	%r132, 1;
	st.local.v2.u32 	[%rd1+256], {%r132, %r132};
	mov.b64 	%rd23, 0;
	st.local.u64 	[%rd1+264], %rd23;
	st.local.v2.f64 	[%rd1+272], {%fd3046, %fd3046};
	st.local.v2.f64 	[%rd1+288], {%fd3046, %fd3046};
	st.local.v2.f64 	[%rd1+304], {%fd3046, %fd3046};
	st.local.v2.f64 	[%rd1+320], {%fd3046, %fd3046};
	st.local.v2.f64 	[%rd1+336], {%fd3046, %fd3046};
	st.local.v2.f64 	[%rd1+352], {%fd3046, %fd3046};
	st.local.v2.f64 	[%rd1+368], {%fd3046, %fd3046};
	st.local.v2.f64 	[%rd1+384], {%fd3046, %fd3046};
	st.local.v2.f64 	[%rd1+400], {%fd3046, %fd3046};
	st.local.v2.f64 	[%rd1+416], {%fd3046, %fd3046};
	st.local.v2.f64 	[%rd1+432], {%fd3046, %fd3046};
	st.local.v2.f64 	[%rd1+448], {%fd3046, %fd3046};
	st.local.v2.f64 	[%rd1+464], {%fd3046, %fd3046};
	st.local.v2.f64 	[%rd1+480], {%fd3046, %fd3046};
	st.local.v2.f64 	[%rd1+496], {%fd3046, %fd3046};
	st.local.u64 	[%rd1+512], %rd23;
	mov.b32 	%r133, 2;
	st.local.v2.u32 	[%rd1+520], {%r133, %r133};
	st.local.v2.f64 	[%rd1+528], {%fd3046, %fd3046};
	st.local.v2.f64 	[%rd1+544], {%fd3046, %fd3046};
	st.local.v2.f64 	[%rd1+560], {%fd3046, %fd3046};
	st.local.v2.f64 	[%rd1+576], {%fd3046, %fd3046};
	st.local.v2.f64 	[%rd1+592], {%fd3046, %fd3046};
	st.local.v2.f64 	[%rd1+608], {%fd3046, %fd3046};
	st.local.v2.f64 	[%rd1+624], {%fd3046, %fd3046};
	st.local.v2.f64 	[%rd1+640], {%fd3046, %fd3046};
	st.local.v2.f64 	[%rd1+656], {%fd3046, %fd3046};
	st.local.v2.f64 	[%rd1+672], {%fd3046, %fd3046};
	st.local.v2.f64 	[%rd1+688], {%fd3046, %fd3046};
	st.local.v2.f64 	[%rd1+704], {%fd3046, %fd3046};
	st.local.v2.f64 	[%rd1+720], {%fd3046, %fd3046};
	st.local.v2.f64 	[%rd1+736], {%fd3046, %fd3046};
	st.local.v2.f64 	[%rd1+752], {%fd3046, %fd3046};
	st.local.v2.f64 	[%rd1+768], {%fd3046, %fd3046};
	mov.b32 	%r134, 3;
	st.local.v2.u32 	[%rd1+784], {%r133, %r134};
	st.local.u64 	[%rd1+792], %rd23;
	st.local.v2.f64 	[%rd1+800], {%fd3046, %fd3046};
	st.local.v2.f64 	[%rd1+816], {%fd3046, %fd3046};
	st.local.v2.f64 	[%rd1+832], {%fd3046, %fd3046};
	st.local.v2.f64 	[%rd1+848], {%fd3046, %fd3046};
	st.local.v2.f64 	[%rd1+864], {%fd3046, %fd3046};
	st.local.v2.f64 	[%rd1+880], {%fd3046, %fd3046};
	st.local.v2.f64 	[%rd1+896], {%fd3046, %fd3046};
	st.local.v2.f64 	[%rd1+912], {%fd3046, %fd3046};
	st.local.v2.f64 	[%rd1+928], {%fd3046, %fd3046};
	st.local.v2.f64 	[%rd1+944], {%fd3046, %fd3046};
	st.local.v2.f64 	[%rd1+960], {%fd3046, %fd3046};
	st.local.v2.f64 	[%rd1+976], {%fd3046, %fd3046};
	st.local.v2.f64 	[%rd1+992], {%fd3046, %fd3046};
	st.local.v2.f64 	[%rd1+1008], {%fd3046, %fd3046};
	st.local.v2.f64 	[%rd1+1024], {%fd3046, %fd3046};
	st.local.u64 	[%rd1+1040], %rd23;
	mov.b32 	%r135, 4;
	st.local.v2.u32 	[%rd1+1048], {%r133, %r135};
	mov.f64 	%fd1330, 0d3FF0000000000000;
	st.local.v2.f64 	[%rd1], {%fd1330, %fd3046};
	st.local.v2.f64 	[%rd1+16], {%fd3046, %fd3046};
	st.local.v2.f64 	[%rd1+32], {%fd3046, %fd1330};
	st.local.v2.f64 	[%rd1+48], {%fd3046, %fd3046};
	st.local.v2.f64 	[%rd1+64], {%fd3046, %fd3046};
	st.local.v2.f64 	[%rd1+80], {%fd1330, %fd3046};
	st.local.v2.f64 	[%rd1+96], {%fd3046, %fd3046};
	st.local.v2.f64 	[%rd1+112], {%fd3046, %fd1330};
	st.local.v2.f64 	[%rd1+128], {%fd1330, %fd3046};
	st.local.v2.f64 	[%rd1+144], {%fd3046, %fd3046};
	st.local.v2.f64 	[%rd1+160], {%fd3046, %fd1330};
	st.local.v2.f64 	[%rd1+176], {%fd3046, %fd3046};
	st.local.v2.f64 	[%rd1+192], {%fd3046, %fd3046};
	st.local.v2.f64 	[%rd1+208], {%fd1330, %fd3046};
	st.local.v2.f64 	[%rd1+224], {%fd3046, %fd3046};
	st.local.v2.f64 	[%rd1+240], {%fd3046, %fd1330};
	mov.b64 	%rd24, 4607182418800017408;
	st.local.u64 	[%rd1+264], %rd24;
	st.local.v2.f64 	[%rd1+272], {%fd3046, %fd3046};
	st.local.v2.f64 	[%rd1+288], {%fd3046, %fd3046};
	st.local.v2.f64 	[%rd1+304], {%fd1330, %fd3046};
	st.local.v2.f64 	[%rd1+320], {%fd3046, %fd3046};
	st.local.v2.f64 	[%rd1+336], {%fd3046, %fd1330};
	mov.f64 	%fd1331, 0dC000000000000000;
	st.local.v2.f64 	[%rd1+352], {%fd3046, %fd1331};
	st.local.v2.f64 	[%rd1+368], {%fd1330, %fd3046};
	st.local.v2.f64 	[%rd1+384], {%fd1330, %fd1330};
	st.local.v2.f64 	[%rd1+400], {%fd3046, %fd3046};
	st.local.v2.f64 	[%rd1+416], {%fd3046, %fd3046};
	st.local.v2.f64 	[%rd1+432], {%fd1330, %fd3046};
	st.local.v2.f64 	[%rd1+448], {%fd3046, %fd3046};
	st.local.v2.f64 	[%rd1+464], {%fd3046, %fd1330};
	mov.f64 	%fd1332, 0d4000000000000000;
	st.local.v2.f64 	[%rd1+480], {%fd3046, %fd1332};
	mov.f64 	%fd1333, 0dBFF0000000000000;
	st.local.v2.f64 	[%rd1+496], {%fd1333, %fd3046};
	st.local.u64 	[%rd1+512], %rd24;
	st.local.v2.f64 	[%rd1+528], {%fd1330, %fd3046};
	st.local.v2.f64 	[%rd1+544], {%fd3046, %fd3046};
	st.local.v2.f64 	[%rd1+560], {%fd3046, %fd1330};
	st.local.v2.f64 	[%rd1+576], {%fd3046, %fd3046};
	st.local.v2.f64 	[%rd1+592], {%fd3046, %fd3046};
	st.local.v2.f64 	[%rd1+608], {%fd1330, %fd3046};
	st.local.v2.f64 	[%rd1+624], {%fd3046, %fd1330};
	st.local.v2.f64 	[%rd1+640], {%fd3046, %fd1330};
	st.local.v2.f64 	[%rd1+656], {%fd1330, %fd3046};
	st.local.v2.f64 	[%rd1+672], {%fd3046, %fd3046};
	st.local.v2.f64 	[%rd1+688], {%fd3046, %fd1330};
	st.local.v2.f64 	[%rd1+704], {%fd3046, %fd3046};
	st.local.v2.f64 	[%rd1+720], {%fd3046, %fd3046};
	st.local.v2.f64 	[%rd1+736], {%fd1330, %fd3046};
	st.local.v2.f64 	[%rd1+752], {%fd3046, %fd1333};
	st.local.v2.f64 	[%rd1+768], {%fd3046, %fd1330};
	st.local.u64 	[%rd1+792], %rd24;
	st.local.v2.f64 	[%rd1+832], {%fd1330, %fd3046};
	st.local.v2.f64 	[%rd1+864], {%fd3046, %fd1330};
	st.local.v2.f64 	[%rd1+880], {%fd3046, %fd1332};
	st.local.v2.f64 	[%rd1+896], {%fd1330, %fd3046};
	st.local.v2.f64 	[%rd1+912], {%fd1330, %fd1330};
	st.local.v2.f64 	[%rd1+960], {%fd1330, %fd3046};
	st.local.v2.f64 	[%rd1+992], {%fd3046, %fd1330};
	st.local.v2.f64 	[%rd1+1008], {%fd3046, %fd1331};
	st.local.v2.f64 	[%rd1+1024], {%fd1333, %fd3046};
	mul.f64 	%fd1334, %fd179, 0d0000000000000000;
	add.f64 	%fd1335, %fd178, %fd1334;
	fma.rn.f64 	%fd1336, %fd180, 0d0000000000000000, %fd1335;
	add.f64 	%fd1337, %fd1336, 0d0000000000000000;
	fma.rn.f64 	%fd1338, %fd178, 0d0000000000000000, %fd179;
	fma.rn.f64 	%fd1339, %fd180, 0d0000000000000000, %fd1338;
	fma.rn.f64 	%fd1340, %fd178, 0d0000000000000000, %fd1334;
	add.f64 	%fd1341, %fd1340, %fd180;
	add.f64 	%fd1342, %fd1341, 0d0000000000000000;
	mul.f64 	%fd1343, %fd3020, 0d0000000000000000;
	add.f64 	%fd1344, %fd3019, %fd1343;
	fma.rn.f64 	%fd1345, %fd3021, 0d0000000000000000, %fd1344;
	fma.rn.f64 	%fd1346, %fd3019, 0d0000000000000000, %fd3020;
	fma.rn.f64 	%fd1347, %fd3021, 0d0000000000000000, %fd1346;
	fma.rn.f64 	%fd1348, %fd3019, 0d0000000000000000, %fd1343;
	add.f64 	%fd1349, %fd1348, %fd3021;
	add.f64 	%fd1350, %fd1339, 0d0000000000000000;
	fma.rn.f64 	%fd1351, %fd1337, 0d0000000000000000, %fd1350;
	fma.rn.f64 	%fd1352, %fd1342, 0d0000000000000000, %fd1351;
	sub.f64 	%fd1353, %fd3046, %fd1352;
	fma.rn.f64 	%fd1354, %fd1345, 0d0000000000000000, %fd1347;
	fma.rn.f64 	%fd1355, %fd1349, 0d0000000000000000, %fd1354;
	div.rn.f64 	%fd1356, %fd1353, %fd1355;
	setp.ge.f64 	%p218, %fd1356, 0d0000000000000000;
	setp.lt.f64 	%p219, %fd1356, 0d412E848000000000;
	selp.f64 	%fd1357, %fd1356, 0d412E848000000000, %p219;
	selp.f64 	%fd1358, %fd1357, 0d412E848000000000, %p218;
	add.f64 	%fd1360, %fd1339, 0dBFF0000000000000;
	add.f64 	%fd1361, %fd1336, 0d4000000000000000;
	mul.f64 	%fd1362, %fd1347, %fd1347;
	fma.rn.f64 	%fd1363, %fd1345, %fd1345, %fd1362;
	fma.rn.f64 	%fd1364, %fd1349, %fd1349, %fd1363;
	mul.f64 	%fd1365, %fd1360, %fd1347;
	fma.rn.f64 	%fd1366, %fd1361, %fd1345, %fd1365;
	fma.rn.f64 	%fd1367, %fd1342, %fd1349, %fd1366;
	add.f64 	%fd1368, %fd1367, %fd1367;
	mul.f64 	%fd1369, %fd1360, %fd1360;
	fma.rn.f64 	%fd1370, %fd1361, %fd1361, %fd1369;
	fma.rn.f64 	%fd1371, %fd1342, %fd1342, %fd1370;
	add.f64 	%fd1372, %fd1371, 0dBFF0000000000000;
	mul.f64 	%fd1373, %fd1368, %fd1368;
	mul.f64 	%fd1374, %fd1364, 0d4010000000000000;
	mul.f64 	%fd1375, %fd1372, %fd1374;
	sub.f64 	%fd1376, %fd1373, %fd1375;
	sqrt.rn.f64 	%fd1377, %fd1376;
	add.f64 	%fd1378, %fd1364, %fd1364;
	neg.f64 	%fd1379, %fd1368;
	sub.f64 	%fd1380, %fd1379, %fd1377;
	div.rn.f64 	%fd1381, %fd1380, %fd1378;
	sub.f64 	%fd1382, %fd1377, %fd1368;
	div.rn.f64 	%fd1383, %fd1382, %fd1378;
	setp.ge.f64 	%p220, %fd1381, 0d0000000000000000;
	setp.lt.f64 	%p221, %fd1381, 0d412E848000000000;
	selp.f64 	%fd1385, %fd1381, 0d412E848000000000, %p221;
	selp.f64 	%fd1386, %fd1385, 0d412E848000000000, %p220;
	setp.ge.f64 	%p222, %fd1383, 0d0000000000000000;
	setp.lt.f64 	%p223, %fd1383, %fd1386;
	selp.f64 	%fd1388, %fd1383, %fd1386, %p223;
	selp.f64 	%fd1389, %fd1388, %fd1386, %p222;
	setp.ge.f64 	%p224, %fd1389, 0d0000000000000000;
	setp.lt.f64 	%p225, %fd1389, %fd1358;
	and.pred  	%p11, %p224, %p225;
	selp.f64 	%fd1391, %fd1389, %fd1358, %p11;
	fma.rn.f64 	%fd1393, %fd1337, %fd1345, %fd1365;
	fma.rn.f64 	%fd1394, %fd1342, %fd1349, %fd1393;
	add.f64 	%fd1395, %fd1394, %fd1394;
	fma.rn.f64 	%fd1396, %fd1337, %fd1337, %fd1369;
	fma.rn.f64 	%fd1397, %fd1342, %fd1342, %fd1396;
	add.f64 	%fd1398, %fd1397, 0dBFF0000000000000;
	mul.f64 	%fd1399, %fd1395, %fd1395;
	mul.f64 	%fd1400, %fd1398, %fd1374;
	sub.f64 	%fd1401, %fd1399, %fd1400;
	sqrt.rn.f64 	%fd1402, %fd1401;
	neg.f64 	%fd1403, %fd1395;
	sub.f64 	%fd1404, %fd1403, %fd1402;
	div.rn.f64 	%fd1405, %fd1404, %fd1378;
	sub.f64 	%fd1406, %fd1402, %fd1395;
	div.rn.f64 	%fd1407, %fd1406, %fd1378;
	setp.ge.f64 	%p226, %fd1405, 0d0000000000000000;
	setp.lt.f64 	%p227, %fd1405, 0d412E848000000000;
	selp.f64 	%fd1409, %fd1405, 0d412E848000000000, %p227;
	selp.f64 	%fd1410, %fd1409, 0d412E848000000000, %p226;
	setp.ge.f64 	%p228, %fd1407, 0d0000000000000000;
	setp.lt.f64 	%p229, %fd1407, %fd1410;
	selp.f64 	%fd1412, %fd1407, %fd1410, %p229;
	selp.f64 	%fd1413, %fd1412, %fd1410, %p228;
	setp.ge.f64 	%p230, %fd1413, 0d0000000000000000;
	setp.lt.f64 	%p231, %fd1413, %fd1391;
	and.pred  	%p12, %p230, %p231;
	selp.f64 	%fd1415, %fd1413, %fd1391, %p12;
	add.f64 	%fd1417, %fd1336, 0dC000000000000000;
	fma.rn.f64 	%fd1418, %fd1417, %fd1345, %fd1365;
	fma.rn.f64 	%fd1419, %fd1342, %fd1349, %fd1418;
	add.f64 	%fd1420, %fd1419, %fd1419;
	fma.rn.f64 	%fd1421, %fd1417, %fd1417, %fd1369;
	fma.rn.f64 	%fd1422, %fd1342, %fd1342, %fd1421;
	add.f64 	%fd1423, %fd1422, 0dBFF0000000000000;
	mul.f64 	%fd1424, %fd1420, %fd1420;
	mul.f64 	%fd1425, %fd1423, %fd1374;
	sub.f64 	%fd1426, %fd1424, %fd1425;
	sqrt.rn.f64 	%fd1427, %fd1426;
	neg.f64 	%fd1428, %fd1420;
	sub.f64 	%fd1429, %fd1428, %fd1427;
	div.rn.f64 	%fd1430, %fd1429, %fd1378;
	sub.f64 	%fd1431, %fd1427, %fd1420;
	div.rn.f64 	%fd1432, %fd1431, %fd1378;
	setp.ge.f64 	%p232, %fd1430, 0d0000000000000000;
	setp.lt.f64 	%p233, %fd1430, 0d412E848000000000;
	selp.f64 	%fd1433, %fd1430, 0d412E848000000000, %p233;
	selp.f64 	%fd1434, %fd1433, 0d412E848000000000, %p232;
	setp.ge.f64 	%p234, %fd1432, 0d0000000000000000;
	setp.lt.f64 	%p235, %fd1432, %fd1434;
	selp.f64 	%fd1435, %fd1432, %fd1434, %p235;
	selp.f64 	%fd1436, %fd1435, %fd1434, %p234;
	setp.ge.f64 	%p236, %fd1436, 0d0000000000000000;
	setp.lt.f64 	%p237, %fd1436, %fd1415;
	and.pred  	%p13, %p236, %p237;
	selp.f64 	%fd181, %fd1436, %fd1415, %p13;
	setp.eq.f64 	%p238, %fd181, 0d412E848000000000;
	mov.f64 	%fd3047, %fd3046;
	mov.f64 	%fd3048, %fd3046;
	@%p238 bra 	$L__BB0_88;
	fma.rn.f64 	%fd182, %fd3019, %fd181, %fd178;
	fma.rn.f64 	%fd183, %fd3020, %fd181, %fd179;
	fma.rn.f64 	%fd184, %fd3021, %fd181, %fd180;
	mov.f64 	%fd1441, 0d4024000000000000;
	sub.f64 	%fd1442, %fd1441, %fd182;
	sub.f64 	%fd1443, %fd1441, %fd183;
	mov.f64 	%fd1444, 0dC024000000000000;
	sub.f64 	%fd1445, %fd1444, %fd184;
	abs.f64 	%fd1446, %fd1442;
	abs.f64 	%fd1447, %fd1443;
	abs.f64 	%fd1448, %fd1445;
	add.f64 	%fd1449, %fd1446, %fd1447;
	add.f64 	%fd1450, %fd1448, %fd1449;
	min.f64 	%fd1451, %fd1446, %fd1447;
	max.f64 	%fd1452, %fd1446, %fd1447;
	min.f64 	%fd1453, %fd1452, %fd1448;
	max.f64 	%fd1454, %fd1452, %fd1448;
	{
	.reg .b32 %temp; 
	mov.b64 	{%temp, %r136}, %fd1454;
	}
	and.b32  	%r137, %r136, -4194304;
	xor.b32  	%r138, %r137, 2144337920;
	mov.b32 	%r139, 0;
	mov.b64 	%fd1455, {%r139, %r138};
	mul.f64 	%fd1456, %fd1453, %fd1455;
	mul.f64 	%fd1457, %fd1451, %fd1455;
	mul.f64 	%fd1458, %fd1454, %fd1455;
	mul.f64 	%fd1459, %fd1456, %fd1456;
	fma.rn.f64 	%fd1460, %fd1457, %fd1457, %fd1459;
	fma.rn.f64 	%fd1461, %fd1458, %fd1458, %fd1460;
	rsqrt.approx.ftz.f64 	%fd1462, %fd1461;
	mul.rn.f64 	%fd1463, %fd1462, %fd1462;
	neg.f64 	%fd1464, %fd1463;
	fma.rn.f64 	%fd1465, %fd1461, %fd1464, 0d3FF0000000000000;
	fma.rn.f64 	%fd1466, %fd1465, 0d3FD8000000000000, 0d3FE0000000000000;
	mul.rn.f64 	%fd1467, %fd1465, %fd1462;
	fma.rn.f64 	%fd1468, %fd1466, %fd1467, %fd1462;
	mul.f64 	%fd1469, %fd1455, %fd1468;
	setp.gt.f64 	%p239, %fd1450, 0d0000000000000000;
	add.f64 	%fd1470, %fd1450, 0d7FF0000000000000;
	selp.f64 	%fd1471, %fd1469, %fd1470, %p239;
	setp.eq.f64 	%p240, %fd1454, 0d7FF0000000000000;
	selp.f64 	%fd1472, 0d0000000000000000, %fd1471, %p240;
	mul.f64 	%fd185, %fd1442, %fd1472;
	mul.f64 	%fd186, %fd1443, %fd1472;
	mul.f64 	%fd187, %fd1445, %fd1472;
	selp.u64 	%rd25, 1, 0, %p11;
	selp.b64 	%rd26, 2, %rd25, %p12;
	selp.b64 	%rd27, 3, %rd26, %p13;
	mad.lo.s64 	%rd28, %rd27, 264, %rd1;
	add.s64 	%rd4, %rd28, 256;
	ld.local.u32 	%r140, [%rd28+256];
	setp.ne.s32 	%p241, %r140, 2;
	mov.f64 	%fd3031, 0d0000000000000000;
	mov.f64 	%fd3032, 0d3FF0000000000000;
	mov.f64 	%fd3033, %fd3031;
	@%p241 bra 	$L__BB0_63;
	ld.local.f64 	%fd1473, [%rd4+-128];
	ld.local.f64 	%fd1474, [%rd4+-96];
	mul.f64 	%fd1475, %fd183, %fd1474;
	fma.rn.f64 	%fd1476, %fd182, %fd1473, %fd1475;
	ld.local.f64 	%fd1477, [%rd4+-64];
	fma.rn.f64 	%fd1478, %fd184, %fd1477, %fd1476;
	ld.local.f64 	%fd1479, [%rd4+-32];
	add.f64 	%fd3031, %fd1479, %fd1478;
	ld.local.f64 	%fd1480, [%rd4+-120];
	ld.local.f64 	%fd1481, [%rd4+-88];
	mul.f64 	%fd1482, %fd183, %fd1481;
	fma.rn.f64 	%fd1483, %fd182, %fd1480, %fd1482;
	ld.local.f64 	%fd1484, [%rd4+-56];
	fma.rn.f64 	%fd1485, %fd184, %fd1484, %fd1483;
	ld.local.f64 	%fd1486, [%rd4+-24];
	add.f64 	%fd3032, %fd1486, %fd1485;
	ld.local.f64 	%fd1487, [%rd4+-112];
	ld.local.f64 	%fd1488, [%rd4+-80];
	mul.f64 	%fd1489, %fd183, %fd1488;
	fma.rn.f64 	%fd1490, %fd182, %fd1487, %fd1489;
	ld.local.f64 	%fd1491, [%rd4+-48];
	fma.rn.f64 	%fd1492, %fd184, %fd1491, %fd1490;
	ld.local.f64 	%fd1493, [%rd4+-16];
	add.f64 	%fd3033, %fd1493, %fd1492;
$L__BB0_63:
	and.b32  	%r11, %r57, 2146435072;
	setp.eq.s32 	%p242, %r11, 1076887552;
	abs.f64 	%fd1494, %fd3019;
	abs.f64 	%fd1495, %fd3020;
	abs.f64 	%fd1496, %fd3021;
	add.f64 	%fd1497, %fd1494, %fd1495;
	add.f64 	%fd1498, %fd1496, %fd1497;
	min.f64 	%fd1499, %fd1494, %fd1495;
	max.f64 	%fd1500, %fd1494, %fd1495;
	min.f64 	%fd1501, %fd1500, %fd1496;
	max.f64 	%fd1502, %fd1500, %fd1496;
	{
	.reg .b32 %temp; 
	mov.b64 	{%temp, %r141}, %fd1502;
	}
	and.b32  	%r142, %r141, -4194304;
	xor.b32  	%r143, %r142, 2144337920;
	mov.b32 	%r144, 0;
	mov.b64 	%fd1503, {%r144, %r143};
	mul.f64 	%fd1504, %fd1501, %fd1503;
	mul.f64 	%fd1505, %fd1499, %fd1503;
	mul.f64 	%fd1506, %fd1502, %fd1503;
	mul.f64 	%fd1507, %fd1504, %fd1504;
	fma.rn.f64 	%fd1508, %fd1505, %fd1505, %fd1507;
	fma.rn.f64 	%fd1509, %fd1506, %fd1506, %fd1508;
	rsqrt.approx.ftz.f64 	%fd1510, %fd1509;
	mul.rn.f64 	%fd1511, %fd1510, %fd1510;
	neg.f64 	%fd1512, %fd1511;
	fma.rn.f64 	%fd1513, %fd1509, %fd1512, 0d3FF0000000000000;
	fma.rn.f64 	%fd1514, %fd1513, 0d3FD8000000000000, 0d3FE0000000000000;
	mul.rn.f64 	%fd1515, %fd1513, %fd1510;
	fma.rn.f64 	%fd1516, %fd1514, %fd1515, %fd1510;
	mul.f64 	%fd1517, %fd1503, %fd1516;
	setp.gt.f64 	%p243, %fd1498, 0d0000000000000000;
	add.f64 	%fd1518, %fd1498, 0d7FF0000000000000;
	selp.f64 	%fd1519, %fd1517, %fd1518, %p243;
	setp.eq.f64 	%p244, %fd1502, 0d7FF0000000000000;
	selp.f64 	%fd1520, 0d0000000000000000, %fd1519, %p244;
	mul.f64 	%fd1521, %fd3019, %fd1520;
	mul.f64 	%fd197, %fd3020, %fd1520;
	mul.f64 	%fd1522, %fd3021, %fd1520;
	mul.f64 	%fd198, %fd3031, %fd1521;
	fma.rn.f64 	%fd1523, %fd3032, %fd197, %fd198;
	mul.f64 	%fd199, %fd3033, %fd1522;
	add.f64 	%fd1524, %fd199, %fd1523;
	add.f64 	%fd1525, %fd1524, %fd1524;
	mul.f64 	%fd1526, %fd3031, %fd1525;
	mul.f64 	%fd1527, %fd3032, %fd1525;
	mul.f64 	%fd1528, %fd3033, %fd1525;
	sub.f64 	%fd1529, %fd1521, %fd1526;
	sub.f64 	%fd1530, %fd197, %fd1527;
	sub.f64 	%fd1531, %fd1522, %fd1528;
	mul.f64 	%fd1532, %fd186, %fd3032;
	fma.rn.f64 	%fd1533, %fd185, %fd3031, %fd1532;
	fma.rn.f64 	%fd200, %fd187, %fd3033, %fd1533;
	mul.f64 	%fd1534, %fd186, %fd1530;
	fma.rn.f64 	%fd1535, %fd185, %fd1529, %fd1534;
	fma.rn.f64 	%fd1536, %fd187, %fd1531, %fd1535;
	max.f64 	%fd201, %fd1536, 0d0000000000000000;
	{
	.reg .b32 %temp; 
	mov.b64 	{%temp, %r12}, %fd201;
	}
	{ // callseq 4, 0
	.param .b64 param0;
	st.param.f64 	[param0], %fd201;
	.param .b64 param1;
	st.param.f64 	[param1], 0d4059000000000000;
	.param .b64 retval0;
	call.uni (retval0), 
	__internal_accurate_pow, 
	(
	param0, 
	param1
	);
	ld.param.f64 	%fd1537, [retval0];
	} // callseq 4
	setp.lt.s32 	%p245, %r12, 0;
	neg.f64 	%fd1539, %fd1537;
	selp.f64 	%fd1540, %fd1539, %fd1537, %p242;
	selp.f64 	%fd3035, %fd1540, %fd1537, %p245;
	setp.neu.f64 	%p246, %fd201, 0d0000000000000000;
	@%p246 bra 	$L__BB0_65;
	selp.b32 	%r145, %r12, 0, %p242;
	setp.lt.s32 	%p248, %r57, 0;
	or.b32  	%r146, %r145, 2146435072;
	selp.b32 	%r147, %r146, %r145, %p248;
	mov.b32 	%r148, 0;
	mov.b64 	%fd3035, {%r148, %r147};
$L__BB0_65:
	add.f64 	%fd1541, %fd201, 0d4059000000000000;
	{
	.reg .b32 %temp; 
	mov.b64 	{%temp, %r149}, %fd1541;
	}
	and.b32  	%r150, %r149, 2146435072;
	setp.ne.s32 	%p249, %r150, 2146435072;
	setp.neu.f64 	%p250, %fd201, 0d7FF0000000000000;
	or.pred  	%p251, %p250, %p249;
	@%p251 bra 	$L__BB0_67;
	setp.lt.s32 	%p254, %r57, 0;
	selp.b32 	%r152, 0, 2146435072, %p254;
	and.b32  	%r153, %r57, 2147483647;
	setp.ne.s32 	%p255, %r153, 1071644672;
	or.b32  	%r154, %r152, -2147483648;
	selp.b32 	%r155, %r154, %r152, %p255;
	selp.b32 	%r156, %r155, %r152, %p242;
	selp.b32 	%r157, %r156, %r152, %p245;
	mov.b32 	%r158, 0;
	mov.b64 	%fd3035, {%r158, %r157};
$L__BB0_67:
	setp.eq.f64 	%p257, %fd201, 0d3FF0000000000000;
	selp.f64 	%fd207, 0d3FF0000000000000, %fd3035, %p257;
	fma.rn.f64 	%fd1542, %fd3031, 0d3F1A36E2EB1C432D, %fd182;
	fma.rn.f64 	%fd1543, %fd3032, 0d3F1A36E2EB1C432D, %fd183;
	fma.rn.f64 	%fd1544, %fd3033, 0d3F1A36E2EB1C432D, %fd184;
	mul.f64 	%fd1545, %fd1543, 0d0000000000000000;
	add.f64 	%fd1546, %fd1542, %fd1545;
	fma.rn.f64 	%fd208, %fd1544, 0d0000000000000000, %fd1546;
	fma.rn.f64 	%fd1547, %fd1542, 0d0000000000000000, %fd1543;
	fma.rn.f64 	%fd209, %fd1544, 0d0000000000000000, %fd1547;
	fma.rn.f64 	%fd1548, %fd1542, 0d0000000000000000, %fd1545;
	add.f64 	%fd1549, %fd1548, %fd1544;
	mul.f64 	%fd1550, %fd186, 0d0000000000000000;
	add.f64 	%fd1551, %fd185, %fd1550;
	fma.rn.f64 	%fd210, %fd187, 0d0000000000000000, %fd1551;
	fma.rn.f64 	%fd1552, %fd185, 0d0000000000000000, %fd186;
	fma.rn.f64 	%fd211, %fd187, 0d0000000000000000, %fd1552;
	fma.rn.f64 	%fd1553, %fd185, 0d0000000000000000, %fd1550;
	add.f64 	%fd212, %fd1553, %fd187;
	add.f64 	%fd213, %fd1549, 0d0000000000000000;
	add.f64 	%fd1554, %fd209, 0d0000000000000000;
	add.f64 	%fd214, %fd208, 0d0000000000000000;
	fma.rn.f64 	%fd1555, %fd214, 0d0000000000000000, %fd1554;
	fma.rn.f64 	%fd1556, %fd213, 0d0000000000000000, %fd1555;
	mov.f64 	%fd1557, 0d0000000000000000;
	sub.f64 	%fd1558, %fd1557, %fd1556;
	fma.rn.f64 	%fd1559, %fd210, 0d0000000000000000, %fd211;
	fma.rn.f64 	%fd1560, %fd212, 0d0000000000000000, %fd1559;
	div.rn.f64 	%fd1561, %fd1558, %fd1560;
	setp.ge.f64 	%p258, %fd1561, 0d0000000000000000;
	setp.lt.f64 	%p259, %fd1561, 0d412E848000000000;
	mov.pred 	%p678, 0;
	and.pred  	%p260, %p258, %p259;
	@%p260 bra 	$L__BB0_71;
	add.f64 	%fd1562, %fd209, 0dBFF0000000000000;
	add.f64 	%fd1563, %fd208, 0d4000000000000000;
	mul.f64 	%fd1564, %fd211, %fd211;
	fma.rn.f64 	%fd1565, %fd210, %fd210, %fd1564;
	fma.rn.f64 	%fd1566, %fd212, %fd212, %fd1565;
	mul.f64 	%fd215, %fd1562, %fd211;
	fma.rn.f64 	%fd1567, %fd1563, %fd210, %fd215;
	mul.f64 	%fd216, %fd213, %fd212;
	add.f64 	%fd1568, %fd1567, %fd216;
	add.f64 	%fd1569, %fd1568, %fd1568;
	mul.f64 	%fd217, %fd1562, %fd1562;
	fma.rn.f64 	%fd1570, %fd1563, %fd1563, %fd217;
	mul.f64 	%fd218, %fd213, %fd213;
	add.f64 	%fd1571, %fd1570, %fd218;
	add.f64 	%fd1572, %fd1571, 0dBFF0000000000000;
	mul.f64 	%fd1573, %fd1569, %fd1569;
	mul.f64 	%fd219, %fd1566, 0d4010000000000000;
	mul.f64 	%fd1574, %fd1572, %fd219;
	sub.f64 	%fd1575, %fd1573, %fd1574;
	sqrt.rn.f64 	%fd1576, %fd1575;
	add.f64 	%fd220, %fd1566, %fd1566;
	neg.f64 	%fd1577, %fd1569;
	sub.f64 	%fd1578, %fd1577, %fd1576;
	div.rn.f64 	%fd1579, %fd1578, %fd220;
	sub.f64 	%fd1580, %fd1576, %fd1569;
	div.rn.f64 	%fd1581, %fd1580, %fd220;
	setp.ge.f64 	%p262, %fd1579, 0d0000000000000000;
	setp.lt.f64 	%p263, %fd1579, 0d412E848000000000;
	selp.f64 	%fd1582, %fd1579, 0d412E848000000000, %p263;
	selp.f64 	%fd1583, %fd1582, 0d412E848000000000, %p262;
	setp.ge.f64 	%p264, %fd1581, 0d0000000000000000;
	setp.lt.f64 	%p265, %fd1581, %fd1583;
	selp.f64 	%fd1584, %fd1581, %fd1583, %p265;
	selp.f64 	%fd1585, %fd1584, %fd1583, %p264;
	setp.ge.f64 	%p266, %fd1585, 0d0000000000000000;
	setp.lt.f64 	%p267, %fd1585, 0d412E848000000000;
	and.pred  	%p268, %p266, %p267;
	@%p268 bra 	$L__BB0_71;
	fma.rn.f64 	%fd1586, %fd214, %fd210, %fd215;
	add.f64 	%fd1587, %fd1586, %fd216;
	add.f64 	%fd1588, %fd1587, %fd1587;
	fma.rn.f64 	%fd1589, %fd214, %fd214, %fd217;
	add.f64 	%fd1590, %fd1589, %fd218;
	add.f64 	%fd1591, %fd1590, 0dBFF0000000000000;
	mul.f64 	%fd1592, %fd1588, %fd1588;
	mul.f64 	%fd1593, %fd1591, %fd219;
	sub.f64 	%fd1594, %fd1592, %fd1593;
	sqrt.rn.f64 	%fd1595, %fd1594;
	neg.f64 	%fd1596, %fd1588;
	sub.f64 	%fd1597, %fd1596, %fd1595;
	div.rn.f64 	%fd1598, %fd1597, %fd220;
	sub.f64 	%fd1599, %fd1595, %fd1588;
	div.rn.f64 	%fd1600, %fd1599, %fd220;
	setp.ge.f64 	%p270, %fd1598, 0d0000000000000000;
	setp.lt.f64 	%p271, %fd1598, 0d412E848000000000;
	selp.f64 	%fd1601, %fd1598, 0d412E848000000000, %p271;
	selp.f64 	%fd1602, %fd1601, 0d412E848000000000, %p270;
	setp.ge.f64 	%p272, %fd1600, 0d0000000000000000;
	setp.lt.f64 	%p273, %fd1600, %fd1602;
	selp.f64 	%fd1603, %fd1600, %fd1602, %p273;
	selp.f64 	%fd1604, %fd1603, %fd1602, %p272;
	setp.ge.f64 	%p274, %fd1604, 0d0000000000000000;
	setp.lt.f64 	%p275, %fd1604, 0d412E848000000000;
	and.pred  	%p276, %p274, %p275;
	@%p276 bra 	$L__BB0_71;
	add.f64 	%fd1605, %fd208, 0dC000000000000000;
	fma.rn.f64 	%fd1606, %fd1605, %fd210, %fd215;
	add.f64 	%fd1607, %fd1606, %fd216;
	add.f64 	%fd1608, %fd1607, %fd1607;
	fma.rn.f64 	%fd1609, %fd1605, %fd1605, %fd217;
	add.f64 	%fd1610, %fd1609, %fd218;
	add.f64 	%fd1611, %fd1610, 0dBFF0000000000000;
	mul.f64 	%fd1612, %fd1608, %fd1608;
	mul.f64 	%fd1613, %fd1611, %fd219;
	sub.f64 	%fd1614, %fd1612, %fd1613;
	sqrt.rn.f64 	%fd1615, %fd1614;
	neg.f64 	%fd1616, %fd1608;
	sub.f64 	%fd1617, %fd1616, %fd1615;
	div.rn.f64 	%fd1618, %fd1617, %fd220;
	sub.f64 	%fd1619, %fd1615, %fd1608;
	div.rn.f64 	%fd1620, %fd1619, %fd220;
	setp.ge.f64 	%p277, %fd1618, 0d0000000000000000;
	setp.lt.f64 	%p278, %fd1618, 0d412E848000000000;
	selp.f64 	%fd1622, %fd1618, 0d412E848000000000, %p278;
	selp.f64 	%fd1623, %fd1622, 0d412E848000000000, %p277;
	setp.ge.f64 	%p279, %fd1620, 0d0000000000000000;
	setp.lt.f64 	%p280, %fd1620, %fd1623;
	selp.f64 	%fd1625, %fd1620, %fd1623, %p280;
	selp.f64 	%fd1626, %fd1625, %fd1623, %p279;
	setp.ltu.f64 	%p281, %fd1626, 0d0000000000000000;
	setp.geu.f64 	%p282, %fd1626, 0d412E848000000000;
	or.pred  	%p678, %p281, %p282;
$L__BB0_71:
	max.f64 	%fd1628, %fd200, 0d0000000000000000;
	mul.f64 	%fd1629, %fd1628, 0d3FE0000000000000;
	selp.f64 	%fd221, %fd1628, %fd1629, %p678;
	ld.local.u32 	%r159, [%rd4+4];
	mov.pred 	%p679, -1;
	mov.f64 	%fd3038, 0d0000000000000000;
	setp.eq.s32 	%p284, %r159, 4;
	mov.f64 	%fd3036, 0d0000000000000000;
	mov.f64 	%fd3037, 0d0000000000000000;
	mov.f64 	%fd3039, 0d3FE0000000000000;
	@%p284 bra 	$L__BB0_76;
	setp.eq.s32 	%p285, %r159, 3;
	@%p285 bra 	$L__BB0_75;
	setp.ne.s32 	%p286, %r159, 1;
	mov.f64 	%fd3039, %fd3038;
	@%p286 bra 	$L__BB0_77;
	cvt.rmi.f64.f64 	%fd1636, %fd182;
	sub.f64 	%fd1637, %fd182, %fd1636;
	setp.geu.f64 	%p290, %fd1637, 0d3FE0000000000000;
	cvt.rmi.f64.f64 	%fd1638, %fd184;
	sub.f64 	%fd1639, %fd184, %fd1638;
	setp.geu.f64 	%p291, %fd1639, 0d3FE0000000000000;
	xor.pred  	%p292, %p290, %p291;
	selp.u32 	%r160, 1, 0, %p292;
	cvt.rn.f64.u32 	%fd3036, %r160;
	mov.pred 	%p679, 0;
	mov.f64 	%fd3039, 0d3FF0000000000000;
	mov.f64 	%fd3037, %fd3036;
	mov.f64 	%fd3038, %fd3036;
	bra.uni 	$L__BB0_77;
$L__BB0_75:
	mov.pred 	%p679, 0;
	mov.f64 	%fd3037, 0d3FE0000000000000;
	mov.f64 	%fd3038, 0d0000000000000000;
	bra.uni 	$L__BB0_77;
$L__BB0_76:
	mov.pred 	%p679, 0;
	mov.f64 	%fd3038, 0d3FF0000000000000;
$L__BB0_77:
	fma.rn.f64 	%fd3046, %fd221, %fd3036, %fd207;
	fma.rn.f64 	%fd3047, %fd221, %fd3037, %fd207;
	fma.rn.f64 	%fd3048, %fd221, %fd3038, %fd207;
	not.pred 	%p293, %p679;
	@%p293 bra 	$L__BB0_86;
	and.b32  	%r13, %r74, 2146435072;
	setp.eq.s32 	%p294, %r13, 1074790400;
	neg.f64 	%fd1640, %fd197;
	mul.f64 	%fd1641, %fd3032, %fd1640;
	sub.f64 	%fd1642, %fd1641, %fd198;
	sub.f64 	%fd1643, %fd199, %fd1642;
	add.f64 	%fd230, %fd1643, 0d3FF0000000000000;
	{
	.reg .b32 %temp; 
	mov.b64 	{%temp, %r14}, %fd230;
	}
	abs.f64 	%fd231, %fd230;
	{ // callseq 5, 0
	.param .b64 param0;
	st.param.f64 	[param0], %fd231;
	.param .b64 param1;
	st.param.f64 	[param1], 0d4014000000000000;
	.param .b64 retval0;
	call.uni (retval0), 
	__internal_accurate_pow, 
	(
	param0, 
	param1
	);
	ld.param.f64 	%fd1644, [retval0];
	} // callseq 5
	setp.lt.s32 	%p295, %r14, 0;
	neg.f64 	%fd1646, %fd1644;
	selp.f64 	%fd1647, %fd1646, %fd1644, %p294;
	selp.f64 	%fd3041, %fd1647, %fd1644, %p295;
	setp.neu.f64 	%p296, %fd230, 0d0000000000000000;
	@%p296 bra 	$L__BB0_80;
	selp.b32 	%r161, %r14, 0, %p294;
	setp.lt.s32 	%p298, %r74, 0;
	or.b32  	%r162, %r161, 2146435072;
	selp.b32 	%r163, %r162, %r161, %p298;
	mov.b32 	%r164, 0;
	mov.b64 	%fd3041, {%r164, %r163};
$L__BB0_80:
	add.f64 	%fd1648, %fd230, 0d4014000000000000;
	{
	.reg .b32 %temp; 
	mov.b64 	{%temp, %r165}, %fd1648;
	}
	and.b32  	%r166, %r165, 2146435072;
	setp.ne.s32 	%p299, %r166, 2146435072;
	@%p299 bra 	$L__BB0_85;
	setp.num.f64 	%p300, %fd230, %fd230;
	@%p300 bra 	$L__BB0_83;
	mov.f64 	%fd1649, 0d4014000000000000;
	add.rn.f64 	%fd3041, %fd230, %fd1649;
	bra.uni 	$L__BB0_85;
$L__BB0_83:
	setp.neu.f64 	%p301, %fd231, 0d7FF0000000000000;
	@%p301 bra 	$L__BB0_85;
	setp.lt.s32 	%p302, %r14, 0;
	setp.eq.s32 	%p303, %r13, 1074790400;
	setp.lt.s32 	%p304, %r74, 0;
	selp.b32 	%r168, 0, 2146435072, %p304;
	and.b32  	%r169, %r74, 2147483647;
	setp.ne.s32 	%p305, %r169, 1071644672;
	or.b32  	%r170, %r168, -2147483648;
	selp.b32 	%r171, %r170, %r168, %p305;
	selp.b32 	%r172, %r171, %r168, %p303;
	selp.b32 	%r173, %r172, %r168, %p302;
	mov.b32 	%r174, 0;
	mov.b64 	%fd3041, {%r174, %r173};
$L__BB0_85:
	setp.eq.f64 	%p306, %fd230, 0d3FF0000000000000;
	fma.rn.f64 	%fd1650, %fd3041, 0d3FEEB851EB851EB8, 0d3FA47AE147AE147C;
	selp.f64 	%fd3039, 0d3FF0000000000000, %fd1650, %p306;
	add.f64 	%fd3046, %fd3046, 0d0000000000000000;
	add.f64 	%fd3047, %fd3047, 0d0000000000000000;
	add.f64 	%fd3048, %fd3048, 0d0000000000000000;
$L__BB0_86:
	setp.leu.f64 	%p307, %fd3039, 0d0000000000000000;
	@%p307 bra 	$L__BB0_88;
	fma.rn.f64 	%fd3046, %fd3039, 0d0000000000000000, %fd3046;
	fma.rn.f64 	%fd3047, %fd3039, 0d0000000000000000, %fd3047;
	fma.rn.f64 	%fd3048, %fd3039, 0d0000000000000000, %fd3048;
$L__BB0_88:
	fma.rn.f64 	%fd3071, %fd3028, %fd3046, %fd3071;
	fma.rn.f64 	%fd3072, %fd3028, %fd3047, %fd3072;
	fma.rn.f64 	%fd3073, %fd3028, %fd3048, %fd3073;
$L__BB0_89:
	setp.leu.f64 	%p308, %fd3027, 0d0000000000000000;
	@%p308 bra 	$L__BB0_119;
	fma.rn.f64 	%fd259, %fd115, 0d3F1A36E2EB1C432D, %fd95;
	fma.rn.f64 	%fd260, %fd116, 0d3F1A36E2EB1C432D, %fd96;
	fma.rn.f64 	%fd261, %fd117, 0d3F1A36E2EB1C432D, %fd97;
	mov.f64 	%fd3068, 0d0000000000000000;
	st.local.v2.f64 	[%rd1], {%fd3068, %fd3068};
	st.local.v2.f64 	[%rd1+16], {%fd3068, %fd3068};
	st.local.v2.f64 	[%rd1+32], {%fd3068, %fd3068};
	st.local.v2.f64 	[%rd1+48], {%fd3068, %fd3068};
	st.local.v2.f64 	[%rd1+64], {%fd3068, %fd3068};
	st.local.v2.f64 	[%rd1+80], {%fd3068, %fd3068};
	st.local.v2.f64 	[%rd1+96], {%fd3068, %fd3068};
	st.local.v2.f64 	[%rd1+112], {%fd3068, %fd3068};
	st.local.v2.f64 	[%rd1+128], {%fd3068, %fd3068};
	st.local.v2.f64 	[%rd1+144], {%fd3068, %fd3068};
	st.local.v2.f64 	[%rd1+160], {%fd3068, %fd3068};
	st.local.v2.f64 	[%rd1+176], {%fd3068, %fd3068};
	st.local.v2.f64 	[%rd1+192], {%fd3068, %fd3068};
	st.local.v2.f64 	[%rd1+208], {%fd3068, %fd3068};
	st.local.v2.f64 	[%rd1+224], {%fd3068, %fd3068};
	st.local.v2.f64 	[%rd1+240], {%fd3068, %fd3068};
	mov.b32 	%r175, 1;
	st.local.v2.u32 	[%rd1+256], {%r175, %r175};
	mov.b64 	%rd29, 0;
	st.local.u64 	[%rd1+264], %rd29;
	st.local.v2.f64 	[%rd1+272], {%fd3068, %fd3068};
	st.local.v2.f64 	[%rd1+288], {%fd3068, %fd3068};
	st.local.v2.f64 	[%rd1+304], {%fd3068, %fd3068};
	st.local.v2.f64 	[%rd1+320], {%fd3068, %fd3068};
	st.local.v2.f64 	[%rd1+336], {%fd3068, %fd3068};
	st.local.v2.f64 	[%rd1+352], {%fd3068, %fd3068};
	st.local.v2.f64 	[%rd1+368], {%fd3068, %fd3068};
	st.local.v2.f64 	[%rd1+384], {%fd3068, %fd3068};
	st.local.v2.f64 	[%rd1+400], {%fd3068, %fd3068};
	st.local.v2.f64 	[%rd1+416], {%fd3068, %fd3068};
	st.local.v2.f64 	[%rd1+432], {%fd3068, %fd3068};
	st.local.v2.f64 	[%rd1+448], {%fd3068, %fd3068};
	st.local.v2.f64 	[%rd1+464], {%fd3068, %fd3068};
	st.local.v2.f64 	[%rd1+480], {%fd3068, %fd3068};
	st.local.v2.f64 	[%rd1+496], {%fd3068, %fd3068};
	st.local.u64 	[%rd1+512], %rd29;
	mov.b32 	%r176, 2;
	st.local.v2.u32 	[%rd1+520], {%r176, %r176};
	st.local.v2.f64 	[%rd1+528], {%fd3068, %fd3068};
	st.local.v2.f64 	[%rd1+544], {%fd3068, %fd3068};
	st.local.v2.f64 	[%rd1+560], {%fd3068, %fd3068};
	st.local.v2.f64 	[%rd1+576], {%fd3068, %fd3068};
	st.local.v2.f64 	[%rd1+592], {%fd3068, %fd3068};
	st.local.v2.f64 	[%rd1+608], {%fd3068, %fd3068};
	st.local.v2.f64 	[%rd1+624], {%fd3068, %fd3068};
	st.local.v2.f64 	[%rd1+640], {%fd3068, %fd3068};
	st.local.v2.f64 	[%rd1+656], {%fd3068, %fd3068};
	st.local.v2.f64 	[%rd1+672], {%fd3068, %fd3068};
	st.local.v2.f64 	[%rd1+688], {%fd3068, %fd3068};
	st.local.v2.f64 	[%rd1+704], {%fd3068, %fd3068};
	st.local.v2.f64 	[%rd1+720], {%fd3068, %fd3068};
	st.local.v2.f64 	[%rd1+736], {%fd3068, %fd3068};
	st.local.v2.f64 	[%rd1+752], {%fd3068, %fd3068};
	st.local.v2.f64 	[%rd1+768], {%fd3068, %fd3068};
	mov.b32 	%r177, 3;
	st.local.v2.u32 	[%rd1+784], {%r176, %r177};
	st.local.u64 	[%rd1+792], %rd29;
	st.local.v2.f64 	[%rd1+800], {%fd3068, %fd3068};
	st.local.v2.f64 	[%rd1+816], {%fd3068, %fd3068};
	st.local.v2.f64 	[%rd1+832], {%fd3068, %fd3068};
	st.local.v2.f64 	[%rd1+848], {%fd3068, %fd3068};
	st.local.v2.f64 	[%rd1+864], {%fd3068, %fd3068};
	st.local.v2.f64 	[%rd1+880], {%fd3068, %fd3068};
	st.local.v2.f64 	[%rd1+896], {%fd3068, %fd3068};
	st.local.v2.f64 	[%rd1+912], {%fd3068, %fd3068};
	st.local.v2.f64 	[%rd1+928], {%fd3068, %fd3068};
	st.local.v2.f64 	[%rd1+944], {%fd3068, %fd3068};
	st.local.v2.f64 	[%rd1+960], {%fd3068, %fd3068};
	st.local.v2.f64 	[%rd1+976], {%fd3068, %fd3068};
	st.local.v2.f64 	[%rd1+992], {%fd3068, %fd3068};
	st.local.v2.f64 	[%rd1+1008], {%fd3068, %fd3068};
	st.local.v2.f64 	[%rd1+1024], {%fd3068, %fd3068};
	st.local.u64 	[%rd1+1040], %rd29;
	mov.b32 	%r178, 4;
	st.local.v2.u32 	[%rd1+1048], {%r176, %r178};
	mov.f64 	%fd1652, 0d3FF0000000000000;
	st.local.v2.f64 	[%rd1], {%fd1652, %fd3068};
	st.local.v2.f64 	[%rd1+16], {%fd3068, %fd3068};
	st.local.v2.f64 	[%rd1+32], {%fd3068, %fd1652};
	st.local.v2.f64 	[%rd1+48], {%fd3068, %fd3068};
	st.local.v2.f64 	[%rd1+64], {%fd3068, %fd3068};
	st.local.v2.f64 	[%rd1+80], {%fd1652, %fd3068};
	st.local.v2.f64 	[%rd1+96], {%fd3068, %fd3068};
	st.local.v2.f64 	[%rd1+112], {%fd3068, %fd1652};
	st.local.v2.f64 	[%rd1+128], {%fd1652, %fd3068};
	st.local.v2.f64 	[%rd1+144], {%fd3068, %fd3068};
	st.local.v2.f64 	[%rd1+160], {%fd3068, %fd1652};
	st.local.v2.f64 	[%rd1+176], {%fd3068, %fd3068};
	st.local.v2.f64 	[%rd1+192], {%fd3068, %fd3068};
	st.local.v2.f64 	[%rd1+208], {%fd1652, %fd3068};
	st.local.v2.f64 	[%rd1+224], {%fd3068, %fd3068};
	st.local.v2.f64 	[%rd1+240], {%fd3068, %fd1652};
	mov.b64 	%rd30, 4607182418800017408;
	st.local.u64 	[%rd1+264], %rd30;
	st.local.v2.f64 	[%rd1+272], {%fd3068, %fd3068};
	st.local.v2.f64 	[%rd1+288], {%fd3068, %fd3068};
	st.local.v2.f64 	[%rd1+304], {%fd1652, %fd3068};
	st.local.v2.f64 	[%rd1+320], {%fd3068, %fd3068};
	st.local.v2.f64 	[%rd1+336], {%fd3068, %fd1652};
	mov.f64 	%fd1653, 0dC000000000000000;
	st.local.v2.f64 	[%rd1+352], {%fd3068, %fd1653};
	st.local.v2.f64 	[%rd1+368], {%fd1652, %fd3068};
	st.local.v2.f64 	[%rd1+384], {%fd1652, %fd1652};
	st.local.v2.f64 	[%rd1+400], {%fd3068, %fd3068};
	st.local.v2.f64 	[%rd1+416], {%fd3068, %fd3068};
	st.local.v2.f64 	[%rd1+432], {%fd1652, %fd3068};
	st.local.v2.f64 	[%rd1+448], {%fd3068, %fd3068};
	st.local.v2.f64 	[%rd1+464], {%fd3068, %fd1652};
	mov.f64 	%fd1654, 0d4000000000000000;
	st.local.v2.f64 	[%rd1+480], {%fd3068, %fd1654};
	mov.f64 	%fd1655, 0dBFF0000000000000;
	st.local.v2.f64 	[%rd1+496], {%fd1655, %fd3068};
	st.local.u64 	[%rd1+512], %rd30;
	st.local.v2.f64 	[%rd1+528], {%fd1652, %fd3068};
	st.local.v2.f64 	[%rd1+544], {%fd3068, %fd3068};
	st.local.v2.f64 	[%rd1+560], {%fd3068, %fd1652};
	st.local.v2.f64 	[%rd1+576], {%fd3068, %fd3068};
	st.local.v2.f64 	[%rd1+592], {%fd3068, %fd3068};
	st.local.v2.f64 	[%rd1+608], {%fd1652, %fd3068};
	st.local.v2.f64 	[%rd1+624], {%fd3068, %fd1652};
	st.local.v2.f64 	[%rd1+640], {%fd3068, %fd1652};
	st.local.v2.f64 	[%rd1+656], {%fd1652, %fd3068};
	st.local.v2.f64 	[%rd1+672], {%fd3068, %fd3068};
	st.local.v2.f64 	[%rd1+688], {%fd3068, %fd1652};
	st.local.v2.f64 	[%rd1+704], {%fd3068, %fd3068};
	st.local.v2.f64 	[%rd1+720], {%fd3068, %fd3068};
	st.local.v2.f64 	[%rd1+736], {%fd1652, %fd3068};
	st.local.v2.f64 	[%rd1+752], {%fd3068, %fd1655};
	st.local.v2.f64 	[%rd1+768], {%fd3068, %fd1652};
	st.local.u64 	[%rd1+792], %rd30;
	st.local.v2.f64 	[%rd1+832], {%fd1652, %fd3068};
	st.local.v2.f64 	[%rd1+864], {%fd3068, %fd1652};
	st.local.v2.f64 	[%rd1+880], {%fd3068, %fd1654};
	st.local.v2.f64 	[%rd1+896], {%fd1652, %fd3068};
	st.local.v2.f64 	[%rd1+912], {%fd1652, %fd1652};
	st.local.v2.f64 	[%rd1+960], {%fd1652, %fd3068};
	st.local.v2.f64 	[%rd1+992], {%fd3068, %fd1652};
	st.local.v2.f64 	[%rd1+1008], {%fd3068, %fd1653};
	st.local.v2.f64 	[%rd1+1024], {%fd1655, %fd3068};
	mul.f64 	%fd1656, %fd260, 0d0000000000000000;
	add.f64 	%fd1657, %fd259, %fd1656;
	fma.rn.f64 	%fd1658, %fd261, 0d0000000000000000, %fd1657;
	add.f64 	%fd1659, %fd1658, 0d0000000000000000;
	fma.rn.f64 	%fd1660, %fd259, 0d0000000000000000, %fd260;
	fma.rn.f64 	%fd1661, %fd261, 0d0000000000000000, %fd1660;
	fma.rn.f64 	%fd1662, %fd259, 0d0000000000000000, %fd1656;
	add.f64 	%fd1663, %fd1662, %fd261;
	add.f64 	%fd1664, %fd1663, 0d0000000000000000;
	mul.f64 	%fd1665, %fd116, 0d0000000000000000;
	add.f64 	%fd1666, %fd115, %fd1665;
	fma.rn.f64 	%fd1667, %fd117, 0d0000000000000000, %fd1666;
	fma.rn.f64 	%fd1668, %fd115, 0d0000000000000000, %fd116;
	fma.rn.f64 	%fd1669, %fd117, 0d0000000000000000, %fd1668;
	fma.rn.f64 	%fd1670, %fd115, 0d0000000000000000, %fd1665;
	add.f64 	%fd1671, %fd1670, %fd117;
	add.f64 	%fd1672, %fd1661, 0d0000000000000000;
	fma.rn.f64 	%fd1673, %fd1659, 0d0000000000000000, %fd1672;
	fma.rn.f64 	%fd1674, %fd1664, 0d0000000000000000, %fd1673;
	sub.f64 	%fd1675, %fd3068, %fd1674;
	fma.rn.f64 	%fd1676, %fd1667, 0d0000000000000000, %fd1669;
	fma.rn.f64 	%fd1677, %fd1671, 0d0000000000000000, %fd1676;
	div.rn.f64 	%fd1678, %fd1675, %fd1677;
	setp.ge.f64 	%p309, %fd1678, 0d0000000000000000;
	setp.lt.f64 	%p310, %fd1678, 0d412E848000000000;
	selp.f64 	%fd1679, %fd1678, 0d412E848000000000, %p310;
	selp.f64 	%fd1680, %fd1679, 0d412E848000000000, %p309;
	add.f64 	%fd1682, %fd1661, 0dBFF0000000000000;
	add.f64 	%fd1683, %fd1658, 0d4000000000000000;
	mul.f64 	%fd1684, %fd1669, %fd1669;
	fma.rn.f64 	%fd1685, %fd1667, %fd1667, %fd1684;
	fma.rn.f64 	%fd1686, %fd1671, %fd1671, %fd1685;
	mul.f64 	%fd1687, %fd1682, %fd1669;
	fma.rn.f64 	%fd1688, %fd1683, %fd1667, %fd1687;
	fma.rn.f64 	%fd1689, %fd1664, %fd1671, %fd1688;
	add.f64 	%fd1690, %fd1689, %fd1689;
	mul.f64 	%fd1691, %fd1682, %fd1682;
	fma.rn.f64 	%fd1692, %fd1683, %fd1683, %fd1691;
	fma.rn.f64 	%fd1693, %fd1664, %fd1664, %fd1692;
	add.f64 	%fd1694, %fd1693, 0dBFF0000000000000;
	mul.f64 	%fd1695, %fd1690, %fd1690;
	mul.f64 	%fd1696, %fd1686, 0d4010000000000000;
	mul.f64 	%fd1697, %fd1694, %fd1696;
	sub.f64 	%fd1698, %fd1695, %fd1697;
	sqrt.rn.f64 	%fd1699, %fd1698;
	add.f64 	%fd1700, %fd1686, %fd1686;
	neg.f64 	%fd1701, %fd1690;
	sub.f64 	%fd1702, %fd1701, %fd1699;
	div.rn.f64 	%fd1703, %fd1702, %fd1700;
	sub.f64 	%fd1704, %fd1699, %fd1690;
	div.rn.f64 	%fd1705, %fd1704, %fd1700;
	setp.ge.f64 	%p311, %fd1703, 0d0000000000000000;
	setp.lt.f64 	%p312, %fd1703, 0d412E848000000000;
	selp.f64 	%fd1707, %fd1703, 0d412E848000000000, %p312;
	selp.f64 	%fd1708, %fd1707, 0d412E848000000000, %p311;
	setp.ge.f64 	%p313, %fd1705, 0d0000000000000000;
	setp.lt.f64 	%p314, %fd1705, %fd1708;
	selp.f64 	%fd1710, %fd1705, %fd1708, %p314;
	selp.f64 	%fd1711, %fd1710, %fd1708, %p313;
	setp.ge.f64 	%p315, %fd1711, 0d0000000000000000;
	setp.lt.f64 	%p316, %fd1711, %fd1680;
	and.pred  	%p17, %p315, %p316;
	selp.f64 	%fd1713, %fd1711, %fd1680, %p17;
	fma.rn.f64 	%fd1715, %fd1659, %fd1667, %fd1687;
	fma.rn.f64 	%fd1716, %fd1664, %fd1671, %fd1715;
	add.f64 	%fd1717, %fd1716, %fd1716;
	fma.rn.f64 	%fd1718, %fd1659, %fd1659, %fd1691;
	fma.rn.f64 	%fd1719, %fd1664, %fd1664, %fd1718;
	add.f64 	%fd1720, %fd1719, 0dBFF0000000000000;
	mul.f64 	%fd1721, %fd1717, %fd1717;
	mul.f64 	%fd1722, %fd1720, %fd1696;
	sub.f64 	%fd1723, %fd1721, %fd1722;
	sqrt.rn.f64 	%fd1724, %fd1723;
	neg.f64 	%fd1725, %fd1717;
	sub.f64 	%fd1726, %fd1725, %fd1724;
	div.rn.f64 	%fd1727, %fd1726, %fd1700;
	sub.f64 	%fd1728, %fd1724, %fd1717;
	div.rn.f64 	%fd1729, %fd1728, %fd1700;
	setp.ge.f64 	%p317, %fd1727, 0d0000000000000000;
	setp.lt.f64 	%p318, %fd1727, 0d412E848000000000;
	selp.f64 	%fd1731, %fd1727, 0d412E848000000000, %p318;
	selp.f64 	%fd1732, %fd1731, 0d412E848000000000, %p317;
	setp.ge.f64 	%p319, %fd1729, 0d0000000000000000;
	setp.lt.f64 	%p320, %fd1729, %fd1732;
	selp.f64 	%fd1734, %fd1729, %fd1732, %p320;
	selp.f64 	%fd1735, %fd1734, %fd1732, %p319;
	setp.ge.f64 	%p321, %fd1735, 0d0000000000000000;
	setp.lt.f64 	%p322, %fd1735, %fd1713;
	and.pred  	%p18, %p321, %p322;
	selp.f64 	%fd1737, %fd1735, %fd1713, %p18;
	add.f64 	%fd1739, %fd1658, 0dC000000000000000;
	fma.rn.f64 	%fd1740, %fd1739, %fd1667, %fd1687;
	fma.rn.f64 	%fd1741, %fd1664, %fd1671, %fd1740;
	add.f64 	%fd1742, %fd1741, %fd1741;
	fma.rn.f64 	%fd1743, %fd1739, %fd1739, %fd1691;
	fma.rn.f64 	%fd1744, %fd1664, %fd1664, %fd1743;
	add.f64 	%fd1745, %fd1744, 0dBFF0000000000000;
	mul.f64 	%fd1746, %fd1742, %fd1742;
	mul.f64 	%fd1747, %fd1745, %fd1696;
	sub.f64 	%fd1748, %fd1746, %fd1747;
	sqrt.rn.f64 	%fd1749, %fd1748;
	neg.f64 	%fd1750, %fd1742;
	sub.f64 	%fd1751, %fd1750, %fd1749;
	div.rn.f64 	%fd1752, %fd1751, %fd1700;
	sub.f64 	%fd1753, %fd1749, %fd1742;
	div.rn.f64 	%fd1754, %fd1753, %fd1700;
	setp.ge.f64 	%p323, %fd1752, 0d0000000000000000;
	setp.lt.f64 	%p324, %fd1752, 0d412E848000000000;
	selp.f64 	%fd1755, %fd1752, 0d412E848000000000, %p324;
	selp.f64 	%fd1756, %fd1755, 0d412E848000000000, %p323;
	setp.ge.f64 	%p325, %fd1754, 0d0000000000000000;
	setp.lt.f64 	%p326, %fd1754, %fd1756;
	selp.f64 	%fd1757, %fd1754, %fd1756, %p326;
	selp.f64 	%fd1758, %fd1757, %fd1756, %p325;
	setp.ge.f64 	%p327, %fd1758, 0d0000000000000000;
	setp.lt.f64 	%p328, %fd1758, %fd1737;
	and.pred  	%p19, %p327, %p328;
	selp.f64 	%fd262, %fd1758, %fd1737, %p19;
	setp.eq.f64 	%p329, %fd262, 0d412E848000000000;
	mov.f64 	%fd3069, %fd3068;
	mov.f64 	%fd3070, %fd3068;
	@%p329 bra 	$L__BB0_118;
	fma.rn.f64 	%fd263, %fd115, %fd262, %fd259;
	fma.rn.f64 	%fd264, %fd116, %fd262, %fd260;
	fma.rn.f64 	%fd265, %fd117, %fd262, %fd261;
	mov.f64 	%fd1763, 0d4024000000000000;
	sub.f64 	%fd1764, %fd1763, %fd263;
	sub.f64 	%fd1765, %fd1763, %fd264;
	mov.f64 	%fd1766, 0dC024000000000000;
	sub.f64 	%fd1767, %fd1766, %fd265;
	abs.f64 	%fd1768, %fd1764;
	abs.f64 	%fd1769, %fd1765;
	abs.f64 	%fd1770, %fd1767;
	add.f64 	%fd1771, %fd1768, %fd1769;
	add.f64 	%fd1772, %fd1770, %fd1771;
	min.f64 	%fd1773, %fd1768, %fd1769;
	max.f64 	%fd1774, %fd1768, %fd1769;
	min.f64 	%fd1775, %fd1774, %fd1770;
	max.f64 	%fd1776, %fd1774, %fd1770;
	{
	.reg .b32 %temp; 
	mov.b64 	{%temp, %r179}, %fd1776;
	}
	and.b32  	%r180, %r179, -4194304;
	xor.b32  	%r181, %r180, 2144337920;
	mov.b32 	%r182, 0;
	mov.b64 	%fd1777, {%r182, %r181};
	mul.f64 	%fd1778, %fd1775, %fd1777;
	mul.f64 	%fd1779, %fd1773, %fd1777;
	mul.f64 	%fd1780, %fd1776, %fd1777;
	mul.f64 	%fd1781, %fd1778, %fd1778;
	fma.rn.f64 	%fd1782, %fd1779, %fd1779, %fd1781;
	fma.rn.f64 	%fd1783, %fd1780, %fd1780, %fd1782;
	rsqrt.approx.ftz.f64 	%fd1784, %fd1783;
	mul.rn.f64 	%fd1785, %fd1784, %fd1784;
	neg.f64 	%fd1786, %fd1785;
	fma.rn.f64 	%fd1787, %fd1783, %fd1786, 0d3FF0000000000000;
	fma.rn.f64 	%fd1788, %fd1787, 0d3FD8000000000000, 0d3FE0000000000000;
	mul.rn.f64 	%fd1789, %fd1787, %fd1784;
	fma.rn.f64 	%fd1790, %fd1788, %fd1789, %fd1784;
	mul.f64 	%fd1791, %fd1777, %fd1790;
	setp.gt.f64 	%p330, %fd1772, 0d0000000000000000;
	add.f64 	%fd1792, %fd1772, 0d7FF0000000000000;
	selp.f64 	%fd1793, %fd1791, %fd1792, %p330;
	setp.eq.f64 	%p331, %fd1776, 0d7FF0000000000000;
	selp.f64 	%fd1794, 0d0000000000000000, %fd1793, %p331;
	mul.f64 	%fd266, %fd1764, %fd1794;
	mul.f64 	%fd267, %fd1765, %fd1794;
	mul.f64 	%fd268, %fd1767, %fd1794;
	selp.u64 	%rd31, 1, 0, %p17;
	selp.b64 	%rd32, 2, %rd31, %p18;
	selp.b64 	%rd33, 3, %rd32, %p19;
	mad.lo.s64 	%rd34, %rd33, 264, %rd1;
	add.s64 	%rd5, %rd34, 256;
	ld.local.u32 	%r183, [%rd34+256];
	setp.ne.s32 	%p332, %r183, 2;
	mov.f64 	%fd3053, 0d0000000000000000;
	mov.f64 	%fd3054, 0d3FF0000000000000;
	mov.f64 	%fd3055, %fd3053;
	@%p332 bra 	$L__BB0_93;
	ld.local.f64 	%fd1795, [%rd5+-128];
	ld.local.f64 	%fd1796, [%rd5+-96];
	mul.f64 	%fd1797, %fd264, %fd1796;
	fma.rn.f64 	%fd1798, %fd263, %fd1795, %fd1797;
	ld.local.f64 	%fd1799, [%rd5+-64];
	fma.rn.f64 	%fd1800, %fd265, %fd1799, %fd1798;
	ld.local.f64 	%fd1801, [%rd5+-32];
	add.f64 	%fd3053, %fd1801, %fd1800;
	ld.local.f64 	%fd1802, [%rd5+-120];
	ld.local.f64 	%fd1803, [%rd5+-88];
	mul.f64 	%fd1804, %fd264, %fd1803;
	fma.rn.f64 	%fd1805, %fd263, %fd1802, %fd1804;
	ld.local.f64 	%fd1806, [%rd5+-56];
	fma.rn.f64 	%fd1807, %fd265, %fd1806, %fd1805;
	ld.local.f64 	%fd1808, [%rd5+-24];
	add.f64 	%fd3054, %fd1808, %fd1807;
	ld.local.f64 	%fd1809, [%rd5+-112];
	ld.local.f64 	%fd1810, [%rd5+-80];
	mul.f64 	%fd1811, %fd264, %fd1810;
	fma.rn.f64 	%fd1812, %fd263, %fd1809, %fd1811;
	ld.local.f64 	%fd1813, [%rd5+-48];
	fma.rn.f64 	%fd1814, %fd265, %fd1813, %fd1812;
	ld.local.f64 	%fd1815, [%rd5+-16];
	add.f64 	%fd3055, %fd1815, %fd1814;
$L__BB0_93:
	and.b32  	%r15, %r57, 2146435072;
	setp.eq.s32 	%p333, %r15, 1076887552;
	abs.f64 	%fd1816, %fd115;
	abs.f64 	%fd1817, %fd116;
	abs.f64 	%fd1818, %fd117;
	add.f64 	%fd1819, %fd1816, %fd1817;
	add.f64 	%fd1820, %fd1818, %fd1819;
	min.f64 	%fd1821, %fd1816, %fd1817;
	max.f64 	%fd1822, %fd1816, %fd1817;
	min.f64 	%fd1823, %fd1822, %fd1818;
	max.f64 	%fd1824, %fd1822, %fd1818;
	{
	.reg .b32 %temp; 
	mov.b64 	{%temp, %r184}, %fd1824;
	}
	and.b32  	%r185, %r184, -4194304;
	xor.b32  	%r186, %r185, 2144337920;
	mov.b32 	%r187, 0;
	mov.b64 	%fd1825, {%r187, %r186};
	mul.f64 	%fd1826, %fd1823, %fd1825;
	mul.f64 	%fd1827, %fd1821, %fd1825;
	mul.f64 	%fd1828, %fd1824, %fd1825;
	mul.f64 	%fd1829, %fd1826, %fd1826;
	fma.rn.f64 	%fd1830, %fd1827, %fd1827, %fd1829;
	fma.rn.f64 	%fd1831, %fd1828, %fd1828, %fd1830;
	rsqrt.approx.ftz.f64 	%fd1832, %fd1831;
	mul.rn.f64 	%fd1833, %fd1832, %fd1832;
	neg.f64 	%fd1834, %fd1833;
	fma.rn.f64 	%fd1835, %fd1831, %fd1834, 0d3FF0000000000000;
	fma.rn.f64 	%fd1836, %fd1835, 0d3FD8000000000000, 0d3FE0000000000000;
	mul.rn.f64 	%fd1837, %fd1835, %fd1832;
	fma.rn.f64 	%fd1838, %fd1836, %fd1837, %fd1832;
	mul.f64 	%fd1839, %fd1825, %fd1838;
	setp.gt.f64 	%p334, %fd1820, 0d0000000000000000;
	add.f64 	%fd1840, %fd1820, 0d7FF0000000000000;
	selp.f64 	%fd1841, %fd1839, %fd1840, %p334;
	setp.eq.f64 	%p335, %fd1824, 0d7FF0000000000000;
	selp.f64 	%fd1842, 0d0000000000000000, %fd1841, %p335;
	mul.f64 	%fd1843, %fd115, %fd1842;
	mul.f64 	%fd278, %fd116, %fd1842;
	mul.f64 	%fd1844, %fd117, %fd1842;
	mul.f64 	%fd279, %fd3053, %fd1843;
	fma.rn.f64 	%fd1845, %fd3054, %fd278, %fd279;
	mul.f64 	%fd280, %fd3055, %fd1844;
	add.f64 	%fd1846, %fd280, %fd1845;
	add.f64 	%fd1847, %fd1846, %fd1846;
	mul.f64 	%fd1848, %fd3053, %fd1847;
	mul.f64 	%fd1849, %fd3054, %fd1847;
	mul.f64 	%fd1850, %fd3055, %fd1847;
	sub.f64 	%fd1851, %fd1843, %fd1848;
	sub.f64 	%fd1852, %fd278, %fd1849;
	sub.f64 	%fd1853, %fd1844, %fd1850;
	mul.f64 	%fd1854, %fd267, %fd3054;
	fma.rn.f64 	%fd1855, %fd266, %fd3053, %fd1854;
	fma.rn.f64 	%fd281, %fd268, %fd3055, %fd1855;
	mul.f64 	%fd1856, %fd267, %fd1852;
	fma.rn.f64 	%fd1857, %fd266, %fd1851, %fd1856;
	fma.rn.f64 	%fd1858, %fd268, %fd1853, %fd1857;
	max.f64 	%fd282, %fd1858, 0d0000000000000000;
	{
	.reg .b32 %temp; 
	mov.b64 	{%temp, %r16}, %fd282;
	}
	{ // callseq 6, 0
	.param .b64 param0;
	st.param.f64 	[param0], %fd282;
	.param .b64 param1;
	st.param.f64 	[param1], 0d4059000000000000;
	.param .b64 retval0;
	call.uni (retval0), 
	__internal_accurate_pow, 
	(
	param0, 
	param1
	);
	ld.param.f64 	%fd1859, [retval0];
	} // callseq 6
	setp.lt.s32 	%p336, %r16, 0;
	neg.f64 	%fd1861, %fd1859;
	selp.f64 	%fd1862, %fd1861, %fd1859, %p333;
	selp.f64 	%fd3057, %fd1862, %fd1859, %p336;
	setp.neu.f64 	%p337, %fd282, 0d0000000000000000;
	@%p337 bra 	$L__BB0_95;
	selp.b32 	%r188, %r16, 0, %p333;
	setp.lt.s32 	%p339, %r57, 0;
	or.b32  	%r189, %r188, 2146435072;
	selp.b32 	%r190, %r189, %r188, %p339;
	mov.b32 	%r191, 0;
	mov.b64 	%fd3057, {%r191, %r190};
$L__BB0_95:
	add.f64 	%fd1863, %fd282, 0d4059000000000000;
	{
	.reg .b32 %temp; 
	mov.b64 	{%temp, %r192}, %fd1863;
	}
	and.b32  	%r193, %r192, 2146435072;
	setp.ne.s32 	%p340, %r193, 2146435072;
	setp.neu.f64 	%p341, %fd282, 0d7FF0000000000000;
	or.pred  	%p342, %p341, %p340;
	@%p342 bra 	$L__BB0_97;
	setp.lt.s32 	%p345, %r57, 0;
	selp.b32 	%r195, 0, 2146435072, %p345;
	and.b32  	%r196, %r57, 2147483647;
	setp.ne.s32 	%p346, %r196, 1071644672;
	or.b32  	%r197, %r195, -2147483648;
	selp.b32 	%r198, %r197, %r195, %p346;
	selp.b32 	%r199, %r198, %r195, %p333;
	selp.b32 	%r200, %r199, %r195, %p336;
	mov.b32 	%r201, 0;
	mov.b64 	%fd3057, {%r201, %r200};
$L__BB0_97:
	setp.eq.f64 	%p348, %fd282, 0d3FF0000000000000;
	selp.f64 	%fd288, 0d3FF0000000000000, %fd3057, %p348;
	fma.rn.f64 	%fd1864, %fd3053, 0d3F1A36E2EB1C432D, %fd263;
	fma.rn.f64 	%fd1865, %fd3054, 0d3F1A36E2EB1C432D, %fd264;
	fma.rn.f64 	%fd1866, %fd3055, 0d3F1A36E2EB1C432D, %fd265;
	mul.f64 	%fd1867, %fd1865, 0d0000000000000000;
	add.f64 	%fd1868, %fd1864, %fd1867;
	fma.rn.f64 	%fd289, %fd1866, 0d0000000000000000, %fd1868;
	fma.rn.f64 	%fd1869, %fd1864, 0d0000000000000000, %fd1865;
	fma.rn.f64 	%fd290, %fd1866, 0d0000000000000000, %fd1869;
	fma.rn.f64 	%fd1870, %fd1864, 0d0000000000000000, %fd1867;
	add.f64 	%fd1871, %fd1870, %fd1866;
	mul.f64 	%fd1872, %fd267, 0d0000000000000000;
	add.f64 	%fd1873, %fd266, %fd1872;
	fma.rn.f64 	%fd291, %fd268, 0d0000000000000000, %fd1873;
	fma.rn.f64 	%fd1874, %fd266, 0d0000000000000000, %fd267;
	fma.rn.f64 	%fd292, %fd268, 0d0000000000000000, %fd1874;
	fma.rn.f64 	%fd1875, %fd266, 0d0000000000000000, %fd1872;
	add.f64 	%fd293, %fd1875, %fd268;
	add.f64 	%fd294, %fd1871, 0d0000000000000000;
	add.f64 	%fd1876, %fd290, 0d0000000000000000;
	add.f64 	%fd295, %fd289, 0d0000000000000000;
	fma.rn.f64 	%fd1877, %fd295, 0d0000000000000000, %fd1876;
	fma.rn.f64 	%fd1878, %fd294, 0d0000000000000000, %fd1877;
	mov.f64 	%fd1879, 0d0000000000000000;
	sub.f64 	%fd1880, %fd1879, %fd1878;
	fma.rn.f64 	%fd1881, %fd291, 0d0000000000000000, %fd292;
	fma.rn.f64 	%fd1882, %fd293, 0d0000000000000000, %fd1881;
	div.rn.f64 	%fd1883, %fd1880, %fd1882;
	setp.ge.f64 	%p349, %fd1883, 0d0000000000000000;
	setp.lt.f64 	%p350, %fd1883, 0d412E848000000000;
	mov.pred 	%p680, 0;
	and.pred  	%p351, %p349, %p350;
	@%p351 bra 	$L__BB0_101;
	add.f64 	%fd1884, %fd290, 0dBFF0000000000000;
	add.f64 	%fd1885, %fd289, 0d4000000000000000;
	mul.f64 	%fd1886, %fd292, %fd292;
	fma.rn.f64 	%fd1887, %fd291, %fd291, %fd1886;
	fma.rn.f64 	%fd1888, %fd293, %fd293, %fd1887;
	mul.f64 	%fd296, %fd1884, %fd292;
	fma.rn.f64 	%fd1889, %fd1885, %fd291, %fd296;
	mul.f64 	%fd297, %fd294, %fd293;
	add.f64 	%fd1890, %fd1889, %fd297;
	add.f64 	%fd1891, %fd1890, %fd1890;
	mul.f64 	%fd298, %fd1884, %fd1884;
	fma.rn.f64 	%fd1892, %fd1885, %fd1885, %fd298;
	mul.f64 	%fd299, %fd294, %fd294;
	add.f64 	%fd1893, %fd1892, %fd299;
	add.f64 	%fd1894, %fd1893, 0dBFF0000000000000;
	mul.f64 	%fd1895, %fd1891, %fd1891;
	mul.f64 	%fd300, %fd1888, 0d4010000000000000;
	mul.f64 	%fd1896, %fd1894, %fd300;
	sub.f64 	%fd1897, %fd1895, %fd1896;
	sqrt.rn.f64 	%fd1898, %fd1897;
	add.f64 	%fd301, %fd1888, %fd1888;
	neg.f64 	%fd1899, %fd1891;
	sub.f64 	%fd1900, %fd1899, %fd1898;
	div.rn.f64 	%fd1901, %fd1900, %fd301;
	sub.f64 	%fd1902, %fd1898, %fd1891;
	div.rn.f64 	%fd1903, %fd1902, %fd301;
	setp.ge.f64 	%p353, %fd1901, 0d0000000000000000;
	setp.lt.f64 	%p354, %fd1901, 0d412E848000000000;
	selp.f64 	%fd1904, %fd1901, 0d412E848000000000, %p354;
	selp.f64 	%fd1905, %fd1904, 0d412E848000000000, %p353;
	setp.ge.f64 	%p355, %fd1903, 0d0000000000000000;
	setp.lt.f64 	%p356, %fd1903, %fd1905;
	selp.f64 	%fd1906, %fd1903, %fd1905, %p356;
	selp.f64 	%fd1907, %fd1906, %fd1905, %p355;
	setp.ge.f64 	%p357, %fd1907, 0d0000000000000000;
	setp.lt.f64 	%p358, %fd1907, 0d412E848000000000;
	and.pred  	%p359, %p357, %p358;
	@%p359 bra 	$L__BB0_101;
	fma.rn.f64 	%fd1908, %fd295, %fd291, %fd296;
	add.f64 	%fd1909, %fd1908, %fd297;
	add.f64 	%fd1910, %fd1909, %fd1909;
	fma.rn.f64 	%fd1911, %fd295, %fd295, %fd298;
	add.f64 	%fd1912, %fd1911, %fd299;
	add.f64 	%fd1913, %fd1912, 0dBFF0000000000000;
	mul.f64 	%fd1914, %fd1910, %fd1910;
	mul.f64 	%fd1915, %fd1913, %fd300;
	sub.f64 	%fd1916, %fd1914, %fd1915;
	sqrt.rn.f64 	%fd1917, %fd1916;
	neg.f64 	%fd1918, %fd1910;
	sub.f64 	%fd1919, %fd1918, %fd1917;
	div.rn.f64 	%fd1920, %fd1919, %fd301;
	sub.f64 	%fd1921, %fd1917, %fd1910;
	div.rn.f64 	%fd1922, %fd1921, %fd301;
	setp.ge.f64 	%p361, %fd1920, 0d0000000000000000;
	setp.lt.f64 	%p362, %fd1920, 0d412E848000000000;
	selp.f64 	%fd1923, %fd1920, 0d412E848000000000, %p362;
	selp.f64 	%fd1924, %fd1923, 0d412E848000000000, %p361;
	setp.ge.f64 	%p363, %fd1922, 0d0000000000000000;
	setp.lt.f64 	%p364, %fd1922, %fd1924;
	selp.f64 	%fd1925, %fd1922, %fd1924, %p364;
	selp.f64 	%fd1926, %fd1925, %fd1924, %p363;
	setp.ge.f64 	%p365, %fd1926, 0d0000000000000000;
	setp.lt.f64 	%p366, %fd1926, 0d412E848000000000;
	and.pred  	%p367, %p365, %p366;
	@%p367 bra 	$L__BB0_101;
	add.f64 	%fd1927, %fd289, 0dC000000000000000;
	fma.rn.f64 	%fd1928, %fd1927, %fd291, %fd296;
	add.f64 	%fd1929, %fd1928, %fd297;
	add.f64 	%fd1930, %fd1929, %fd1929;
	fma.rn.f64 	%fd1931, %fd1927, %fd1927, %fd298;
	add.f64 	%fd1932, %fd1931, %fd299;
	add.f64 	%fd1933, %fd1932, 0dBFF0000000000000;
	mul.f64 	%fd1934, %fd1930, %fd1930;
	mul.f64 	%fd1935, %fd1933, %fd300;
	sub.f64 	%fd1936, %fd1934, %fd1935;
	sqrt.rn.f64 	%fd1937, %fd1936;
	neg.f64 	%fd1938, %fd1930;
	sub.f64 	%fd1939, %fd1938, %fd1937;
	div.rn.f64 	%fd1940, %fd1939, %fd301;
	sub.f64 	%fd1941, %fd1937, %fd1930;
	div.rn.f64 	%fd1942, %fd1941, %fd301;
	setp.ge.f64 	%p368, %fd1940, 0d0000000000000000;
	setp.lt.f64 	%p369, %fd1940, 0d412E848000000000;
	selp.f64 	%fd1944, %fd1940, 0d412E848000000000, %p369;
	selp.f64 	%fd1945, %fd1944, 0d412E848000000000, %p368;
	setp.ge.f64 	%p370, %fd1942, 0d0000000000000000;
	setp.lt.f64 	%p371, %fd1942, %fd1945;
	selp.f64 	%fd1947, %fd1942, %fd1945, %p371;
	selp.f64 	%fd1948, %fd1947, %fd1945, %p370;
	setp.ltu.f64 	%p372, %fd1948, 0d0000000000000000;
	setp.geu.f64 	%p373, %fd1948, 0d412E848000000000;
	or.pred  	%p680, %p372, %p373;
$L__BB0_101:
	max.f64 	%fd1950, %fd281, 0d0000000000000000;
	mul.f64 	%fd1951, %fd1950, 0d3FE0000000000000;
	selp.f64 	%fd302, %fd1950, %fd1951, %p680;
	ld.local.u32 	%r202, [%rd5+4];
	mov.pred 	%p681, -1;
	mov.f64 	%fd3060, 0d0000000000000000;
	setp.eq.s32 	%p375, %r202, 4;
	mov.f64 	%fd3058, 0d0000000000000000;
	mov.f64 	%fd3059, 0d0000000000000000;
	mov.f64 	%fd3061, 0d3FE0000000000000;
	@%p375 bra 	$L__BB0_106;
	setp.eq.s32 	%p376, %r202, 3;
	@%p376 bra 	$L__BB0_105;
	setp.ne.s32 	%p377, %r202, 1;
	mov.f64 	%fd3061, %fd3060;
	@%p377 bra 	$L__BB0_107;
	cvt.rmi.f64.f64 	%fd1958, %fd263;
	sub.f64 	%fd1959, %fd263, %fd1958;
	setp.geu.f64 	%p381, %fd1959, 0d3FE0000000000000;
	cvt.rmi.f64.f64 	%fd1960, %fd265;
	sub.f64 	%fd1961, %fd265, %fd1960;
	setp.geu.f64 	%p382, %fd1961, 0d3FE0000000000000;
	xor.pred  	%p383, %p381, %p382;
	selp.u32 	%r203, 1, 0, %p383;
	cvt.rn.f64.u32 	%fd3058, %r203;
	mov.pred 	%p681, 0;
	mov.f64 	%fd3061, 0d3FF0000000000000;
	mov.f64 	%fd3059, %fd3058;
	mov.f64 	%fd3060, %fd3058;
	bra.uni 	$L__BB0_107;
$L__BB0_105:
	mov.pred 	%p681, 0;
	mov.f64 	%fd3059, 0d3FE0000000000000;
	mov.f64 	%fd3060, 0d0000000000000000;
	bra.uni 	$L__BB0_107;
$L__BB0_106:
	mov.pred 	%p681, 0;
	mov.f64 	%fd3060, 0d3FF0000000000000;
$L__BB0_107:
	fma.rn.f64 	%fd3068, %fd302, %fd3058, %fd288;
	fma.rn.f64 	%fd3069, %fd302, %fd3059, %fd288;
	fma.rn.f64 	%fd3070, %fd302, %fd3060, %fd288;
	not.pred 	%p384, %p681;
	@%p384 bra 	$L__BB0_116;
	and.b32  	%r17, %r74, 2146435072;
	setp.eq.s32 	%p385, %r17, 1074790400;
	neg.f64 	%fd1962, %fd278;
	mul.f64 	%fd1963, %fd3054, %fd1962;
	sub.f64 	%fd1964, %fd1963, %fd279;
	sub.f64 	%fd1965, %fd280, %fd1964;
	add.f64 	%fd311, %fd1965, 0d3FF0000000000000;
	{
	.reg .b32 %temp; 
	mov.b64 	{%temp, %r18}, %fd311;
	}
	abs.f64 	%fd312, %fd311;
	{ // callseq 7, 0
	.param .b64 param0;
	st.param.f64 	[param0], %fd312;
	.param .b64 param1;
	st.param.f64 	[param1], 0d4014000000000000;
	.param .b64 retval0;
	call.uni (retval0), 
	__internal_accurate_pow, 
	(
	param0, 
	param1
	);
	ld.param.f64 	%fd1966, [retval0];
	} // callseq 7
	setp.lt.s32 	%p386, %r18, 0;
	neg.f64 	%fd1968, %fd1966;
	selp.f64 	%fd1969, %fd1968, %fd1966, %p385;
	selp.f64 	%fd3063, %fd1969, %fd1966, %p386;
	setp.neu.f64 	%p387, %fd311, 0d0000000000000000;
	@%p387 bra 	$L__BB0_110;
	setp.eq.s32 	%p388, %r17, 1074790400;
	selp.b32 	%r204, %r18, 0, %p388;
	setp.lt.s32 	%p389, %r74, 0;
	or.b32  	%r205, %r204, 2146435072;
	selp.b32 	%r206, %r205, %r204, %p389;
	mov.b32 	%r207, 0;
	mov.b64 	%fd3063, {%r207, %r206};
$L__BB0_110:
	add.f64 	%fd1970, %fd311, 0d4014000000000000;
	{
	.reg .b32 %temp; 
	mov.b64 	{%temp, %r208}, %fd1970;
	}
	and.b32  	%r209, %r208, 2146435072;
	setp.ne.s32 	%p390, %r209, 2146435072;
	@%p390 bra 	$L__BB0_115;
	setp.num.f64 	%p391, %fd311, %fd311;
	@%p391 bra 	$L__BB0_113;
	mov.f64 	%fd1971, 0d4014000000000000;
	add.rn.f64 	%fd3063, %fd311, %fd1971;
	bra.uni 	$L__BB0_115;
$L__BB0_113:
	setp.neu.f64 	%p392, %fd312, 0d7FF0000000000000;
	@%p392 bra 	$L__BB0_115;
	setp.lt.s32 	%p393, %r18, 0;
	setp.eq.s32 	%p394, %r17, 1074790400;
	setp.lt.s32 	%p395, %r74, 0;
	selp.b32 	%r211, 0, 2146435072, %p395;
	and.b32  	%r212, %r74, 2147483647;
	setp.ne.s32 	%p396, %r212, 1071644672;
	or.b32  	%r213, %r211, -2147483648;
	selp.b32 	%r214, %r213, %r211, %p396;
	selp.b32 	%r215, %r214, %r211, %p394;
	selp.b32 	%r216, %r215, %r211, %p393;
	mov.b32 	%r217, 0;
	mov.b64 	%fd3063, {%r217, %r216};
$L__BB0_115:
	setp.eq.f64 	%p397, %fd311, 0d3FF0000000000000;
	fma.rn.f64 	%fd1972, %fd3063, 0d3FEEB851EB851EB8, 0d3FA47AE147AE147C;
	selp.f64 	%fd3061, 0d3FF0000000000000, %fd1972, %p397;
	add.f64 	%fd3068, %fd3068, 0d0000000000000000;
	add.f64 	%fd3069, %fd3069, 0d0000000000000000;
	add.f64 	%fd3070, %fd3070, 0d0000000000000000;
$L__BB0_116:
	setp.leu.f64 	%p398, %fd3061, 0d0000000000000000;
	@%p398 bra 	$L__BB0_118;
	fma.rn.f64 	%fd3068, %fd3061, 0d0000000000000000, %fd3068;
	fma.rn.f64 	%fd3069, %fd3061, 0d0000000000000000, %fd3069;
	fma.rn.f64 	%fd3070, %fd3061, 0d0000000000000000, %fd3070;
$L__BB0_118:
	fma.rn.f64 	%fd3071, %fd3027, %fd3068, %fd3071;
	fma.rn.f64 	%fd3072, %fd3027, %fd3069, %fd3072;
	fma.rn.f64 	%fd3073, %fd3027, %fd3070, %fd3073;
$L__BB0_119:
	fma.rn.f64 	%fd3144, %fd3008, %fd3071, %fd3144;
	fma.rn.f64 	%fd3143, %fd3008, %fd3072, %fd3143;
	fma.rn.f64 	%fd3142, %fd3008, %fd3073, %fd3142;
$L__BB0_120:
	setp.leu.f64 	%p399, %fd3007, 0d0000000000000000;
	mov.f64 	%fd3141, 0d406FE00000000000;
	@%p399 bra 	$L__BB0_211;
	fma.rn.f64 	%fd346, %fd28, 0d3F1A36E2EB1C432D, %fd8;
	fma.rn.f64 	%fd347, %fd29, 0d3F1A36E2EB1C432D, %fd9;
	fma.rn.f64 	%fd348, %fd30, 0d3F1A36E2EB1C432D, %fd10;
	mov.f64 	%fd3138, 0d0000000000000000;
	st.local.v2.f64 	[%rd1], {%fd3138, %fd3138};
	st.local.v2.f64 	[%rd1+16], {%fd3138, %fd3138};
	st.local.v2.f64 	[%rd1+32], {%fd3138, %fd3138};
	st.local.v2.f64 	[%rd1+48], {%fd3138, %fd3138};
	st.local.v2.f64 	[%rd1+64], {%fd3138, %fd3138};
	st.local.v2.f64 	[%rd1+80], {%fd3138, %fd3138};
	st.local.v2.f64 	[%rd1+96], {%fd3138, %fd3138};
	st.local.v2.f64 	[%rd1+112], {%fd3138, %fd3138};
	st.local.v2.f64 	[%rd1+128], {%fd3138, %fd3138};
	st.local.v2.f64 	[%rd1+144], {%fd3138, %fd3138};
	st.local.v2.f64 	[%rd1+160], {%fd3138, %fd3138};
	st.local.v2.f64 	[%rd1+176], {%fd3138, %fd3138};
	st.local.v2.f64 	[%rd1+192], {%fd3138, %fd3138};
	st.local.v2.f64 	[%rd1+208], {%fd3138, %fd3138};
	st.local.v2.f64 	[%rd1+224], {%fd3138, %fd3138};
	st.local.v2.f64 	[%rd1+240], {%fd3138, %fd3138};
	mov.b32 	%r218, 1;
	st.local.v2.u32 	[%rd1+256], {%r218, %r218};
	mov.b64 	%rd35, 0;
	st.local.u64 	[%rd1+264], %rd35;
	st.local.v2.f64 	[%rd1+272], {%fd3138, %fd3138};
	st.local.v2.f64 	[%rd1+288], {%fd3138, %fd3138};
	st.local.v2.f64 	[%rd1+304], {%fd3138, %fd3138};
	st.local.v2.f64 	[%rd1+320], {%fd3138, %fd3138};
	st.local.v2.f64 	[%rd1+336], {%fd3138, %fd3138};
	st.local.v2.f64 	[%rd1+352], {%fd3138, %fd3138};
	st.local.v2.f64 	[%rd1+368], {%fd3138, %fd3138};
	st.local.v2.f64 	[%rd1+384], {%fd3138, %fd3138};
	st.local.v2.f64 	[%rd1+400], {%fd3138, %fd3138};
	st.local.v2.f64 	[%rd1+416], {%fd3138, %fd3138};
	st.local.v2.f64 	[%rd1+432], {%fd3138, %fd3138};
	st.local.v2.f64 	[%rd1+448], {%fd3138, %fd3138};
	st.local.v2.f64 	[%rd1+464], {%fd3138, %fd3138};
	st.local.v2.f64 	[%rd1+480], {%fd3138, %fd3138};
	st.local.v2.f64 	[%rd1+496], {%fd3138, %fd3138};
	st.local.u64 	[%rd1+512], %rd35;
	mov.b32 	%r219, 2;
	st.local.v2.u32 	[%rd1+520], {%r219, %r219};
	st.local.v2.f64 	[%rd1+528], {%fd3138, %fd3138};
	st.local.v2.f64 	[%rd1+544], {%fd3138, %fd3138};
	st.local.v2.f64 	[%rd1+560], {%fd3138, %fd3138};
	st.local.v2.f64 	[%rd1+576], {%fd3138, %fd3138};
	st.local.v2.f64 	[%rd1+592], {%fd3138, %fd3138};
	st.local.v2.f64 	[%rd1+608], {%fd3138, %fd3138};
	st.local.v2.f64 	[%rd1+624], {%fd3138, %fd3138};
	st.local.v2.f64 	[%rd1+640], {%fd3138, %fd3138};
	st.local.v2.f64 	[%rd1+656], {%fd3138, %fd3138};
	st.local.v2.f64 	[%rd1+672], {%fd3138, %fd3138};
	st.local.v2.f64 	[%rd1+688], {%fd3138, %fd3138};
	st.local.v2.f64 	[%rd1+704], {%fd3138, %fd3138};
	st.local.v2.f64 	[%rd1+720], {%fd3138, %fd3138};
	st.local.v2.f64 	[%rd1+736], {%fd3138, %fd3138};
	st.local.v2.f64 	[%rd1+752], {%fd3138, %fd3138};
	st.local.v2.f64 	[%rd1+768], {%fd3138, %fd3138};
	mov.b32 	%r220, 3;
	st.local.v2.u32 	[%rd1+784], {%r219, %r220};
	st.local.u64 	[%rd1+792], %rd35;
	st.local.v2.f64 	[%rd1+800], {%fd3138, %fd3138};
	st.local.v2.f64 	[%rd1+816], {%fd3138, %fd3138};
	st.local.v2.f64 	[%rd1+832], {%fd3138, %fd3138};
	st.local.v2.f64 	[%rd1+848], {%fd3138, %fd3138};
	st.local.v2.f64 	[%rd1+864], {%fd3138, %fd3138};
	st.local.v2.f64 	[%rd1+880], {%fd3138, %fd3138};
	st.local.v2.f64 	[%rd1+896], {%fd3138, %fd3138};
	st.local.v2.f64 	[%rd1+912], {%fd3138, %fd3138};
	st.local.v2.f64 	[%rd1+928], {%fd3138, %fd3138};
	st.local.v2.f64 	[%rd1+944], {%fd3138, %fd3138};
	st.local.v2.f64 	[%rd1+960], {%fd3138, %fd3138};
	st.local.v2.f64 	[%rd1+976], {%fd3138, %fd3138};
	st.local.v2.f64 	[%rd1+992], {%fd3138, %fd3138};
	st.local.v2.f64 	[%rd1+1008], {%fd3138, %fd3138};
	st.local.v2.f64 	[%rd1+1024], {%fd3138, %fd3138};
	st.local.u64 	[%rd1+1040], %rd35;
	mov.b32 	%r221, 4;
	st.local.v2.u32 	[%rd1+1048], {%r219, %r221};
	mov.f64 	%fd1975, 0d3FF0000000000000;
	st.local.v2.f64 	[%rd1], {%fd1975, %fd3138};
	st.local.v2.f64 	[%rd1+16], {%fd3138, %fd3138};
	st.local.v2.f64 	[%rd1+32], {%fd3138, %fd1975};
	st.local.v2.f64 	[%rd1+48], {%fd3138, %fd3138};
	st.local.v2.f64 	[%rd1+64], {%fd3138, %fd3138};
	st.local.v2.f64 	[%rd1+80], {%fd1975, %fd3138};
	st.local.v2.f64 	[%rd1+96], {%fd3138, %fd3138};
	st.local.v2.f64 	[%rd1+112], {%fd3138, %fd1975};
	st.local.v2.f64 	[%rd1+128], {%fd1975, %fd3138};
	st.local.v2.f64 	[%rd1+144], {%fd3138, %fd3138};
	st.local.v2.f64 	[%rd1+160], {%fd3138, %fd1975};
	st.local.v2.f64 	[%rd1+176], {%fd3138, %fd3138};
	st.local.v2.f64 	[%rd1+192], {%fd3138, %fd3138};
	st.local.v2.f64 	[%rd1+208], {%fd1975, %fd3138};
	st.local.v2.f64 	[%rd1+224], {%fd3138, %fd3138};
	st.local.v2.f64 	[%rd1+240], {%fd3138, %fd1975};
	mov.b64 	%rd36, 4607182418800017408;
	st.local.u64 	[%rd1+264], %rd36;
	st.local.v2.f64 	[%rd1+272], {%fd3138, %fd3138};
	st.local.v2.f64 	[%rd1+288], {%fd3138, %fd3138};
	st.local.v2.f64 	[%rd1+304], {%fd1975, %fd3138};
	st.local.v2.f64 	[%rd1+320], {%fd3138, %fd3138};
	st.local.v2.f64 	[%rd1+336], {%fd3138, %fd1975};
	mov.f64 	%fd1976, 0dC000000000000000;
	st.local.v2.f64 	[%rd1+352], {%fd3138, %fd1976};
	st.local.v2.f64 	[%rd1+368], {%fd1975, %fd3138};
	st.local.v2.f64 	[%rd1+384], {%fd1975, %fd1975};
	st.local.v2.f64 	[%rd1+400], {%fd3138, %fd3138};
	st.local.v2.f64 	[%rd1+416], {%fd3138, %fd3138};
	st.local.v2.f64 	[%rd1+432], {%fd1975, %fd3138};
	st.local.v2.f64 	[%rd1+448], {%fd3138, %fd3138};
	st.local.v2.f64 	[%rd1+464], {%fd3138, %fd1975};
	mov.f64 	%fd1977, 0d4000000000000000;
	st.local.v2.f64 	[%rd1+480], {%fd3138, %fd1977};
	mov.f64 	%fd1978, 0dBFF0000000000000;
	st.local.v2.f64 	[%rd1+496], {%fd1978, %fd3138};
	st.local.u64 	[%rd1+512], %rd36;
	st.local.v2.f64 	[%rd1+528], {%fd1975, %fd3138};
	st.local.v2.f64 	[%rd1+544], {%fd3138, %fd3138};
	st.local.v2.f64 	[%rd1+560], {%fd3138, %fd1975};
	st.local.v2.f64 	[%rd1+576], {%fd3138, %fd3138};
	st.local.v2.f64 	[%rd1+592], {%fd3138, %fd3138};
	st.local.v2.f64 	[%rd1+608], {%fd1975, %fd3138};
	st.local.v2.f64 	[%rd1+624], {%fd3138, %fd1975};
	st.local.v2.f64 	[%rd1+640], {%fd3138, %fd1975};
	st.local.v2.f64 	[%rd1+656], {%fd1975, %fd3138};
	st.local.v2.f64 	[%rd1+672], {%fd3138, %fd3138};
	st.local.v2.f64 	[%rd1+688], {%fd3138, %fd1975};
	st.local.v2.f64 	[%rd1+704], {%fd3138, %fd3138};
	st.local.v2.f64 	[%rd1+720], {%fd3138, %fd3138};
	st.local.v2.f64 	[%rd1+736], {%fd1975, %fd3138};
	st.local.v2.f64 	[%rd1+752], {%fd3138, %fd1978};
	st.local.v2.f64 	[%rd1+768], {%fd3138, %fd1975};
	st.local.u64 	[%rd1+792], %rd36;
	st.local.v2.f64 	[%rd1+832], {%fd1975, %fd3138};
	st.local.v2.f64 	[%rd1+864], {%fd3138, %fd1975};
	st.local.v2.f64 	[%rd1+880], {%fd3138, %fd1977};
	st.local.v2.f64 	[%rd1+896], {%fd1975, %fd3138};
	st.local.v2.f64 	[%rd1+912], {%fd1975, %fd1975};
	st.local.v2.f64 	[%rd1+960], {%fd1975, %fd3138};
	st.local.v2.f64 	[%rd1+992], {%fd3138, %fd1975};
	st.local.v2.f64 	[%rd1+1008], {%fd3138, %fd1976};
	st.local.v2.f64 	[%rd1+1024], {%fd1978, %fd3138};
	st.local.u64 	[%rd1+1040], %rd36;
	mul.f64 	%fd1979, %fd347, 0d0000000000000000;
	add.f64 	%fd1980, %fd346, %fd1979;
	fma.rn.f64 	%fd1981, %fd348, 0d0000000000000000, %fd1980;
	add.f64 	%fd1982, %fd1981, 0d0000000000000000;
	fma.rn.f64 	%fd1983, %fd346, 0d0000000000000000, %fd347;
	fma.rn.f64 	%fd1984, %fd348, 0d0000000000000000, %fd1983;
	fma.rn.f64 	%fd1985, %fd346, 0d0000000000000000, %fd1979;
	add.f64 	%fd1986, %fd1985, %fd348;
	add.f64 	%fd1987, %fd1986, 0d0000000000000000;
	mul.f64 	%fd1988, %fd29, 0d0000000000000000;
	add.f64 	%fd1989, %fd28, %fd1988;
	fma.rn.f64 	%fd1990, %fd30, 0d0000000000000000, %fd1989;
	fma.rn.f64 	%fd1991, %fd28, 0d0000000000000000, %fd29;
	fma.rn.f64 	%fd1992, %fd30, 0d0000000000000000, %fd1991;
	fma.rn.f64 	%fd1993, %fd28, 0d0000000000000000, %fd1988;
	add.f64 	%fd1994, %fd1993, %fd30;
	add.f64 	%fd1995, %fd1984, 0d0000000000000000;
	fma.rn.f64 	%fd1996, %fd1982, 0d0000000000000000, %fd1995;
	fma.rn.f64 	%fd1997, %fd1987, 0d0000000000000000, %fd1996;
	sub.f64 	%fd1998, %fd3138, %fd1997;
	fma.rn.f64 	%fd1999, %fd1990, 0d0000000000000000, %fd1992;
	fma.rn.f64 	%fd2000, %fd1994, 0d0000000000000000, %fd1999;
	div.rn.f64 	%fd2001, %fd1998, %fd2000;
	setp.ge.f64 	%p400, %fd2001, 0d0000000000000000;
	setp.lt.f64 	%p401, %fd2001, 0d412E848000000000;
	selp.f64 	%fd2002, %fd2001, 0d412E848000000000, %p401;
	selp.f64 	%fd2003, %fd2002, 0d412E848000000000, %p400;
	add.f64 	%fd2005, %fd1984, 0dBFF0000000000000;
	add.f64 	%fd2006, %fd1981, 0d4000000000000000;
	mul.f64 	%fd2007, %fd1992, %fd1992;
	fma.rn.f64 	%fd2008, %fd1990, %fd1990, %fd2007;
	fma.rn.f64 	%fd2009, %fd1994, %fd1994, %fd2008;
	mul.f64 	%fd2010, %fd2005, %fd1992;
	fma.rn.f64 	%fd2011, %fd2006, %fd1990, %fd2010;
	fma.rn.f64 	%fd2012, %fd1987, %fd1994, %fd2011;
	add.f64 	%fd2013, %fd2012, %fd2012;
	mul.f64 	%fd2014, %fd2005, %fd2005;
	fma.rn.f64 	%fd2015, %fd2006, %fd2006, %fd2014;
	fma.rn.f64 	%fd2016, %fd1987, %fd1987, %fd2015;
	add.f64 	%fd2017, %fd2016, 0dBFF0000000000000;
	mul.f64 	%fd2018, %fd2013, %fd2013;
	mul.f64 	%fd2019, %fd2009, 0d4010000000000000;
	mul.f64 	%fd2020, %fd2017, %fd2019;
	sub.f64 	%fd2021, %fd2018, %fd2020;
	sqrt.rn.f64 	%fd2022, %fd2021;
	add.f64 	%fd2023, %fd2009, %fd2009;
	neg.f64 	%fd2024, %fd2013;
	sub.f64 	%fd2025, %fd2024, %fd2022;
	div.rn.f64 	%fd2026, %fd2025, %fd2023;
	sub.f64 	%fd2027, %fd2022, %fd2013;
	div.rn.f64 	%fd2028, %fd2027, %fd2023;
	setp.ge.f64 	%p402, %fd2026, 0d0000000000000000;
	setp.lt.f64 	%p403, %fd2026, 0d412E848000000000;
	selp.f64 	%fd2030, %fd2026, 0d412E848000000000, %p403;
	selp.f64 	%fd2031, %fd2030, 0d412E848000000000, %p402;
	setp.ge.f64 	%p404, %fd2028, 0d0000000000000000;
	setp.lt.f64 	%p405, %fd2028, %fd2031;
	selp.f64 	%fd2033, %fd2028, %fd2031, %p405;
	selp.f64 	%fd2034, %fd2033, %fd2031, %p404;
	setp.ge.f64 	%p406, %fd2034, 0d0000000000000000;
	setp.lt.f64 	%p407, %fd2034, %fd2003;
	and.pred  	%p23, %p406, %p407;
	selp.f64 	%fd2036, %fd2034, %fd2003, %p23;
	fma.rn.f64 	%fd2038, %fd1982, %fd1990, %fd2010;
	fma.rn.f64 	%fd2039, %fd1987, %fd1994, %fd2038;
	add.f64 	%fd2040, %fd2039, %fd2039;
	fma.rn.f64 	%fd2041, %fd1982, %fd1982, %fd2014;
	fma.rn.f64 	%fd2042, %fd1987, %fd1987, %fd2041;
	add.f64 	%fd2043, %fd2042, 0dBFF0000000000000;
	mul.f64 	%fd2044, %fd2040, %fd2040;
	mul.f64 	%fd2045, %fd2043, %fd2019;
	sub.f64 	%fd2046, %fd2044, %fd2045;
	sqrt.rn.f64 	%fd2047, %fd2046;
	neg.f64 	%fd2048, %fd2040;
	sub.f64 	%fd2049, %fd2048, %fd2047;
	div.rn.f64 	%fd2050, %fd2049, %fd2023;
	sub.f64 	%fd2051, %fd2047, %fd2040;
	div.rn.f64 	%fd2052, %fd2051, %fd2023;
	setp.ge.f64 	%p408, %fd2050, 0d0000000000000000;
	setp.lt.f64 	%p409, %fd2050, 0d412E848000000000;
	selp.f64 	%fd2054, %fd2050, 0d412E848000000000, %p409;
	selp.f64 	%fd2055, %fd2054, 0d412E848000000000, %p408;
	setp.ge.f64 	%p410, %fd2052, 0d0000000000000000;
	setp.lt.f64 	%p411, %fd2052, %fd2055;
	selp.f64 	%fd2057, %fd2052, %fd2055, %p411;
	selp.f64 	%fd2058, %fd2057, %fd2055, %p410;
	setp.ge.f64 	%p412, %fd2058, 0d0000000000000000;
	setp.lt.f64 	%p413, %fd2058, %fd2036;
	and.pred  	%p24, %p412, %p413;
	selp.f64 	%fd2060, %fd2058, %fd2036, %p24;
	add.f64 	%fd2062, %fd1981, 0dC000000000000000;
	fma.rn.f64 	%fd2063, %fd2062, %fd1990, %fd2010;
	fma.rn.f64 	%fd2064, %fd1987, %fd1994, %fd2063;
	add.f64 	%fd2065, %fd2064, %fd2064;
	fma.rn.f64 	%fd2066, %fd2062, %fd2062, %fd2014;
	fma.rn.f64 	%fd2067, %fd1987, %fd1987, %fd2066;
	add.f64 	%fd2068, %fd2067, 0dBFF0000000000000;
	mul.f64 	%fd2069, %fd2065, %fd2065;
	mul.f64 	%fd2070, %fd2068, %fd2019;
	sub.f64 	%fd2071, %fd2069, %fd2070;
	sqrt.rn.f64 	%fd2072, %fd2071;
	neg.f64 	%fd2073, %fd2065;
	sub.f64 	%fd2074, %fd2073, %fd2072;
	div.rn.f64 	%fd2075, %fd2074, %fd2023;
	sub.f64 	%fd2076, %fd2072, %fd2065;
	div.rn.f64 	%fd2077, %fd2076, %fd2023;
	setp.ge.f64 	%p414, %fd2075, 0d0000000000000000;
	setp.lt.f64 	%p415, %fd2075, 0d412E848000000000;
	selp.f64 	%fd2078, %fd2075, 0d412E848000000000, %p415;
	selp.f64 	%fd2079, %fd2078, 0d412E848000000000, %p414;
	setp.ge.f64 	%p416, %fd2077, 0d0000000000000000;
	setp.lt.f64 	%p417, %fd2077, %fd2079;
	selp.f64 	%fd2080, %fd2077, %fd2079, %p417;
	selp.f64 	%fd2081, %fd2080, %fd2079, %p416;
	setp.ge.f64 	%p418, %fd2081, 0d0000000000000000;
	setp.lt.f64 	%p419, %fd2081, %fd2060;
	and.pred  	%p25, %p418, %p419;
	selp.f64 	%fd349, %fd2081, %fd2060, %p25;
	setp.eq.f64 	%p420, %fd349, 0d412E848000000000;
	mov.f64 	%fd3139, %fd3138;
	mov.f64 	%fd3140, %fd3138;
	@%p420 bra 	$L__BB0_210;
	fma.rn.f64 	%fd350, %fd28, %fd349, %fd346;
	fma.rn.f64 	%fd351, %fd29, %fd349, %fd347;
	fma.rn.f64 	%fd352, %fd30, %fd349, %fd348;
	mov.f64 	%fd2086, 0d4024000000000000;
	sub.f64 	%fd2087, %fd2086, %fd350;
	sub.f64 	%fd2088, %fd2086, %fd351;
	mov.f64 	%fd2089, 0dC024000000000000;
	sub.f64 	%fd2090, %fd2089, %fd352;
	abs.f64 	%fd2091, %fd2087;
	abs.f64 	%fd2092, %fd2088;
	abs.f64 	%fd2093, %fd2090;
	add.f64 	%fd2094, %fd2091, %fd2092;
	add.f64 	%fd2095, %fd2093, %fd2094;
	min.f64 	%fd2096, %fd2091, %fd2092;
	max.f64 	%fd2097, %fd2091, %fd2092;
	min.f64 	%fd2098, %fd2097, %fd2093;
	max.f64 	%fd2099, %fd2097, %fd2093;
	{
	.reg .b32 %temp; 
	mov.b64 	{%temp, %r222}, %fd2099;
	}
	and.b32  	%r223, %r222, -4194304;
	xor.b32  	%r224, %r223, 2144337920;
	mov.b32 	%r225, 0;
	mov.b64 	%fd2100, {%r225, %r224};
	mul.f64 	%fd2101, %fd2098, %fd2100;
	mul.f64 	%fd2102, %fd2096, %fd2100;
	mul.f64 	%fd2103, %fd2099, %fd2100;
	mul.f64 	%fd2104, %fd2101, %fd2101;
	fma.rn.f64 	%fd2105, %fd2102, %fd2102, %fd2104;
	fma.rn.f64 	%fd2106, %fd2103, %fd2103, %fd2105;
	rsqrt.approx.ftz.f64 	%fd2107, %fd2106;
	mul.rn.f64 	%fd2108, %fd2107, %fd2107;
	neg.f64 	%fd2109, %fd2108;
	fma.rn.f64 	%fd2110, %fd2106, %fd2109, 0d3FF0000000000000;
	fma.rn.f64 	%fd2111, %fd2110, 0d3FD8000000000000, 0d3FE0000000000000;
	mul.rn.f64 	%fd2112, %fd2110, %fd2107;
	fma.rn.f64 	%fd2113, %fd2111, %fd2112, %fd2107;
	mul.f64 	%fd2114, %fd2100, %fd2113;
	setp.gt.f64 	%p421, %fd2095, 0d0000000000000000;
	add.f64 	%fd2115, %fd2095, 0d7FF0000000000000;
	selp.f64 	%fd2116, %fd2114, %fd2115, %p421;
	setp.eq.f64 	%p422, %fd2099, 0d7FF0000000000000;
	selp.f64 	%fd2117, 0d0000000000000000, %fd2116, %p422;
	mul.f64 	%fd353, %fd2087, %fd2117;
	mul.f64 	%fd354, %fd2088, %fd2117;
	mul.f64 	%fd355, %fd2090, %fd2117;
	selp.u64 	%rd37, 1, 0, %p23;
	selp.b64 	%rd38, 2, %rd37, %p24;
	selp.b64 	%rd39, 3, %rd38, %p25;
	mad.lo.s64 	%rd40, %rd39, 264, %rd1;
	add.s64 	%rd6, %rd40, 256;
	ld.local.u32 	%r226, [%rd40+256];
	setp.ne.s32 	%p423, %r226, 2;
	mov.f64 	%fd3078, 0d0000000000000000;
	mov.f64 	%fd3079, 0d3FF0000000000000;
	mov.f64 	%fd3080, %fd3078;
	@%p423 bra 	$L__BB0_124;
	ld.local.f64 	%fd2118, [%rd6+-128];
	ld.local.f64 	%fd2119, [%rd6+-96];
	mul.f64 	%fd2120, %fd351, %fd2119;
	fma.rn.f64 	%fd2121, %fd350, %fd2118, %fd2120;
	ld.local.f64 	%fd2122, [%rd6+-64];
	fma.rn.f64 	%fd2123, %fd352, %fd2122, %fd2121;
	ld.local.f64 	%fd2124, [%rd6+-32];
	add.f64 	%fd3078, %fd2124, %fd2123;
	ld.local.f64 	%fd2125, [%rd6+-120];
	ld.local.f64 	%fd2126, [%rd6+-88];
	mul.f64 	%fd2127, %fd351, %fd2126;
	fma.rn.f64 	%fd2128, %fd350, %fd2125, %fd2127;
	ld.local.f64 	%fd2129, [%rd6+-56];
	fma.rn.f64 	%fd2130, %fd352, %fd2129, %fd2128;
	ld.local.f64 	%fd2131, [%rd6+-24];
	add.f64 	%fd3079, %fd2131, %fd2130;
	ld.local.f64 	%fd2132, [%rd6+-112];
	ld.local.f64 	%fd2133, [%rd6+-80];
	mul.f64 	%fd2134, %fd351, %fd2133;
	fma.rn.f64 	%fd2135, %fd350, %fd2132, %fd2134;
	ld.local.f64 	%fd2136, [%rd6+-48];
	fma.rn.f64 	%fd2137, %fd352, %fd2136, %fd2135;
	ld.local.f64 	%fd2138, [%rd6+-16];
	add.f64 	%fd3080, %fd2138, %fd2137;
$L__BB0_124:
	abs.f64 	%fd2139, %fd28;
	abs.f64 	%fd2140, %fd29;
	abs.f64 	%fd2141, %fd30;
	add.f64 	%fd2142, %fd2139, %fd2140;
	add.f64 	%fd2143, %fd2141, %fd2142;
	min.f64 	%fd2144, %fd2139, %fd2140;
	max.f64 	%fd2145, %fd2139, %fd2140;
	min.f64 	%fd2146, %fd2145, %fd2141;
	max.f64 	%fd2147, %fd2145, %fd2141;
	{
	.reg .b32 %temp; 
	mov.b64 	{%temp, %r227}, %fd2147;
	}
	and.b32  	%r228, %r227, -4194304;
	xor.b32  	%r229, %r228, 2144337920;
	mov.b32 	%r230, 0;
	mov.b64 	%fd2148, {%r230, %r229};
	mul.f64 	%fd2149, %fd2146, %fd2148;
	mul.f64 	%fd2150, %fd2144, %fd2148;
	mul.f64 	%fd2151, %fd2147, %fd2148;
	mul.f64 	%fd2152, %fd2149, %fd2149;
	fma.rn.f64 	%fd2153, %fd2150, %fd2150, %fd2152;
	fma.rn.f64 	%fd2154, %fd2151, %fd2151, %fd2153;
	rsqrt.approx.ftz.f64 	%fd2155, %fd2154;
	mul.rn.f64 	%fd2156, %fd2155, %fd2155;
	neg.f64 	%fd2157, %fd2156;
	fma.rn.f64 	%fd2158, %fd2154, %fd2157, 0d3FF0000000000000;
	fma.rn.f64 	%fd2159, %fd2158, 0d3FD8000000000000, 0d3FE0000000000000;
	mul.rn.f64 	%fd2160, %fd2158, %fd2155;
	fma.rn.f64 	%fd2161, %fd2159, %fd2160, %fd2155;
	mul.f64 	%fd2162, %fd2148, %fd2161;
	setp.gt.f64 	%p424, %fd2143, 0d0000000000000000;
	add.f64 	%fd2163, %fd2143, 0d7FF0000000000000;
	selp.f64 	%fd2164, %fd2162, %fd2163, %p424;
	setp.eq.f64 	%p425, %fd2147, 0d7FF0000000000000;
	selp.f64 	%fd2165, 0d0000000000000000, %fd2164, %p425;
	mul.f64 	%fd365, %fd28, %fd2165;
	mul.f64 	%fd366, %fd29, %fd2165;
	mul.f64 	%fd367, %fd30, %fd2165;
	mul.f64 	%fd368, %fd3078, %fd365;
	fma.rn.f64 	%fd2166, %fd3079, %fd366, %fd368;
	mul.f64 	%fd369, %fd3080, %fd367;
	add.f64 	%fd2167, %fd369, %fd2166;
	add.f64 	%fd2168, %fd2167, %fd2167;
	mul.f64 	%fd2169, %fd3078, %fd2168;
	mul.f64 	%fd2170, %fd3079, %fd2168;
	mul.f64 	%fd2171, %fd3080, %fd2168;
	sub.f64 	%fd370, %fd365, %fd2169;
	sub.f64 	%fd371, %fd366, %fd2170;
	sub.f64 	%fd372, %fd367, %fd2171;
	setp.lt.f64 	%p426, %fd2167, 0dBFF0000000000000;
	setp.gt.f64 	%p427, %fd2167, 0d3FF0000000000000;
	selp.f64 	%fd2172, 0d3FF0000000000000, %fd2167, %p427;
	selp.f64 	%fd3084, 0dBFF0000000000000, %fd2172, %p426;
	setp.geu.f64 	%p428, %fd3084, 0d0000000000000000;
	@%p428 bra 	$L__BB0_126;
	neg.f64 	%fd3084, %fd3084;
	mov.f64 	%fd3085, 0d3FE5555555555555;
	mov.f64 	%fd3081, %fd3078;
	mov.f64 	%fd3082, %fd3079;
	mov.f64 	%fd3083, %fd3080;
	bra.uni 	$L__BB0_127;
$L__BB0_126:
	neg.f64 	%fd3081, %fd3078;
	neg.f64 	%fd3082, %fd3079;
	neg.f64 	%fd3083, %fd3080;
	mov.f64 	%fd3085, 0d3FF8000000000000;
$L__BB0_127:
	mul.f64 	%fd2178, %fd3085, %fd3085;
	mul.f64 	%fd2179, %fd3084, %fd3084;
	mov.f64 	%fd2180, 0d3FF0000000000000;
	sub.f64 	%fd2181, %fd2180, %fd2179;
	mul.f64 	%fd2182, %fd2178, %fd2181;
	sub.f64 	%fd383, %fd2180, %fd2182;
	setp.lt.f64 	%p429, %fd383, 0d0000000000000000;
	mov.f64 	%fd3086, 0d0000000000000000;
	mov.f64 	%fd3087, %fd3086;
	mov.f64 	%fd3088, %fd3086;
	@%p429 bra 	$L__BB0_129;
	mul.f64 	%fd2183, %fd3084, %fd3085;
	sqrt.rn.f64 	%fd2184, %fd383;
	sub.f64 	%fd2185, %fd2183, %fd2184;
	mul.f64 	%fd2186, %fd3081, %fd2185;
	mul.f64 	%fd2187, %fd3082, %fd2185;
	mul.f64 	%fd2188, %fd3083, %fd2185;
	fma.rn.f64 	%fd3086, %fd365, %fd3085, %fd2186;
	fma.rn.f64 	%fd3087, %fd366, %fd3085, %fd2187;
	fma.rn.f64 	%fd3088, %fd367, %fd3085, %fd2188;
$L__BB0_129:
	and.b32  	%r19, %r57, 2146435072;
	setp.eq.s32 	%p430, %r19, 1076887552;
	mul.f64 	%fd2189, %fd354, %fd3079;
	fma.rn.f64 	%fd2190, %fd353, %fd3078, %fd2189;
	fma.rn.f64 	%fd393, %fd355, %fd3080, %fd2190;
	mul.f64 	%fd2191, %fd354, %fd371;
	fma.rn.f64 	%fd2192, %fd353, %fd370, %fd2191;
	fma.rn.f64 	%fd2193, %fd355, %fd372, %fd2192;
	max.f64 	%fd394, %fd2193, 0d0000000000000000;
	{
	.reg .b32 %temp; 
	mov.b64 	{%temp, %r20}, %fd394;
	}
	{ // callseq 8, 0
	.param .b64 param0;
	st.param.f64 	[param0], %fd394;
	.param .b64 param1;
	st.param.f64 	[param1], 0d4059000000000000;
	.param .b64 retval0;
	call.uni (retval0), 
	__internal_accurate_pow, 
	(
	param0, 
	param1
	);
	ld.param.f64 	%fd2194, [retval0];
	} // callseq 8
	setp.lt.s32 	%p431, %r20, 0;
	neg.f64 	%fd2196, %fd2194;
	selp.f64 	%fd2197, %fd2196, %fd2194, %p430;
	selp.f64 	%fd3090, %fd2197, %fd2194, %p431;
	setp.neu.f64 	%p432, %fd394, 0d0000000000000000;
	@%p432 bra 	$L__BB0_131;
	setp.eq.s32 	%p433, %r19, 1076887552;
	selp.b32 	%r231, %r20, 0, %p433;
	setp.lt.s32 	%p434, %r57, 0;
	or.b32  	%r232, %r231, 2146435072;
	selp.b32 	%r233, %r232, %r231, %p434;
	mov.b32 	%r234, 0;
	mov.b64 	%fd3090, {%r234, %r233};
$L__BB0_131:
	add.f64 	%fd2198, %fd394, 0d4059000000000000;
	{
	.reg .b32 %temp; 
	mov.b64 	{%temp, %r235}, %fd2198;
	}
	and.b32  	%r236, %r235, 2146435072;
	setp.ne.s32 	%p435, %r236, 2146435072;
	setp.neu.f64 	%p436, %fd394, 0d7FF0000000000000;
	or.pred  	%p437, %p436, %p435;
	@%p437 bra 	$L__BB0_133;
	setp.lt.s32 	%p438, %r20, 0;
	setp.eq.s32 	%p439, %r19, 1076887552;
	setp.lt.s32 	%p440, %r57, 0;
	selp.b32 	%r238, 0, 2146435072, %p440;
	and.b32  	%r239, %r57, 2147483647;
	setp.ne.s32 	%p441, %r239, 1071644672;
	or.b32  	%r240, %r238, -2147483648;
	selp.b32 	%r241, %r240, %r238, %p441;
	selp.b32 	%r242, %r241, %r238, %p439;
	selp.b32 	%r243, %r242, %r238, %p438;
	mov.b32 	%r244, 0;
	mov.b64 	%fd3090, {%r244, %r243};
$L__BB0_133:
	setp.eq.f64 	%p443, %fd394, 0d3FF0000000000000;
	selp.f64 	%fd400, 0d3FF0000000000000, %fd3090, %p443;
	fma.rn.f64 	%fd2199, %fd3078, 0d3F1A36E2EB1C432D, %fd350;
	fma.rn.f64 	%fd2200, %fd3079, 0d3F1A36E2EB1C432D, %fd351;
	fma.rn.f64 	%fd2201, %fd3080, 0d3F1A36E2EB1C432D, %fd352;
	mul.f64 	%fd2202, %fd2200, 0d0000000000000000;
	add.f64 	%fd2203, %fd2199, %fd2202;
	fma.rn.f64 	%fd401, %fd2201, 0d0000000000000000, %fd2203;
	fma.rn.f64 	%fd2204, %fd2199, 0d0000000000000000, %fd2200;
	fma.rn.f64 	%fd402, %fd2201, 0d0000000000000000, %fd2204;
	fma.rn.f64 	%fd2205, %fd2199, 0d0000000000000000, %fd2202;
	add.f64 	%fd2206, %fd2205, %fd2201;
	mul.f64 	%fd2207, %fd354, 0d0000000000000000;
	add.f64 	%fd2208, %fd353, %fd2207;
	fma.rn.f64 	%fd403, %fd355, 0d0000000000000000, %fd2208;
	fma.rn.f64 	%fd2209, %fd353, 0d0000000000000000, %fd354;
	fma.rn.f64 	%fd404, %fd355, 0d0000000000000000, %fd2209;
	fma.rn.f64 	%fd2210, %fd353, 0d0000000000000000, %fd2207;
	add.f64 	%fd405, %fd2210, %fd355;
	add.f64 	%fd406, %fd2206, 0d0000000000000000;
	add.f64 	%fd2211, %fd402, 0d0000000000000000;
	add.f64 	%fd407, %fd401, 0d0000000000000000;
	fma.rn.f64 	%fd2212, %fd407, 0d0000000000000000, %fd2211;
	fma.rn.f64 	%fd2213, %fd406, 0d0000000000000000, %fd2212;
	mov.f64 	%fd2214, 0d0000000000000000;
	sub.f64 	%fd2215, %fd2214, %fd2213;
	fma.rn.f64 	%fd2216, %fd403, 0d0000000000000000, %fd404;
	fma.rn.f64 	%fd2217, %fd405, 0d0000000000000000, %fd2216;
	div.rn.f64 	%fd2218, %fd2215, %fd2217;
	setp.ge.f64 	%p444, %fd2218, 0d0000000000000000;
	setp.lt.f64 	%p445, %fd2218, 0d412E848000000000;
	mov.pred 	%p682, 0;
	and.pred  	%p446, %p444, %p445;
	@%p446 bra 	$L__BB0_137;
	add.f64 	%fd2219, %fd402, 0dBFF0000000000000;
	add.f64 	%fd2220, %fd401, 0d4000000000000000;
	mul.f64 	%fd2221, %fd404, %fd404;
	fma.rn.f64 	%fd2222, %fd403, %fd403, %fd2221;
	fma.rn.f64 	%fd2223, %fd405, %fd405, %fd2222;
	mul.f64 	%fd408, %fd2219, %fd404;
	fma.rn.f64 	%fd2224, %fd2220, %fd403, %fd408;
	mul.f64 	%fd409, %fd406, %fd405;
	add.f64 	%fd2225, %fd2224, %fd409;
	add.f64 	%fd2226, %fd2225, %fd2225;
	mul.f64 	%fd410, %fd2219, %fd2219;
	fma.rn.f64 	%fd2227, %fd2220, %fd2220, %fd410;
	mul.f64 	%fd411, %fd406, %fd406;
	add.f64 	%fd2228, %fd2227, %fd411;
	add.f64 	%fd2229, %fd2228, 0dBFF0000000000000;
	mul.f64 	%fd2230, %fd2226, %fd2226;
	mul.f64 	%fd412, %fd2223, 0d4010000000000000;
	mul.f64 	%fd2231, %fd2229, %fd412;
	sub.f64 	%fd2232, %fd2230, %fd2231;
	sqrt.rn.f64 	%fd2233, %fd2232;
	add.f64 	%fd413, %fd2223, %fd2223;
	neg.f64 	%fd2234, %fd2226;
	sub.f64 	%fd2235, %fd2234, %fd2233;
	div.rn.f64 	%fd2236, %fd2235, %fd413;
	sub.f64 	%fd2237, %fd2233, %fd2226;
	div.rn.f64 	%fd2238, %fd2237, %fd413;
	setp.ge.f64 	%p448, %fd2236, 0d0000000000000000;
	setp.lt.f64 	%p449, %fd2236, 0d412E848000000000;
	selp.f64 	%fd2239, %fd2236, 0d412E848000000000, %p449;
	selp.f64 	%fd2240, %fd2239, 0d412E848000000000, %p448;
	setp.ge.f64 	%p450, %fd2238, 0d0000000000000000;
	setp.lt.f64 	%p451, %fd2238, %fd2240;
	selp.f64 	%fd2241, %fd2238, %fd2240, %p451;
	selp.f64 	%fd2242, %fd2241, %fd2240, %p450;
	setp.ge.f64 	%p452, %fd2242, 0d0000000000000000;
	setp.lt.f64 	%p453, %fd2242, 0d412E848000000000;
	and.pred  	%p454, %p452, %p453;
	@%p454 bra 	$L__BB0_137;
	fma.rn.f64 	%fd2243, %fd407, %fd403, %fd408;
	add.f64 	%fd2244, %fd2243, %fd409;
	add.f64 	%fd2245, %fd2244, %fd2244;
	fma.rn.f64 	%fd2246, %fd407, %fd407, %fd410;
	add.f64 	%fd2247, %fd2246, %fd411;
	add.f64 	%fd2248, %fd2247, 0dBFF0000000000000;
	mul.f64 	%fd2249, %fd2245, %fd2245;
	mul.f64 	%fd2250, %fd2248, %fd412;
	sub.f64 	%fd2251, %fd2249, %fd2250;
	sqrt.rn.f64 	%fd2252, %fd2251;
	neg.f64 	%fd2253, %fd2245;
	sub.f64 	%fd2254, %fd2253, %fd2252;
	div.rn.f64 	%fd2255, %fd2254, %fd413;
	sub.f64 	%fd2256, %fd2252, %fd2245;
	div.rn.f64 	%fd2257, %fd2256, %fd413;
	setp.ge.f64 	%p456, %fd2255, 0d0000000000000000;
	setp.lt.f64 	%p457, %fd2255, 0d412E848000000000;
	selp.f64 	%fd2258, %fd2255, 0d412E848000000000, %p457;
	selp.f64 	%fd2259, %fd2258, 0d412E848000000000, %p456;
	setp.ge.f64 	%p458, %fd2257, 0d0000000000000000;
	setp.lt.f64 	%p459, %fd2257, %fd2259;
	selp.f64 	%fd2260, %fd2257, %fd2259, %p459;
	selp.f64 	%fd2261, %fd2260, %fd2259, %p458;
	setp.ge.f64 	%p460, %fd2261, 0d0000000000000000;
	setp.lt.f64 	%p461, %fd2261, 0d412E848000000000;
	and.pred  	%p462, %p460, %p461;
	@%p462 bra 	$L__BB0_137;
	add.f64 	%fd2262, %fd401, 0dC000000000000000;
	fma.rn.f64 	%fd2263, %fd2262, %fd403, %fd408;
	add.f64 	%fd2264, %fd2263, %fd409;
	add.f64 	%fd2265, %fd2264, %fd2264;
	fma.rn.f64 	%fd2266, %fd2262, %fd2262, %fd410;
	add.f64 	%fd2267, %fd2266, %fd411;
	add.f64 	%fd2268, %fd2267, 0dBFF0000000000000;
	mul.f64 	%fd2269, %fd2265, %fd2265;
	mul.f64 	%fd2270, %fd2268, %fd412;
	sub.f64 	%fd2271, %fd2269, %fd2270;
	sqrt.rn.f64 	%fd2272, %fd2271;
	neg.f64 	%fd2273, %fd2265;
	sub.f64 	%fd2274, %fd2273, %fd2272;
	div.rn.f64 	%fd2275, %fd2274, %fd413;
	sub.f64 	%fd2276, %fd2272, %fd2265;
	div.rn.f64 	%fd2277, %fd2276, %fd413;
	setp.ge.f64 	%p463, %fd2275, 0d0000000000000000;
	setp.lt.f64 	%p464, %fd2275, 0d412E848000000000;
	selp.f64 	%fd2279, %fd2275, 0d412E848000000000, %p464;
	selp.f64 	%fd2280, %fd2279, 0d412E848000000000, %p463;
	setp.ge.f64 	%p465, %fd2277, 0d0000000000000000;
	setp.lt.f64 	%p466, %fd2277, %fd2280;
	selp.f64 	%fd2282, %fd2277, %fd2280, %p466;
	selp.f64 	%fd2283, %fd2282, %fd2280, %p465;
	setp.ltu.f64 	%p467, %fd2283, 0d0000000000000000;
	setp.geu.f64 	%p468, %fd2283, 0d412E848000000000;
	or.pred  	%p682, %p467, %p468;
$L__BB0_137:
	max.f64 	%fd2286, %fd393, 0d0000000000000000;
	mul.f64 	%fd2287, %fd2286, 0d3FE0000000000000;
	selp.f64 	%fd414, %fd2286, %fd2287, %p682;
	ld.local.u32 	%r245, [%rd6+4];
	mov.f64 	%fd3095, 0d3FF0000000000000;
	mov.f64 	%fd3093, 0d0000000000000000;
	setp.eq.s32 	%p469, %r245, 4;
	mov.f64 	%fd3091, 0d0000000000000000;
	mov.f64 	%fd3092, 0d0000000000000000;
	mov.f64 	%fd3094, 0d3FE0000000000000;
	mov.f64 	%fd2984, 0d0000000000000000;
	@%p469 bra 	$L__BB0_142;
	setp.eq.s32 	%p470, %r245, 3;
	@%p470 bra 	$L__BB0_141;
	setp.ne.s32 	%p471, %r245, 1;
	mov.f64 	%fd3094, %fd3093;
	@%p471 bra 	$L__BB0_143;
	cvt.rmi.f64.f64 	%fd2295, %fd350;
	sub.f64 	%fd2296, %fd350, %fd2295;
	setp.geu.f64 	%p472, %fd2296, 0d3FE0000000000000;
	cvt.rmi.f64.f64 	%fd2297, %fd352;
	sub.f64 	%fd2298, %fd352, %fd2297;
	setp.geu.f64 	%p473, %fd2298, 0d3FE0000000000000;
	xor.pred  	%p474, %p472, %p473;
	selp.u32 	%r246, 1, 0, %p474;
	cvt.rn.f64.u32 	%fd3091, %r246;
	mov.f64 	%fd3094, 0d3FF0000000000000;
	mov.f64 	%fd3092, %fd3091;
	mov.f64 	%fd3093, %fd3091;
	mov.f64 	%fd3095, %fd2984;
	bra.uni 	$L__BB0_143;
$L__BB0_141:
	mov.f64 	%fd3092, 0d3FE0000000000000;
	mov.f64 	%fd3093, 0d0000000000000000;
	mov.f64 	%fd3095, %fd2984;
	bra.uni 	$L__BB0_143;
$L__BB0_142:
	mov.f64 	%fd3093, 0d3FF0000000000000;
	mov.f64 	%fd3095, %fd2984;
$L__BB0_143:
	fma.rn.f64 	%fd3138, %fd414, %fd3091, %fd400;
	fma.rn.f64 	%fd3139, %fd414, %fd3092, %fd400;
	fma.rn.f64 	%fd3140, %fd414, %fd3093, %fd400;
	setp.leu.f64 	%p475, %fd3095, 0d0000000000000000;
	@%p475 bra 	$L__BB0_180;
	neg.f64 	%fd2299, %fd366;
	mul.f64 	%fd2300, %fd3079, %fd2299;
	sub.f64 	%fd2301, %fd2300, %fd368;
	sub.f64 	%fd2302, %fd369, %fd2301;
	add.f64 	%fd424, %fd2302, 0d3FF0000000000000;
	{
	.reg .b32 %temp; 
	mov.b64 	{%temp, %r21}, %fd424;
	}
	mov.f64 	%fd2303, 0d4014000000000000;
	{
	.reg .b32 %temp; 
	mov.b64 	{%temp, %r247}, %fd2303;
	}
	and.b32  	%r23, %r247, 2146435072;
	setp.eq.s32 	%p476, %r23, 1074790400;
	abs.f64 	%fd425, %fd424;
	{ // callseq 9, 0
	.param .b64 param0;
	st.param.f64 	[param0], %fd425;
	.param .b64 param1;
	st.param.f64 	[param1], 0d4014000000000000;
	.param .b64 retval0;
	call.uni (retval0), 
	__internal_accurate_pow, 
	(
	param0, 
	param1
	);
	ld.param.f64 	%fd2304, [retval0];
	} // callseq 9
	setp.lt.s32 	%p477, %r21, 0;
	neg.f64 	%fd2306, %fd2304;
	selp.f64 	%fd2307, %fd2306, %fd2304, %p476;
	selp.f64 	%fd3097, %fd2307, %fd2304, %p477;
	setp.neu.f64 	%p478, %fd424, 0d0000000000000000;
	@%p478 bra 	$L__BB0_146;
	setp.eq.s32 	%p479, %r23, 1074790400;
	selp.b32 	%r248, %r21, 0, %p479;
	setp.lt.s32 	%p480, %r247, 0;
	or.b32  	%r249, %r248, 2146435072;
	selp.b32 	%r250, %r249, %r248, %p480;
	mov.b32 	%r251, 0;
	mov.b64 	%fd3097, {%r251, %r250};
$L__BB0_146:
	add.f64 	%fd2308, %fd424, 0d4014000000000000;
	{
	.reg .b32 %temp; 
	mov.b64 	{%temp, %r252}, %fd2308;
	}
	and.b32  	%r253, %r252, 2146435072;
	setp.ne.s32 	%p481, %r253, 2146435072;
	@%p481 bra 	$L__BB0_151;
	setp.num.f64 	%p482, %fd424, %fd424;
	@%p482 bra 	$L__BB0_149;
	mov.f64 	%fd2309, 0d4014000000000000;
	add.rn.f64 	%fd3097, %fd424, %fd2309;
	bra.uni 	$L__BB0_151;
$L__BB0_149:
	setp.neu.f64 	%p483, %fd425, 0d7FF0000000000000;
	@%p483 bra 	$L__BB0_151;
	setp.lt.s32 	%p484, %r21, 0;
	setp.eq.s32 	%p485, %r23, 1074790400;
	setp.lt.s32 	%p486, %r247, 0;
	selp.b32 	%r255, 0, 2146435072, %p486;
	and.b32  	%r256, %r247, 2147483647;
	setp.ne.s32 	%p487, %r256, 1071644672;
	or.b32  	%r257, %r255, -2147483648;
	selp.b32 	%r258, %r257, %r255, %p487;
	selp.b32 	%r259, %r258, %r255, %p485;
	selp.b32 	%r260, %r259, %r255, %p484;
	mov.b32 	%r261, 0;
	mov.b64 	%fd3097, {%r261, %r260};
$L__BB0_151:
	setp.eq.f64 	%p488, %fd424, 0d3FF0000000000000;
	fma.rn.f64 	%fd2311, %fd3097, 0d3FEEB851EB851EB8, 0d3FA47AE147AE147C;
	selp.f64 	%fd3094, 0d3FF0000000000000, %fd2311, %p488;
	fma.rn.f64 	%fd433, %fd3086, 0d3F1A36E2EB1C432D, %fd350;
	fma.rn.f64 	%fd434, %fd3087, 0d3F1A36E2EB1C432D, %fd351;
	fma.rn.f64 	%fd435, %fd3088, 0d3F1A36E2EB1C432D, %fd352;
	mov.f64 	%fd3113, 0d0000000000000000;
	st.local.v2.f64 	[%rd1], {%fd3113, %fd3113};
	st.local.v2.f64 	[%rd1+16], {%fd3113, %fd3113};
	st.local.v2.f64 	[%rd1+32], {%fd3113, %fd3113};
	st.local.v2.f64 	[%rd1+48], {%fd3113, %fd3113};
	st.local.v2.f64 	[%rd1+64], {%fd3113, %fd3113};
	st.local.v2.f64 	[%rd1+80], {%fd3113, %fd3113};
	st.local.v2.f64 	[%rd1+96], {%fd3113, %fd3113};
	st.local.v2.f64 	[%rd1+112], {%fd3113, %fd3113};
	st.local.v2.f64 	[%rd1+128], {%fd3113, %fd3113};
	st.local.v2.f64 	[%rd1+144], {%fd3113, %fd3113};
	st.local.v2.f64 	[%rd1+160], {%fd3113, %fd3113};
	st.local.v2.f64 	[%rd1+176], {%fd3113, %fd3113};
	st.local.v2.f64 	[%rd1+192], {%fd3113, %fd3113};
	st.local.v2.f64 	[%rd1+208], {%fd3113, %fd3113};
	st.local.v2.f64 	[%rd1+224], {%fd3113, %fd3113};
	st.local.v2.f64 	[%rd1+240], {%fd3113, %fd3113};
	mov.b32 	%r262, 1;
	st.local.v2.u32 	[%rd1+256], {%r262, %r262};
	mov.b64 	%rd41, 0;
	st.local.u64 	[%rd1+264], %rd41;
	st.local.v2.f64 	[%rd1+272], {%fd3113, %fd3113};
	st.local.v2.f64 	[%rd1+288], {%fd3113, %fd3113};
	st.local.v2.f64 	[%rd1+304], {%fd3113, %fd3113};
	st.local.v2.f64 	[%rd1+320], {%fd3113, %fd3113};
	st.local.v2.f64 	[%rd1+336], {%fd3113, %fd3113};
	st.local.v2.f64 	[%rd1+352], {%fd3113, %fd3113};
	st.local.v2.f64 	[%rd1+368], {%fd3113, %fd3113};
	st.local.v2.f64 	[%rd1+384], {%fd3113, %fd3113};
	st.local.v2.f64 	[%rd1+400], {%fd3113, %fd3113};
	st.local.v2.f64 	[%rd1+416], {%fd3113, %fd3113};
	st.local.v2.f64 	[%rd1+432], {%fd3113, %fd3113};
	st.local.v2.f64 	[%rd1+448], {%fd3113, %fd3113};
	st.local.v2.f64 	[%rd1+464], {%fd3113, %fd3113};
	st.local.v2.f64 	[%rd1+480], {%fd3113, %fd3113};
	st.local.v2.f64 	[%rd1+496], {%fd3113, %fd3113};
	st.local.u64 	[%rd1+512], %rd41;
	mov.b32 	%r263, 2;
	st.local.v2.u32 	[%rd1+520], {%r263, %r263};
	st.local.v2.f64 	[%rd1+528], {%fd3113, %fd3113};
	st.local.v2.f64 	[%rd1+544], {%fd3113, %fd3113};
	st.local.v2.f64 	[%rd1+560], {%fd3113, %fd3113};
	st.local.v2.f64 	[%rd1+576], {%fd3113, %fd3113};
	st.local.v2.f64 	[%rd1+592], {%fd3113, %fd3113};
	st.local.v2.f64 	[%rd1+608], {%fd3113, %fd3113};
	st.local.v2.f64 	[%rd1+624], {%fd3113, %fd3113};
	st.local.v2.f64 	[%rd1+640], {%fd3113, %fd3113};
	st.local.v2.f64 	[%rd1+656], {%fd3113, %fd3113};
	st.local.v2.f64 	[%rd1+672], {%fd3113, %fd3113};
	st.local.v2.f64 	[%rd1+688], {%fd3113, %fd3113};
	st.local.v2.f64 	[%rd1+704], {%fd3113, %fd3113};
	st.local.v2.f64 	[%rd1+720], {%fd3113, %fd3113};
	st.local.v2.f64 	[%rd1+736], {%fd3113, %fd3113};
	st.local.v2.f64 	[%rd1+752], {%fd3113, %fd3113};
	st.local.v2.f64 	[%rd1+768], {%fd3113, %fd3113};
	mov.b32 	%r264, 3;
	st.local.v2.u32 	[%rd1+784], {%r263, %r264};
	st.local.u64 	[%rd1+792], %rd41;
	st.local.v2.f64 	[%rd1+800], {%fd3113, %fd3113};
	st.local.v2.f64 	[%rd1+816], {%fd3113, %fd3113};
	st.local.v2.f64 	[%rd1+832], {%fd3113, %fd3113};
	st.local.v2.f64 	[%rd1+848], {%fd3113, %fd3113};
	st.local.v2.f64 	[%rd1+864], {%fd3113, %fd3113};
	st.local.v2.f64 	[%rd1+880], {%fd3113, %fd3113};
	st.local.v2.f64 	[%rd1+896], {%fd3113, %fd3113};
	st.local.v2.f64 	[%rd1+912], {%fd3113, %fd3113};
	st.local.v2.f64 	[%rd1+928], {%fd3113, %fd3113};
	st.local.v2.f64 	[%rd1+944], {%fd3113, %fd3113};
	st.local.v2.f64 	[%rd1+960], {%fd3113, %fd3113};
	st.local.v2.f64 	[%rd1+976], {%fd3113, %fd3113};
	st.local.v2.f64 	[%rd1+992], {%fd3113, %fd3113};
	st.local.v2.f64 	[%rd1+1008], {%fd3113, %fd3113};
	st.local.v2.f64 	[%rd1+1024], {%fd3113, %fd3113};
	st.local.u64 	[%rd1+1040], %rd41;
	mov.b32 	%r265, 4;
	st.local.v2.u32 	[%rd1+1048], {%r263, %r265};
	mov.f64 	%fd2312, 0d3FF0000000000000;
	st.local.v2.f64 	[%rd1], {%fd2312, %fd3113};
	st.local.v2.f64 	[%rd1+16], {%fd3113, %fd3113};
	st.local.v2.f64 	[%rd1+32], {%fd3113, %fd2312};
	st.local.v2.f64 	[%rd1+48], {%fd3113, %fd3113};
	st.local.v2.f64 	[%rd1+64], {%fd3113, %fd3113};
	st.local.v2.f64 	[%rd1+80], {%fd2312, %fd3113};
	st.local.v2.f64 	[%rd1+96], {%fd3113, %fd3113};
	st.local.v2.f64 	[%rd1+112], {%fd3113, %fd2312};
	st.local.v2.f64 	[%rd1+128], {%fd2312, %fd3113};
	st.local.v2.f64 	[%rd1+144], {%fd3113, %fd3113};
	st.local.v2.f64 	[%rd1+160], {%fd3113, %fd2312};
	st.local.v2.f64 	[%rd1+176], {%fd3113, %fd3113};
	st.local.v2.f64 	[%rd1+192], {%fd3113, %fd3113};
	st.local.v2.f64 	[%rd1+208], {%fd2312, %fd3113};
	st.local.v2.f64 	[%rd1+224], {%fd3113, %fd3113};
	st.local.v2.f64 	[%rd1+240], {%fd3113, %fd2312};
	mov.b64 	%rd42, 4607182418800017408;
	st.local.u64 	[%rd1+264], %rd42;
	st.local.v2.f64 	[%rd1+272], {%fd3113, %fd3113};
	st.local.v2.f64 	[%rd1+288], {%fd3113, %fd3113};
	st.local.v2.f64 	[%rd1+304], {%fd2312, %fd3113};
	st.local.v2.f64 	[%rd1+320], {%fd3113, %fd3113};
	st.local.v2.f64 	[%rd1+336], {%fd3113, %fd2312};
	mov.f64 	%fd2313, 0dC000000000000000;
	st.local.v2.f64 	[%rd1+352], {%fd3113, %fd2313};
	st.local.v2.f64 	[%rd1+368], {%fd2312, %fd3113};
	st.local.v2.f64 	[%rd1+384], {%fd2312, %fd2312};
	st.local.v2.f64 	[%rd1+400], {%fd3113, %fd3113};
	st.local.v2.f64 	[%rd1+416], {%fd3113, %fd3113};
	st.local.v2.f64 	[%rd1+432], {%fd2312, %fd3113};
	st.local.v2.f64 	[%rd1+448], {%fd3113, %fd3113};
	st.local.v2.f64 	[%rd1+464], {%fd3113, %fd2312};
	mov.f64 	%fd2314, 0d4000000000000000;
	st.local.v2.f64 	[%rd1+480], {%fd3113, %fd2314};
	mov.f64 	%fd2315, 0dBFF0000000000000;
	st.local.v2.f64 	[%rd1+496], {%fd2315, %fd3113};
	st.local.u64 	[%rd1+512], %rd42;
	st.local.v2.f64 	[%rd1+528], {%fd2312, %fd3113};
	st.local.v2.f64 	[%rd1+544], {%fd3113, %fd3113};
	st.local.v2.f64 	[%rd1+560], {%fd3113, %fd2312};
	st.local.v2.f64 	[%rd1+576], {%fd3113, %fd3113};
	st.local.v2.f64 	[%rd1+592], {%fd3113, %fd3113};
	st.local.v2.f64 	[%rd1+608], {%fd2312, %fd3113};
	st.local.v2.f64 	[%rd1+624], {%fd3113, %fd2312};
	st.local.v2.f64 	[%rd1+640], {%fd3113, %fd2312};
	st.local.v2.f64 	[%rd1+656], {%fd2312, %fd3113};
	st.local.v2.f64 	[%rd1+672], {%fd3113, %fd3113};
	st.local.v2.f64 	[%rd1+688], {%fd3113, %fd2312};
	st.local.v2.f64 	[%rd1+704], {%fd3113, %fd3113};
	st.local.v2.f64 	[%rd1+720], {%fd3113, %fd3113};
	st.local.v2.f64 	[%rd1+736], {%fd2312, %fd3113};
	st.local.v2.f64 	[%rd1+752], {%fd3113, %fd2315};
	st.local.v2.f64 	[%rd1+768], {%fd3113, %fd2312};
	st.local.u64 	[%rd1+792], %rd42;
	st.local.v2.f64 	[%rd1+832], {%fd2312, %fd3113};
	st.local.v2.f64 	[%rd1+864], {%fd3113, %fd2312};
	st.local.v2.f64 	[%rd1+880], {%fd3113, %fd2314};
	st.local.v2.f64 	[%rd1+896], {%fd2312, %fd3113};
	st.local.v2.f64 	[%rd1+912], {%fd2312, %fd2312};
	st.local.v2.f64 	[%rd1+960], {%fd2312, %fd3113};
	st.local.v2.f64 	[%rd1+992], {%fd3113, %fd2312};
	st.local.v2.f64 	[%rd1+1008], {%fd3113, %fd2313};
	st.local.v2.f64 	[%rd1+1024], {%fd2315, %fd3113};
	mul.f64 	%fd2316, %fd434, 0d0000000000000000;
	add.f64 	%fd2317, %fd433, %fd2316;
	fma.rn.f64 	%fd2318, %fd435, 0d0000000000000000, %fd2317;
	add.f64 	%fd2319, %fd2318, 0d0000000000000000;
	fma.rn.f64 	%fd2320, %fd433, 0d0000000000000000, %fd434;
	fma.rn.f64 	%fd2321, %fd435, 0d0000000000000000, %fd2320;
	fma.rn.f64 	%fd2322, %fd433, 0d0000000000000000, %fd2316;
	add.f64 	%fd2323, %fd2322, %fd435;
	add.f64 	%fd2324, %fd2323, 0d0000000000000000;
	mul.f64 	%fd2325, %fd3087, 0d0000000000000000;
	add.f64 	%fd2326, %fd3086, %fd2325;
	fma.rn.f64 	%fd2327, %fd3088, 0d0000000000000000, %fd2326;
	fma.rn.f64 	%fd2328, %fd3086, 0d0000000000000000, %fd3087;
	fma.rn.f64 	%fd2329, %fd3088, 0d0000000000000000, %fd2328;
	fma.rn.f64 	%fd2330, %fd3086, 0d0000000000000000, %fd2325;
	add.f64 	%fd2331, %fd2330, %fd3088;
	add.f64 	%fd2332, %fd2321, 0d0000000000000000;
	fma.rn.f64 	%fd2333, %fd2319, 0d0000000000000000, %fd2332;
	fma.rn.f64 	%fd2334, %fd2324, 0d0000000000000000, %fd2333;
	sub.f64 	%fd2335, %fd3113, %fd2334;
	fma.rn.f64 	%fd2336, %fd2327, 0d0000000000000000, %fd2329;
	fma.rn.f64 	%fd2337, %fd2331, 0d0000000000000000, %fd2336;
	div.rn.f64 	%fd2338, %fd2335, %fd2337;
	setp.ge.f64 	%p489, %fd2338, 0d0000000000000000;
	setp.lt.f64 	%p490, %fd2338, 0d412E848000000000;
	selp.f64 	%fd2339, %fd2338, 0d412E848000000000, %p490;
	selp.f64 	%fd2340, %fd2339, 0d412E848000000000, %p489;
	add.f64 	%fd2342, %fd2321, 0dBFF0000000000000;
	add.f64 	%fd2343, %fd2318, 0d4000000000000000;
	mul.f64 	%fd2344, %fd2329, %fd2329;
	fma.rn.f64 	%fd2345, %fd2327, %fd2327, %fd2344;
	fma.rn.f64 	%fd2346, %fd2331, %fd2331, %fd2345;
	mul.f64 	%fd2347, %fd2342, %fd2329;
	fma.rn.f64 	%fd2348, %fd2343, %fd2327, %fd2347;
	fma.rn.f64 	%fd2349, %fd2324, %fd2331, %fd2348;
	add.f64 	%fd2350, %fd2349, %fd2349;
	mul.f64 	%fd2351, %fd2342, %fd2342;
	fma.rn.f64 	%fd2352, %fd2343, %fd2343, %fd2351;
	fma.rn.f64 	%fd2353, %fd2324, %fd2324, %fd2352;
	add.f64 	%fd2354, %fd2353, 0dBFF0000000000000;
	mul.f64 	%fd2355, %fd2350, %fd2350;
	mul.f64 	%fd2356, %fd2346, 0d4010000000000000;
	mul.f64 	%fd2357, %fd2354, %fd2356;
	sub.f64 	%fd2358, %fd2355, %fd2357;
	sqrt.rn.f64 	%fd2359, %fd2358;
	add.f64 	%fd2360, %fd2346, %fd2346;
	neg.f64 	%fd2361, %fd2350;
	sub.f64 	%fd2362, %fd2361, %fd2359;
	div.rn.f64 	%fd2363, %fd2362, %fd2360;
	sub.f64 	%fd2364, %fd2359, %fd2350;
	div.rn.f64 	%fd2365, %fd2364, %fd2360;
	setp.ge.f64 	%p491, %fd2363, 0d0000000000000000;
	setp.lt.f64 	%p492, %fd2363, 0d412E848000000000;
	selp.f64 	%fd2367, %fd2363, 0d412E848000000000, %p492;
	selp.f64 	%fd2368, %fd2367, 0d412E848000000000, %p491;
	setp.ge.f64 	%p493, %fd2365, 0d0000000000000000;
	setp.lt.f64 	%p494, %fd2365, %fd2368;
	selp.f64 	%fd2370, %fd2365, %fd2368, %p494;
	selp.f64 	%fd2371, %fd2370, %fd2368, %p493;
	setp.ge.f64 	%p495, %fd2371, 0d0000000000000000;
	setp.lt.f64 	%p496, %fd2371, %fd2340;
	and.pred  	%p28, %p495, %p496;
	selp.f64 	%fd2373, %fd2371, %fd2340, %p28;
	fma.rn.f64 	%fd2375, %fd2319, %fd2327, %fd2347;
	fma.rn.f64 	%fd2376, %fd2324, %fd2331, %fd2375;
	add.f64 	%fd2377, %fd2376, %fd2376;
	fma.rn.f64 	%fd2378, %fd2319, %fd2319, %fd2351;
	fma.rn.f64 	%fd2379, %fd2324, %fd2324, %fd2378;
	add.f64 	%fd2380, %fd2379, 0dBFF0000000000000;
	mul.f64 	%fd2381, %fd2377, %fd2377;
	mul.f64 	%fd2382, %fd2380, %fd2356;
	sub.f64 	%fd2383, %fd2381, %fd2382;
	sqrt.rn.f64 	%fd2384, %fd2383;
	neg.f64 	%fd2385, %fd2377;
	sub.f64 	%fd2386, %fd2385, %fd2384;
	div.rn.f64 	%fd2387, %fd2386, %fd2360;
	sub.f64 	%fd2388, %fd2384, %fd2377;
	div.rn.f64 	%fd2389, %fd2388, %fd2360;
	setp.ge.f64 	%p497, %fd2387, 0d0000000000000000;
	setp.lt.f64 	%p498, %fd2387, 0d412E848000000000;
	selp.f64 	%fd2391, %fd2387, 0d412E848000000000, %p498;
	selp.f64 	%fd2392, %fd2391, 0d412E848000000000, %p497;
	setp.ge.f64 	%p499, %fd2389, 0d0000000000000000;
	setp.lt.f64 	%p500, %fd2389, %fd2392;
	selp.f64 	%fd2394, %fd2389, %fd2392, %p500;
	selp.f64 	%fd2395, %fd2394, %fd2392, %p499;
	setp.ge.f64 	%p501, %fd2395, 0d0000000000000000;
	setp.lt.f64 	%p502, %fd2395, %fd2373;
	and.pred  	%p29, %p501, %p502;
	selp.f64 	%fd2397, %fd2395, %fd2373, %p29;
	add.f64 	%fd2399, %fd2318, 0dC000000000000000;
	fma.rn.f64 	%fd2400, %fd2399, %fd2327, %fd2347;
	fma.rn.f64 	%fd2401, %fd2324, %fd2331, %fd2400;
	add.f64 	%fd2402, %fd2401, %fd2401;
	fma.rn.f64 	%fd2403, %fd2399, %fd2399, %fd2351;
	fma.rn.f64 	%fd2404, %fd2324, %fd2324, %fd2403;
	add.f64 	%fd2405, %fd2404, 0dBFF0000000000000;
	mul.f64 	%fd2406, %fd2402, %fd2402;
	mul.f64 	%fd2407, %fd2405, %fd2356;
	sub.f64 	%fd2408, %fd2406, %fd2407;
	sqrt.rn.f64 	%fd2409, %fd2408;
	neg.f64 	%fd2410, %fd2402;
	sub.f64 	%fd2411, %fd2410, %fd2409;
	div.rn.f64 	%fd2412, %fd2411, %fd2360;
	sub.f64 	%fd2413, %fd2409, %fd2402;
	div.rn.f64 	%fd2414, %fd2413, %fd2360;
	setp.ge.f64 	%p503, %fd2412, 0d0000000000000000;
	setp.lt.f64 	%p504, %fd2412, 0d412E848000000000;
	selp.f64 	%fd2415, %fd2412, 0d412E848000000000, %p504;
	selp.f64 	%fd2416, %fd2415, 0d412E848000000000, %p503;
	setp.ge.f64 	%p505, %fd2414, 0d0000000000000000;
	setp.lt.f64 	%p506, %fd2414, %fd2416;
	selp.f64 	%fd2417, %fd2414, %fd2416, %p506;
	selp.f64 	%fd2418, %fd2417, %fd2416, %p505;
	setp.ge.f64 	%p507, %fd2418, 0d0000000000000000;
	setp.lt.f64 	%p508, %fd2418, %fd2397;
	and.pred  	%p30, %p507, %p508;
	selp.f64 	%fd436, %fd2418, %fd2397, %p30;
	setp.eq.f64 	%p509, %fd436, 0d412E848000000000;
	mov.f64 	%fd3114, %fd3113;
	mov.f64 	%fd3115, %fd3113;
	@%p509 bra 	$L__BB0_179;
	fma.rn.f64 	%fd437, %fd3086, %fd436, %fd433;
	fma.rn.f64 	%fd438, %fd3087, %fd436, %fd434;
	fma.rn.f64 	%fd439, %fd3088, %fd436, %fd435;
	mov.f64 	%fd2423, 0d4024000000000000;
	sub.f64 	%fd2424, %fd2423, %fd437;
	sub.f64 	%fd2425, %fd2423, %fd438;
	mov.f64 	%fd2426, 0dC024000000000000;
	sub.f64 	%fd2427, %fd2426, %fd439;
	abs.f64 	%fd2428, %fd2424;
	abs.f64 	%fd2429, %fd2425;
	abs.f64 	%fd2430, %fd2427;
	add.f64 	%fd2431, %fd2428, %fd2429;
	add.f64 	%fd2432, %fd2430, %fd2431;
	min.f64 	%fd2433, %fd2428, %fd2429;
	max.f64 	%fd2434, %fd2428, %fd2429;
	min.f64 	%fd2435, %fd2434, %fd2430;
	max.f64 	%fd2436, %fd2434, %fd2430;
	{
	.reg .b32 %temp; 
	mov.b64 	{%temp, %r266}, %fd2436;
	}
	and.b32  	%r267, %r266, -4194304;
	xor.b32  	%r268, %r267, 2144337920;
	mov.b32 	%r269, 0;
	mov.b64 	%fd2437, {%r269, %r268};
	mul.f64 	%fd2438, %fd2435, %fd2437;
	mul.f64 	%fd2439, %fd2433, %fd2437;
	mul.f64 	%fd2440, %fd2436, %fd2437;
	mul.f64 	%fd2441, %fd2438, %fd2438;
	fma.rn.f64 	%fd2442, %fd2439, %fd2439, %fd2441;
	fma.rn.f64 	%fd2443, %fd2440, %fd2440, %fd2442;
	rsqrt.approx.ftz.f64 	%fd2444, %fd2443;
	mul.rn.f64 	%fd2445, %fd2444, %fd2444;
	neg.f64 	%fd2446, %fd2445;
	fma.rn.f64 	%fd2447, %fd2443, %fd2446, 0d3FF0000000000000;
	fma.rn.f64 	%fd2448, %fd2447, 0d3FD8000000000000, 0d3FE0000000000000;
	mul.rn.f64 	%fd2449, %fd2447, %fd2444;
	fma.rn.f64 	%fd2450, %fd2448, %fd2449, %fd2444;
	mul.f64 	%fd2451, %fd2437, %fd2450;
	setp.gt.f64 	%p510, %fd2432, 0d0000000000000000;
	add.f64 	%fd2452, %fd2432, 0d7FF0000000000000;
	selp.f64 	%fd2453, %fd2451, %fd2452, %p510;
	setp.eq.f64 	%p511, %fd2436, 0d7FF0000000000000;
	selp.f64 	%fd2454, 0d0000000000000000, %fd2453, %p511;
	mul.f64 	%fd440, %fd2424, %fd2454;
	mul.f64 	%fd441, %fd2425, %fd2454;
	mul.f64 	%fd442, %fd2427, %fd2454;
	selp.u64 	%rd43, 1, 0, %p28;
	selp.b64 	%rd44, 2, %rd43, %p29;
	selp.b64 	%rd45, 3, %rd44, %p30;
	mad.lo.s64 	%rd46, %rd45, 264, %rd1;
	add.s64 	%rd7, %rd46, 256;
	ld.local.u32 	%r270, [%rd46+256];
	setp.ne.s32 	%p512, %r270, 2;
	mov.f64 	%fd3098, 0d0000000000000000;
	mov.f64 	%fd3099, 0d3FF0000000000000;
	mov.f64 	%fd3100, %fd3098;
	@%p512 bra 	$L__BB0_154;
	ld.local.f64 	%fd2455, [%rd7+-128];
	ld.local.f64 	%fd2456, [%rd7+-96];
	mul.f64 	%fd2457, %fd438, %fd2456;
	fma.rn.f64 	%fd2458, %fd437, %fd2455, %fd2457;
	ld.local.f64 	%fd2459, [%rd7+-64];
	fma.rn.f64 	%fd2460, %fd439, %fd2459, %fd2458;
	ld.local.f64 	%fd2461, [%rd7+-32];
	add.f64 	%fd3098, %fd2461, %fd2460;
	ld.local.f64 	%fd2462, [%rd7+-120];
	ld.local.f64 	%fd2463, [%rd7+-88];
	mul.f64 	%fd2464, %fd438, %fd2463;
	fma.rn.f64 	%fd2465, %fd437, %fd2462, %fd2464;
	ld.local.f64 	%fd2466, [%rd7+-56];
	fma.rn.f64 	%fd2467, %fd439, %fd2466, %fd2465;
	ld.local.f64 	%fd2468, [%rd7+-24];
	add.f64 	%fd3099, %fd2468, %fd2467;
	ld.local.f64 	%fd2469, [%rd7+-112];
	ld.local.f64 	%fd2470, [%rd7+-80];
	mul.f64 	%fd2471, %fd438, %fd2470;
	fma.rn.f64 	%fd2472, %fd437, %fd2469, %fd2471;
	ld.local.f64 	%fd2473, [%rd7+-48];
	fma.rn.f64 	%fd2474, %fd439, %fd2473, %fd2472;
	ld.local.f64 	%fd2475, [%rd7+-16];
	add.f64 	%fd3100, %fd2475, %fd2474;
$L__BB0_154:
	setp.eq.s32 	%p513, %r19, 1076887552;
	abs.f64 	%fd2476, %fd3086;
	abs.f64 	%fd2477, %fd3087;
	abs.f64 	%fd2478, %fd3088;
	add.f64 	%fd2479, %fd2476, %fd2477;
	add.f64 	%fd2480, %fd2478, %fd2479;
	min.f64 	%fd2481, %fd2476, %fd2477;
	max.f64 	%fd2482, %fd2476, %fd2477;
	min.f64 	%fd2483, %fd2482, %fd2478;
	max.f64 	%fd2484, %fd2482, %fd2478;
	{
	.reg .b32 %temp; 
	mov.b64 	{%temp, %r271}, %fd2484;
	}
	and.b32  	%r272, %r271, -4194304;
	xor.b32  	%r273, %r272, 2144337920;
	mov.b32 	%r274, 0;
	mov.b64 	%fd2485, {%r274, %r273};
	mul.f64 	%fd2486, %fd2483, %fd2485;
	mul.f64 	%fd2487, %fd2481, %fd2485;
	mul.f64 	%fd2488, %fd2484, %fd2485;
	mul.f64 	%fd2489, %fd2486, %fd2486;
	fma.rn.f64 	%fd2490, %fd2487, %fd2487, %fd2489;
	fma.rn.f64 	%fd2491, %fd2488, %fd2488, %fd2490;
	rsqrt.approx.ftz.f64 	%fd2492, %fd2491;
	mul.rn.f64 	%fd2493, %fd2492, %fd2492;
	neg.f64 	%fd2494, %fd2493;
	fma.rn.f64 	%fd2495, %fd2491, %fd2494, 0d3FF0000000000000;
	fma.rn.f64 	%fd2496, %fd2495, 0d3FD8000000000000, 0d3FE0000000000000;
	mul.rn.f64 	%fd2497, %fd2495, %fd2492;
	fma.rn.f64 	%fd2498, %fd2496, %fd2497, %fd2492;
	mul.f64 	%fd2499, %fd2485, %fd2498;
	setp.gt.f64 	%p514, %fd2480, 0d0000000000000000;
	add.f64 	%fd2500, %fd2480, 0d7FF0000000000000;
	selp.f64 	%fd2501, %fd2499, %fd2500, %p514;
	setp.eq.f64 	%p515, %fd2484, 0d7FF0000000000000;
	selp.f64 	%fd2502, 0d0000000000000000, %fd2501, %p515;
	mul.f64 	%fd2503, %fd3086, %fd2502;
	mul.f64 	%fd452, %fd3087, %fd2502;
	mul.f64 	%fd2504, %fd3088, %fd2502;
	mul.f64 	%fd453, %fd3098, %fd2503;
	fma.rn.f64 	%fd2505, %fd3099, %fd452, %fd453;
	mul.f64 	%fd454, %fd3100, %fd2504;
	add.f64 	%fd2506, %fd454, %fd2505;
	add.f64 	%fd2507, %fd2506, %fd2506;
	mul.f64 	%fd2508, %fd3098, %fd2507;
	mul.f64 	%fd2509, %fd3099, %fd2507;
	mul.f64 	%fd2510, %fd3100, %fd2507;
	sub.f64 	%fd2511, %fd2503, %fd2508;
	sub.f64 	%fd2512, %fd452, %fd2509;
	sub.f64 	%fd2513, %fd2504, %fd2510;
	mul.f64 	%fd2514, %fd441, %fd3099;
	fma.rn.f64 	%fd2515, %fd440, %fd3098, %fd2514;
	fma.rn.f64 	%fd455, %fd442, %fd3100, %fd2515;
	mul.f64 	%fd2516, %fd441, %fd2512;
	fma.rn.f64 	%fd2517, %fd440, %fd2511, %fd2516;
	fma.rn.f64 	%fd2518, %fd442, %fd2513, %fd2517;
	max.f64 	%fd456, %fd2518, 0d0000000000000000;
	{
	.reg .b32 %temp; 
	mov.b64 	{%temp, %r25}, %fd456;
	}
	{ // callseq 10, 0
	.param .b64 param0;
	st.param.f64 	[param0], %fd456;
	.param .b64 param1;
	st.param.f64 	[param1], 0d4059000000000000;
	.param .b64 retval0;
	call.uni (retval0), 
	__internal_accurate_pow, 
	(
	param0, 
	param1
	);
	ld.param.f64 	%fd2519, [retval0];
	} // callseq 10
	setp.lt.s32 	%p516, %r25, 0;
	neg.f64 	%fd2521, %fd2519;
	selp.f64 	%fd2522, %fd2521, %fd2519, %p513;
	selp.f64 	%fd3102, %fd2522, %fd2519, %p516;
	setp.neu.f64 	%p517, %fd456, 0d0000000000000000;
	@%p517 bra 	$L__BB0_156;
	selp.b32 	%r275, %r25, 0, %p513;
	setp.lt.s32 	%p519, %r57, 0;
	or.b32  	%r276, %r275, 2146435072;
	selp.b32 	%r277, %r276, %r275, %p519;
	mov.b32 	%r278, 0;
	mov.b64 	%fd3102, {%r278, %r277};
$L__BB0_156:
	add.f64 	%fd2523, %fd456, 0d4059000000000000;
	{
	.reg .b32 %temp; 
	mov.b64 	{%temp, %r279}, %fd2523;
	}
	and.b32  	%r280, %r279, 2146435072;
	setp.ne.s32 	%p520, %r280, 2146435072;
	setp.neu.f64 	%p521, %fd456, 0d7FF0000000000000;
	or.pred  	%p522, %p521, %p520;
	@%p522 bra 	$L__BB0_158;
	setp.lt.s32 	%p525, %r57, 0;
	selp.b32 	%r282, 0, 2146435072, %p525;
	and.b32  	%r283, %r57, 2147483647;
	setp.ne.s32 	%p526, %r283, 1071644672;
	or.b32  	%r284, %r282, -2147483648;
	selp.b32 	%r285, %r284, %r282, %p526;
	selp.b32 	%r286, %r285, %r282, %p513;
	selp.b32 	%r287, %r286, %r282, %p516;
	mov.b32 	%r288, 0;
	mov.b64 	%fd3102, {%r288, %r287};
$L__BB0_158:
	setp.eq.f64 	%p528, %fd456, 0d3FF0000000000000;
	selp.f64 	%fd462, 0d3FF0000000000000, %fd3102, %p528;
	fma.rn.f64 	%fd2524, %fd3098, 0d3F1A36E2EB1C432D, %fd437;
	fma.rn.f64 	%fd2525, %fd3099, 0d3F1A36E2EB1C432D, %fd438;
	fma.rn.f64 	%fd2526, %fd3100, 0d3F1A36E2EB1C432D, %fd439;
	mul.f64 	%fd2527, %fd2525, 0d0000000000000000;
	add.f64 	%fd2528, %fd2524, %fd2527;
	fma.rn.f64 	%fd463, %fd2526, 0d0000000000000000, %fd2528;
	fma.rn.f64 	%fd2529, %fd2524, 0d0000000000000000, %fd2525;
	fma.rn.f64 	%fd464, %fd2526, 0d0000000000000000, %fd2529;
	fma.rn.f64 	%fd2530, %fd2524, 0d0000000000000000, %fd2527;
	add.f64 	%fd2531, %fd2530, %fd2526;
	mul.f64 	%fd2532, %fd441, 0d0000000000000000;
	add.f64 	%fd2533, %fd440, %fd2532;
	fma.rn.f64 	%fd465, %fd442, 0d0000000000000000, %fd2533;
	fma.rn.f64 	%fd2534, %fd440, 0d0000000000000000, %fd441;
	fma.rn.f64 	%fd466, %fd442, 0d0000000000000000, %fd2534;
	fma.rn.f64 	%fd2535, %fd440, 0d0000000000000000, %fd2532;
	add.f64 	%fd467, %fd2535, %fd442;
	add.f64 	%fd468, %fd2531, 0d0000000000000000;
	add.f64 	%fd2536, %fd464, 0d0000000000000000;
	add.f64 	%fd469, %fd463, 0d0000000000000000;
	fma.rn.f64 	%fd2537, %fd469, 0d0000000000000000, %fd2536;
	fma.rn.f64 	%fd2538, %fd468, 0d0000000000000000, %fd2537;
	mov.f64 	%fd2539, 0d0000000000000000;
	sub.f64 	%fd2540, %fd2539, %fd2538;
	fma.rn.f64 	%fd2541, %fd465, 0d0000000000000000, %fd466;
	fma.rn.f64 	%fd2542, %fd467, 0d0000000000000000, %fd2541;
	div.rn.f64 	%fd2543, %fd2540, %fd2542;
	setp.ge.f64 	%p529, %fd2543, 0d0000000000000000;
	setp.lt.f64 	%p530, %fd2543, 0d412E848000000000;
	mov.pred 	%p683, 0;
	and.pred  	%p531, %p529, %p530;
	@%p531 bra 	$L__BB0_162;
	add.f64 	%fd2544, %fd464, 0dBFF0000000000000;
	add.f64 	%fd2545, %fd463, 0d4000000000000000;
	mul.f64 	%fd2546, %fd466, %fd466;
	fma.rn.f64 	%fd2547, %fd465, %fd465, %fd2546;
	fma.rn.f64 	%fd2548, %fd467, %fd467, %fd2547;
	mul.f64 	%fd470, %fd2544, %fd466;
	fma.rn.f64 	%fd2549, %fd2545, %fd465, %fd470;
	mul.f64 	%fd471, %fd468, %fd467;
	add.f64 	%fd2550, %fd2549, %fd471;
	add.f64 	%fd2551, %fd2550, %fd2550;
	mul.f64 	%fd472, %fd2544, %fd2544;
	fma.rn.f64 	%fd2552, %fd2545, %fd2545, %fd472;
	mul.f64 	%fd473, %fd468, %fd468;
	add.f64 	%fd2553, %fd2552, %fd473;
	add.f64 	%fd2554, %fd2553, 0dBFF0000000000000;
	mul.f64 	%fd2555, %fd2551, %fd2551;
	mul.f64 	%fd474, %fd2548, 0d4010000000000000;
	mul.f64 	%fd2556, %fd2554, %fd474;
	sub.f64 	%fd2557, %fd2555, %fd2556;
	sqrt.rn.f64 	%fd2558, %fd2557;
	add.f64 	%fd475, %fd2548, %fd2548;
	neg.f64 	%fd2559, %fd2551;
	sub.f64 	%fd2560, %fd2559, %fd2558;
	div.rn.f64 	%fd2561, %fd2560, %fd475;
	sub.f64 	%fd2562, %fd2558, %fd2551;
	div.rn.f64 	%fd2563, %fd2562, %fd475;
	setp.ge.f64 	%p533, %fd2561, 0d0000000000000000;
	setp.lt.f64 	%p534, %fd2561, 0d412E848000000000;
	selp.f64 	%fd2564, %fd2561, 0d412E848000000000, %p534;
	selp.f64 	%fd2565, %fd2564, 0d412E848000000000, %p533;
	setp.ge.f64 	%p535, %fd2563, 0d0000000000000000;
	setp.lt.f64 	%p536, %fd2563, %fd2565;
	selp.f64 	%fd2566, %fd2563, %fd2565, %p536;
	selp.f64 	%fd2567, %fd2566, %fd2565, %p535;
	setp.ge.f64 	%p537, %fd2567, 0d0000000000000000;
	setp.lt.f64 	%p538, %fd2567, 0d412E848000000000;
	and.pred  	%p539, %p537, %p538;
	@%p539 bra 	$L__BB0_162;
	fma.rn.f64 	%fd2568, %fd469, %fd465, %fd470;
	add.f64 	%fd2569, %fd2568, %fd471;
	add.f64 	%fd2570, %fd2569, %fd2569;
	fma.rn.f64 	%fd2571, %fd469, %fd469, %fd472;
	add.f64 	%fd2572, %fd2571, %fd473;
	add.f64 	%fd2573, %fd2572, 0dBFF0000000000000;
	mul.f64 	%fd2574, %fd2570, %fd2570;
	mul.f64 	%fd2575, %fd2573, %fd474;
	sub.f64 	%fd2576, %fd2574, %fd2575;
	sqrt.rn.f64 	%fd2577, %fd2576;
	neg.f64 	%fd2578, %fd2570;
	sub.f64 	%fd2579, %fd2578, %fd2577;
	div.rn.f64 	%fd2580, %fd2579, %fd475;
	sub.f64 	%fd2581, %fd2577, %fd2570;
	div.rn.f64 	%fd2582, %fd2581, %fd475;
	setp.ge.f64 	%p541, %fd2580, 0d0000000000000000;
	setp.lt.f64 	%p542, %fd2580, 0d412E848000000000;
	selp.f64 	%fd2583, %fd2580, 0d412E848000000000, %p542;
	selp.f64 	%fd2584, %fd2583, 0d412E848000000000, %p541;
	setp.ge.f64 	%p543, %fd2582, 0d0000000000000000;
	setp.lt.f64 	%p544, %fd2582, %fd2584;
	selp.f64 	%fd2585, %fd2582, %fd2584, %p544;
	selp.f64 	%fd2586, %fd2585, %fd2584, %p543;
	setp.ge.f64 	%p545, %fd2586, 0d0000000000000000;
	setp.lt.f64 	%p546, %fd2586, 0d412E848000000000;
	and.pred  	%p547, %p545, %p546;
	@%p547 bra 	$L__BB0_162;
	add.f64 	%fd2587, %fd463, 0dC000000000000000;
	fma.rn.f64 	%fd2588, %fd2587, %fd465, %fd470;
	add.f64 	%fd2589, %fd2588, %fd471;
	add.f64 	%fd2590, %fd2589, %fd2589;
	fma.rn.f64 	%fd2591, %fd2587, %fd2587, %fd472;
	add.f64 	%fd2592, %fd2591, %fd473;
	add.f64 	%fd2593, %fd2592, 0dBFF0000000000000;
	mul.f64 	%fd2594, %fd2590, %fd2590;
	mul.f64 	%fd2595, %fd2593, %fd474;
	sub.f64 	%fd2596, %fd2594, %fd2595;
	sqrt.rn.f64 	%fd2597, %fd2596;
	neg.f64 	%fd2598, %fd2590;
	sub.f64 	%fd2599, %fd2598, %fd2597;
	div.rn.f64 	%fd2600, %fd2599, %fd475;
	sub.f64 	%fd2601, %fd2597, %fd2590;
	div.rn.f64 	%fd2602, %fd2601, %fd475;
	setp.ge.f64 	%p548, %fd2600, 0d0000000000000000;
	setp.lt.f64 	%p549, %fd2600, 0d412E848000000000;
	selp.f64 	%fd2604, %fd2600, 0d412E848000000000, %p549;
	selp.f64 	%fd2605, %fd2604, 0d412E848000000000, %p548;
	setp.ge.f64 	%p550, %fd2602, 0d0000000000000000;
	setp.lt.f64 	%p551, %fd2602, %fd2605;
	selp.f64 	%fd2607, %fd2602, %fd2605, %p551;
	selp.f64 	%fd2608, %fd2607, %fd2605, %p550;
	setp.ltu.f64 	%p552, %fd2608, 0d0000000000000000;
	setp.geu.f64 	%p553, %fd2608, 0d412E848000000000;
	or.pred  	%p683, %p552, %p553;
$L__BB0_162:
	max.f64 	%fd2610, %fd455, 0d0000000000000000;
	mul.f64 	%fd2611, %fd2610, 0d3FE0000000000000;
	selp.f64 	%fd476, %fd2610, %fd2611, %p683;
	ld.local.u32 	%r289, [%rd7+4];
	mov.pred 	%p684, -1;
	mov.f64 	%fd3105, 0d0000000000000000;
	setp.eq.s32 	%p555, %r289, 4;
	mov.f64 	%fd3103, 0d0000000000000000;
	mov.f64 	%fd3104, 0d0000000000000000;
	mov.f64 	%fd3106, 0d3FE0000000000000;
	@%p555 bra 	$L__BB0_167;
	setp.eq.s32 	%p556, %r289, 3;
	@%p556 bra 	$L__BB0_166;
	setp.ne.s32 	%p557, %r289, 1;
	mov.f64 	%fd3106, %fd3105;
	@%p557 bra 	$L__BB0_168;
	cvt.rmi.f64.f64 	%fd2618, %fd437;
	sub.f64 	%fd2619, %fd437, %fd2618;
	setp.geu.f64 	%p561, %fd2619, 0d3FE0000000000000;
	cvt.rmi.f64.f64 	%fd2620, %fd439;
	sub.f64 	%fd2621, %fd439, %fd2620;
	setp.geu.f64 	%p562, %fd2621, 0d3FE0000000000000;
	xor.pred  	%p563, %p561, %p562;
	selp.u32 	%r290, 1, 0, %p563;
	cvt.rn.f64.u32 	%fd3103, %r290;
	mov.pred 	%p684, 0;
	mov.f64 	%fd3106, 0d3FF0000000000000;
	mov.f64 	%fd3104, %fd3103;
	mov.f64 	%fd3105, %fd3103;
	bra.uni 	$L__BB0_168;
$L__BB0_166:
	mov.pred 	%p684, 0;
	mov.f64 	%fd3104, 0d3FE0000000000000;
	mov.f64 	%fd3105, 0d0000000000000000;
	bra.uni 	$L__BB0_168;
$L__BB0_167:
	mov.pred 	%p684, 0;
	mov.f64 	%fd3105, 0d3FF0000000000000;
$L__BB0_168:
	fma.rn.f64 	%fd3113, %fd476, %fd3103, %fd462;
	fma.rn.f64 	%fd3114, %fd476, %fd3104, %fd462;
	fma.rn.f64 	%fd3115, %fd476, %fd3105, %fd462;
	not.pred 	%p564, %p684;
	@%p564 bra 	$L__BB0_177;
	setp.eq.s32 	%p565, %r23, 1074790400;
	neg.f64 	%fd2622, %fd452;
	mul.f64 	%fd2623, %fd3099, %fd2622;
	sub.f64 	%fd2624, %fd2623, %fd453;
	sub.f64 	%fd2625, %fd454, %fd2624;
	add.f64 	%fd485, %fd2625, 0d3FF0000000000000;
	{
	.reg .b32 %temp; 
	mov.b64 	{%temp, %r27}, %fd485;
	}
	abs.f64 	%fd486, %fd485;
	{ // callseq 11, 0
	.param .b64 param0;
	st.param.f64 	[param0], %fd486;
	.param .b64 param1;
	st.param.f64 	[param1], 0d4014000000000000;
	.param .b64 retval0;
	call.uni (retval0), 
	__internal_accurate_pow, 
	(
	param0, 
	param1
	);
	ld.param.f64 	%fd2626, [retval0];
	} // callseq 11
	setp.lt.s32 	%p566, %r27, 0;
	neg.f64 	%fd2628, %fd2626;
	selp.f64 	%fd2629, %fd2628, %fd2626, %p565;
	selp.f64 	%fd3108, %fd2629, %fd2626, %p566;
	setp.neu.f64 	%p567, %fd485, 0d0000000000000000;
	@%p567 bra 	$L__BB0_171;
	setp.eq.s32 	%p568, %r23, 1074790400;
	selp.b32 	%r291, %r27, 0, %p568;
	setp.lt.s32 	%p569, %r247, 0;
	or.b32  	%r292, %r291, 2146435072;
	selp.b32 	%r293, %r292, %r291, %p569;
	mov.b32 	%r294, 0;
	mov.b64 	%fd3108, {%r294, %r293};
$L__BB0_171:
	add.f64 	%fd2630, %fd485, 0d4014000000000000;
	{
	.reg .b32 %temp; 
	mov.b64 	{%temp, %r295}, %fd2630;
	}
	and.b32  	%r296, %r295, 2146435072;
	setp.ne.s32 	%p570, %r296, 2146435072;
	@%p570 bra 	$L__BB0_176;
	setp.num.f64 	%p571, %fd485, %fd485;
	@%p571 bra 	$L__BB0_174;
	mov.f64 	%fd2631, 0d4014000000000000;
	add.rn.f64 	%fd3108, %fd485, %fd2631;
	bra.uni 	$L__BB0_176;
$L__BB0_174:
	setp.neu.f64 	%p572, %fd486, 0d7FF0000000000000;
	@%p572 bra 	$L__BB0_176;
	setp.lt.s32 	%p573, %r27, 0;
	setp.eq.s32 	%p574, %r23, 1074790400;
	setp.lt.s32 	%p575, %r247, 0;
	selp.b32 	%r298, 0, 2146435072, %p575;
	and.b32  	%r299, %r247, 2147483647;
	setp.ne.s32 	%p576, %r299, 1071644672;
	or.b32  	%r300, %r298, -2147483648;
	selp.b32 	%r301, %r300, %r298, %p576;
	selp.b32 	%r302, %r301, %r298, %p574;
	selp.b32 	%r303, %r302, %r298, %p573;
	mov.b32 	%r304, 0;
	mov.b64 	%fd3108, {%r304, %r303};
$L__BB0_176:
	setp.eq.f64 	%p577, %fd485, 0d3FF0000000000000;
	fma.rn.f64 	%fd2632, %fd3108, 0d3FEEB851EB851EB8, 0d3FA47AE147AE147C;
	selp.f64 	%fd3106, 0d3FF0000000000000, %fd2632, %p577;
	add.f64 	%fd3113, %fd3113, 0d0000000000000000;
	add.f64 	%fd3114, %fd3114, 0d0000000000000000;
	add.f64 	%fd3115, %fd3115, 0d0000000000000000;
$L__BB0_177:
	setp.leu.f64 	%p578, %fd3106, 0d0000000000000000;
	@%p578 bra 	$L__BB0_179;
	fma.rn.f64 	%fd3113, %fd3106, 0d0000000000000000, %fd3113;
	fma.rn.f64 	%fd3114, %fd3106, 0d0000000000000000, %fd3114;
	fma.rn.f64 	%fd3115, %fd3106, 0d0000000000000000, %fd3115;
$L__BB0_179:
	fma.rn.f64 	%fd3138, %fd3095, %fd3113, %fd3138;
	fma.rn.f64 	%fd3139, %fd3095, %fd3114, %fd3139;
	fma.rn.f64 	%fd3140, %fd3095, %fd3115, %fd3140;
$L__BB0_180:
	setp.leu.f64 	%p579, %fd3094, 0d0000000000000000;
	@%p579 bra 	$L__BB0_210;
	fma.rn.f64 	%fd514, %fd370, 0d3F1A36E2EB1C432D, %fd350;
	fma.rn.f64 	%fd515, %fd371, 0d3F1A36E2EB1C432D, %fd351;
	fma.rn.f64 	%fd516, %fd372, 0d3F1A36E2EB1C432D, %fd352;
	mov.f64 	%fd3135, 0d0000000000000000;
	st.local.v2.f64 	[%rd1+128], {%fd3135, %fd3135};
	mov.b64 	%rd47, 0;
	st.local.u64 	[%rd1+144], %rd47;
	st.local.v2.f64 	[%rd1+160], {%fd3135, %fd3135};
	st.local.u64 	[%rd1+176], %rd47;
	st.local.v2.f64 	[%rd1+192], {%fd3135, %fd3135};
	st.local.u64 	[%rd1+208], %rd47;
	st.local.v2.f64 	[%rd1+224], {%fd3135, %fd3135};
	st.local.u64 	[%rd1+240], %rd47;
	mov.b32 	%r305, 1;
	st.local.v2.u32 	[%rd1+256], {%r305, %r305};
	st.local.u64 	[%rd1+392], %rd47;
	st.local.v2.f64 	[%rd1+400], {%fd3135, %fd3135};
	st.local.u64 	[%rd1+424], %rd47;
	st.local.v2.f64 	[%rd1+432], {%fd3135, %fd3135};
	st.local.u64 	[%rd1+456], %rd47;
	st.local.v2.f64 	[%rd1+464], {%fd3135, %fd3135};
	st.local.u64 	[%rd1+488], %rd47;
	st.local.v2.f64 	[%rd1+496], {%fd3135, %fd3135};
	mov.b32 	%r306, 2;
	st.local.v2.u32 	[%rd1+520], {%r306, %r306};
	st.local.v2.f64 	[%rd1+656], {%fd3135, %fd3135};
	st.local.u64 	[%rd1+672], %rd47;
	st.local.v2.f64 	[%rd1+688], {%fd3135, %fd3135};
	st.local.u64 	[%rd1+704], %rd47;
	st.local.v2.f64 	[%rd1+720], {%fd3135, %fd3135};
	st.local.u64 	[%rd1+736], %rd47;
	st.local.v2.f64 	[%rd1+752], {%fd3135, %fd3135};
	st.local.u64 	[%rd1+768], %rd47;
	mov.b32 	%r307, 3;
	st.local.v2.u32 	[%rd1+784], {%r306, %r307};
	st.local.u64 	[%rd1+920], %rd47;
	st.local.v2.f64 	[%rd1+928], {%fd3135, %fd3135};
	st.local.u64 	[%rd1+952], %rd47;
	st.local.v2.f64 	[%rd1+960], {%fd3135, %fd3135};
	st.local.u64 	[%rd1+984], %rd47;
	st.local.v2.f64 	[%rd1+992], {%fd3135, %fd3135};
	st.local.u64 	[%rd1+1016], %rd47;
	st.local.v2.f64 	[%rd1+1024], {%fd3135, %fd3135};
	mov.b32 	%r308, 4;
	st.local.v2.u32 	[%rd1+1048], {%r306, %r308};
	mov.f64 	%fd2634, 0d3FF0000000000000;
	st.local.v2.f64 	[%rd1+128], {%fd2634, %fd3135};
	st.local.u64 	[%rd1+144], %rd47;
	st.local.v2.f64 	[%rd1+160], {%fd3135, %fd2634};
	st.local.u64 	[%rd1+176], %rd47;
	st.local.v2.f64 	[%rd1+192], {%fd3135, %fd3135};
	mov.b64 	%rd48, 4607182418800017408;
	st.local.u64 	[%rd1+208], %rd48;
	st.local.v2.f64 	[%rd1+224], {%fd3135, %fd3135};
	st.local.u64 	[%rd1+240], %rd47;
	st.local.u64 	[%rd1+392], %rd48;
	st.local.v2.f64 	[%rd1+400], {%fd3135, %fd3135};
	st.local.u64 	[%rd1+424], %rd47;
	st.local.v2.f64 	[%rd1+432], {%fd2634, %fd3135};
	st.local.u64 	[%rd1+456], %rd47;
	st.local.v2.f64 	[%rd1+464], {%fd3135, %fd2634};
	mov.b64 	%rd49, 4611686018427387904;
	st.local.u64 	[%rd1+488], %rd49;
	mov.f64 	%fd2635, 0dBFF0000000000000;
	st.local.v2.f64 	[%rd1+496], {%fd2635, %fd3135};
	st.local.v2.f64 	[%rd1+656], {%fd2634, %fd3135};
	st.local.v2.f64 	[%rd1+688], {%fd3135, %fd2634};
	st.local.u64 	[%rd1+736], %rd48;
	st.local.v2.f64 	[%rd1+752], {%fd3135, %fd2635};
	st.local.u64 	[%rd1+920], %rd48;
	st.local.v2.f64 	[%rd1+960], {%fd2634, %fd3135};
	st.local.v2.f64 	[%rd1+992], {%fd3135, %fd2634};
	mov.b64 	%rd50, -4611686018427387904;
	st.local.u64 	[%rd1+1016], %rd50;
	st.local.v2.f64 	[%rd1+1024], {%fd2635, %fd3135};
	mul.f64 	%fd2636, %fd515, 0d0000000000000000;
	add.f64 	%fd2637, %fd514, %fd2636;
	fma.rn.f64 	%fd2638, %fd516, 0d0000000000000000, %fd2637;
	add.f64 	%fd2639, %fd2638, 0d0000000000000000;
	fma.rn.f64 	%fd2640, %fd514, 0d0000000000000000, %fd515;
	fma.rn.f64 	%fd2641, %fd516, 0d0000000000000000, %fd2640;
	fma.rn.f64 	%fd2642, %fd514, 0d0000000000000000, %fd2636;
	add.f64 	%fd2643, %fd2642, %fd516;
	add.f64 	%fd2644, %fd2643, 0d0000000000000000;
	mul.f64 	%fd2645, %fd371, 0d0000000000000000;
	add.f64 	%fd2646, %fd370, %fd2645;
	fma.rn.f64 	%fd2647, %fd372, 0d0000000000000000, %fd2646;
	fma.rn.f64 	%fd2648, %fd370, 0d0000000000000000, %fd371;
	fma.rn.f64 	%fd2649, %fd372, 0d0000000000000000, %fd2648;
	fma.rn.f64 	%fd2650, %fd370, 0d0000000000000000, %fd2645;
	add.f64 	%fd2651, %fd2650, %fd372;
	add.f64 	%fd2652, %fd2641, 0d0000000000000000;
	fma.rn.f64 	%fd2653, %fd2639, 0d0000000000000000, %fd2652;
	fma.rn.f64 	%fd2654, %fd2644, 0d0000000000000000, %fd2653;
	sub.f64 	%fd2655, %fd3135, %fd2654;
	fma.rn.f64 	%fd2656, %fd2647, 0d0000000000000000, %fd2649;
	fma.rn.f64 	%fd2657, %fd2651, 0d0000000000000000, %fd2656;
	div.rn.f64 	%fd2658, %fd2655, %fd2657;
	setp.ge.f64 	%p580, %fd2658, 0d0000000000000000;
	setp.lt.f64 	%p581, %fd2658, 0d412E848000000000;
	selp.f64 	%fd2659, %fd2658, 0d412E848000000000, %p581;
	selp.f64 	%fd2660, %fd2659, 0d412E848000000000, %p580;
	add.f64 	%fd2662, %fd2641, 0dBFF0000000000000;
	add.f64 	%fd2663, %fd2638, 0d4000000000000000;
	mul.f64 	%fd2664, %fd2649, %fd2649;
	fma.rn.f64 	%fd2665, %fd2647, %fd2647, %fd2664;
	fma.rn.f64 	%fd2666, %fd2651, %fd2651, %fd2665;
	mul.f64 	%fd2667, %fd2662, %fd2649;
	fma.rn.f64 	%fd2668, %fd2663, %fd2647, %fd2667;
	fma.rn.f64 	%fd2669, %fd2644, %fd2651, %fd2668;
	add.f64 	%fd2670, %fd2669, %fd2669;
	mul.f64 	%fd2671, %fd2662, %fd2662;
	fma.rn.f64 	%fd2672, %fd2663, %fd2663, %fd2671;
	fma.rn.f64 	%fd2673, %fd2644, %fd2644, %fd2672;
	add.f64 	%fd2674, %fd2673, 0dBFF0000000000000;
	mul.f64 	%fd2675, %fd2670, %fd2670;
	mul.f64 	%fd2676, %fd2666, 0d4010000000000000;
	mul.f64 	%fd2677, %fd2674, %fd2676;
	sub.f64 	%fd2678, %fd2675, %fd2677;
	sqrt.rn.f64 	%fd2679, %fd2678;
	add.f64 	%fd2680, %fd2666, %fd2666;
	neg.f64 	%fd2681, %fd2670;
	sub.f64 	%fd2682, %fd2681, %fd2679;
	div.rn.f64 	%fd2683, %fd2682, %fd2680;
	sub.f64 	%fd2684, %fd2679, %fd2670;
	div.rn.f64 	%fd2685, %fd2684, %fd2680;
	setp.ge.f64 	%p582, %fd2683, 0d0000000000000000;
	setp.lt.f64 	%p583, %fd2683, 0d412E848000000000;
	selp.f64 	%fd2687, %fd2683, 0d412E848000000000, %p583;
	selp.f64 	%fd2688, %fd2687, 0d412E848000000000, %p582;
	setp.ge.f64 	%p584, %fd2685, 0d0000000000000000;
	setp.lt.f64 	%p585, %fd2685, %fd2688;
	selp.f64 	%fd2690, %fd2685, %fd2688, %p585;
	selp.f64 	%fd2691, %fd2690, %fd2688, %p584;
	setp.ge.f64 	%p586, %fd2691, 0d0000000000000000;
	setp.lt.f64 	%p587, %fd2691, %fd2660;
	and.pred  	%p34, %p586, %p587;
	selp.f64 	%fd2693, %fd2691, %fd2660, %p34;
	fma.rn.f64 	%fd2695, %fd2639, %fd2647, %fd2667;
	fma.rn.f64 	%fd2696, %fd2644, %fd2651, %fd2695;
	add.f64 	%fd2697, %fd2696, %fd2696;
	fma.rn.f64 	%fd2698, %fd2639, %fd2639, %fd2671;
	fma.rn.f64 	%fd2699, %fd2644, %fd2644, %fd2698;
	add.f64 	%fd2700, %fd2699, 0dBFF0000000000000;
	mul.f64 	%fd2701, %fd2697, %fd2697;
	mul.f64 	%fd2702, %fd2700, %fd2676;
	sub.f64 	%fd2703, %fd2701, %fd2702;
	sqrt.rn.f64 	%fd2704, %fd2703;
	neg.f64 	%fd2705, %fd2697;
	sub.f64 	%fd2706, %fd2705, %fd2704;
	div.rn.f64 	%fd2707, %fd2706, %fd2680;
	sub.f64 	%fd2708, %fd2704, %fd2697;
	div.rn.f64 	%fd2709, %fd2708, %fd2680;
	setp.ge.f64 	%p588, %fd2707, 0d0000000000000000;
	setp.lt.f64 	%p589, %fd2707, 0d412E848000000000;
	selp.f64 	%fd2711, %fd2707, 0d412E848000000000, %p589;
	selp.f64 	%fd2712, %fd2711, 0d412E848000000000, %p588;
	setp.ge.f64 	%p590, %fd2709, 0d0000000000000000;
	setp.lt.f64 	%p591, %fd2709, %fd2712;
	selp.f64 	%fd2714, %fd2709, %fd2712, %p591;
	selp.f64 	%fd2715, %fd2714, %fd2712, %p590;
	setp.ge.f64 	%p592, %fd2715, 0d0000000000000000;
	setp.lt.f64 	%p593, %fd2715, %fd2693;
	and.pred  	%p35, %p592, %p593;
	selp.f64 	%fd2717, %fd2715, %fd2693, %p35;
	add.f64 	%fd2719, %fd2638, 0dC000000000000000;
	fma.rn.f64 	%fd2720, %fd2719, %fd2647, %fd2667;
	fma.rn.f64 	%fd2721, %fd2644, %fd2651, %fd2720;
	add.f64 	%fd2722, %fd2721, %fd2721;
	fma.rn.f64 	%fd2723, %fd2719, %fd2719, %fd2671;
	fma.rn.f64 	%fd2724, %fd2644, %fd2644, %fd2723;
	add.f64 	%fd2725, %fd2724, 0dBFF0000000000000;
	mul.f64 	%fd2726, %fd2722, %fd2722;
	mul.f64 	%fd2727, %fd2725, %fd2676;
	sub.f64 	%fd2728, %fd2726, %fd2727;
	sqrt.rn.f64 	%fd2729, %fd2728;
	neg.f64 	%fd2730, %fd2722;
	sub.f64 	%fd2731, %fd2730, %fd2729;
	div.rn.f64 	%fd2732, %fd2731, %fd2680;
	sub.f64 	%fd2733, %fd2729, %fd2722;
	div.rn.f64 	%fd2734, %fd2733, %fd2680;
	setp.ge.f64 	%p594, %fd2732, 0d0000000000000000;
	setp.lt.f64 	%p595, %fd2732, 0d412E848000000000;
	selp.f64 	%fd2735, %fd2732, 0d412E848000000000, %p595;
	selp.f64 	%fd2736, %fd2735, 0d412E848000000000, %p594;
	setp.ge.f64 	%p596, %fd2734, 0d0000000000000000;
	setp.lt.f64 	%p597, %fd2734, %fd2736;
	selp.f64 	%fd2737, %fd2734, %fd2736, %p597;
	selp.f64 	%fd2738, %fd2737, %fd2736, %p596;
	setp.ge.f64 	%p598, %fd2738, 0d0000000000000000;
	setp.lt.f64 	%p599, %fd2738, %fd2717;
	and.pred  	%p36, %p598, %p599;
	selp.f64 	%fd517, %fd2738, %fd2717, %p36;
	setp.eq.f64 	%p600, %fd517, 0d412E848000000000;
	mov.f64 	%fd3136, %fd3135;
	mov.f64 	%fd3137, %fd3135;
	@%p600 bra 	$L__BB0_209;
	fma.rn.f64 	%fd518, %fd370, %fd517, %fd514;
	fma.rn.f64 	%fd519, %fd371, %fd517, %fd515;
	fma.rn.f64 	%fd520, %fd372, %fd517, %fd516;
	mov.f64 	%fd2743, 0d4024000000000000;
	sub.f64 	%fd2744, %fd2743, %fd518;
	sub.f64 	%fd2745, %fd2743, %fd519;
	mov.f64 	%fd2746, 0dC024000000000000;
	sub.f64 	%fd2747, %fd2746, %fd520;
	abs.f64 	%fd2748, %fd2744;
	abs.f64 	%fd2749, %fd2745;
	abs.f64 	%fd2750, %fd2747;
	add.f64 	%fd2751, %fd2748, %fd2749;
	add.f64 	%fd2752, %fd2750, %fd2751;
	min.f64 	%fd2753, %fd2748, %fd2749;
	max.f64 	%fd2754, %fd2748, %fd2749;
	min.f64 	%fd2755, %fd2754, %fd2750;
	max.f64 	%fd2756, %fd2754, %fd2750;
	{
	.reg .b32 %temp; 
	mov.b64 	{%temp, %r309}, %fd2756;
	}
	and.b32  	%r310, %r309, -4194304;
	xor.b32  	%r311, %r310, 2144337920;
	mov.b32 	%r312, 0;
	mov.b64 	%fd2757, {%r312, %r311};
	mul.f64 	%fd2758, %fd2755, %fd2757;
	mul.f64 	%fd2759, %fd2753, %fd2757;
	mul.f64 	%fd2760, %fd2756, %fd2757;
	mul.f64 	%fd2761, %fd2758, %fd2758;
	fma.rn.f64 	%fd2762, %fd2759, %fd2759, %fd2761;
	fma.rn.f64 	%fd2763, %fd2760, %fd2760, %fd2762;
	rsqrt.approx.ftz.f64 	%fd2764, %fd2763;
	mul.rn.f64 	%fd2765, %fd2764, %fd2764;
	neg.f64 	%fd2766, %fd2765;
	fma.rn.f64 	%fd2767, %fd2763, %fd2766, 0d3FF0000000000000;
	fma.rn.f64 	%fd2768, %fd2767, 0d3FD8000000000000, 0d3FE0000000000000;
	mul.rn.f64 	%fd2769, %fd2767, %fd2764;
	fma.rn.f64 	%fd2770, %fd2768, %fd2769, %fd2764;
	mul.f64 	%fd2771, %fd2757, %fd2770;
	setp.gt.f64 	%p601, %fd2752, 0d0000000000000000;
	add.f64 	%fd2772, %fd2752, 0d7FF0000000000000;
	selp.f64 	%fd2773, %fd2771, %fd2772, %p601;
	setp.eq.f64 	%p602, %fd2756, 0d7FF0000000000000;
	selp.f64 	%fd2774, 0d0000000000000000, %fd2773, %p602;
	mul.f64 	%fd521, %fd2744, %fd2774;
	mul.f64 	%fd522, %fd2745, %fd2774;
	mul.f64 	%fd523, %fd2747, %fd2774;
	selp.u64 	%rd51, 1, 0, %p34;
	selp.b64 	%rd52, 2, %rd51, %p35;
	selp.b64 	%rd53, 3, %rd52, %p36;
	mad.lo.s64 	%rd54, %rd53, 264, %rd1;
	add.s64 	%rd8, %rd54, 256;
	ld.local.u32 	%r313, [%rd54+256];
	setp.ne.s32 	%p603, %r313, 2;
	mov.f64 	%fd3120, 0d0000000000000000;
	mov.f64 	%fd3121, 0d3FF0000000000000;
	mov.f64 	%fd3122, %fd3120;
	@%p603 bra 	$L__BB0_184;
	ld.local.f64 	%fd2775, [%rd8+-128];
	ld.local.f64 	%fd2776, [%rd8+-96];
	mul.f64 	%fd2777, %fd519, %fd2776;
	fma.rn.f64 	%fd2778, %fd518, %fd2775, %fd2777;
	ld.local.f64 	%fd2779, [%rd8+-64];
	fma.rn.f64 	%fd2780, %fd520, %fd2779, %fd2778;
	ld.local.f64 	%fd2781, [%rd8+-32];
	add.f64 	%fd3120, %fd2781, %fd2780;
	ld.local.f64 	%fd2782, [%rd8+-120];
	ld.local.f64 	%fd2783, [%rd8+-88];
	mul.f64 	%fd2784, %fd519, %fd2783;
	fma.rn.f64 	%fd2785, %fd518, %fd2782, %fd2784;
	ld.local.f64 	%fd2786, [%rd8+-56];
	fma.rn.f64 	%fd2787, %fd520, %fd2786, %fd2785;
	ld.local.f64 	%fd2788, [%rd8+-24];
	add.f64 	%fd3121, %fd2788, %fd2787;
	ld.local.f64 	%fd2789, [%rd8+-112];
	ld.local.f64 	%fd2790, [%rd8+-80];
	mul.f64 	%fd2791, %fd519, %fd2790;
	fma.rn.f64 	%fd2792, %fd518, %fd2789, %fd2791;
	ld.local.f64 	%fd2793, [%rd8+-48];
	fma.rn.f64 	%fd2794, %fd520, %fd2793, %fd2792;
	ld.local.f64 	%fd2795, [%rd8+-16];
	add.f64 	%fd3122, %fd2795, %fd2794;
$L__BB0_184:
	setp.eq.s32 	%p604, %r19, 1076887552;
	abs.f64 	%fd2796, %fd370;
	abs.f64 	%fd2797, %fd371;
	abs.f64 	%fd2798, %fd372;
	add.f64 	%fd2799, %fd2796, %fd2797;
	add.f64 	%fd2800, %fd2798, %fd2799;
	min.f64 	%fd2801, %fd2796, %fd2797;
	max.f64 	%fd2802, %fd2796, %fd2797;
	min.f64 	%fd2803, %fd2802, %fd2798;
	max.f64 	%fd2804, %fd2802, %fd2798;
	{
	.reg .b32 %temp; 
	mov.b64 	{%temp, %r314}, %fd2804;
	}
	and.b32  	%r315, %r314, -4194304;
	xor.b32  	%r316, %r315, 2144337920;
	mov.b32 	%r317, 0;
	mov.b64 	%fd2805, {%r317, %r316};
	mul.f64 	%fd2806, %fd2803, %fd2805;
	mul.f64 	%fd2807, %fd2801, %fd2805;
	mul.f64 	%fd2808, %fd2804, %fd2805;
	mul.f64 	%fd2809, %fd2806, %fd2806;
	fma.rn.f64 	%fd2810, %fd2807, %fd2807, %fd2809;
	fma.rn.f64 	%fd2811, %fd2808, %fd2808, %fd2810;
	rsqrt.approx.ftz.f64 	%fd2812, %fd2811;
	mul.rn.f64 	%fd2813, %fd2812, %fd2812;
	neg.f64 	%fd2814, %fd2813;
	fma.rn.f64 	%fd2815, %fd2811, %fd2814, 0d3FF0000000000000;
	fma.rn.f64 	%fd2816, %fd2815, 0d3FD8000000000000, 0d3FE0000000000000;
	mul.rn.f64 	%fd2817, %fd2815, %fd2812;
	fma.rn.f64 	%fd2818, %fd2816, %fd2817, %fd2812;
	mul.f64 	%fd2819, %fd2805, %fd2818;
	setp.gt.f64 	%p605, %fd2800, 0d0000000000000000;
	add.f64 	%fd2820, %fd2800, 0d7FF0000000000000;
	selp.f64 	%fd2821, %fd2819, %fd2820, %p605;
	setp.eq.f64 	%p606, %fd2804, 0d7FF0000000000000;
	selp.f64 	%fd2822, 0d0000000000000000, %fd2821, %p606;
	mul.f64 	%fd2823, %fd370, %fd2822;
	mul.f64 	%fd533, %fd371, %fd2822;
	mul.f64 	%fd2824, %fd372, %fd2822;
	mul.f64 	%fd534, %fd3120, %fd2823;
	fma.rn.f64 	%fd2825, %fd3121, %fd533, %fd534;
	mul.f64 	%fd535, %fd3122, %fd2824;
	add.f64 	%fd2826, %fd535, %fd2825;
	add.f64 	%fd2827, %fd2826, %fd2826;
	mul.f64 	%fd2828, %fd3120, %fd2827;
	mul.f64 	%fd2829, %fd3121, %fd2827;
	mul.f64 	%fd2830, %fd3122, %fd2827;
	sub.f64 	%fd2831, %fd2823, %fd2828;
	sub.f64 	%fd2832, %fd533, %fd2829;
	sub.f64 	%fd2833, %fd2824, %fd2830;
	mul.f64 	%fd2834, %fd522, %fd3121;
	fma.rn.f64 	%fd2835, %fd521, %fd3120, %fd2834;
	fma.rn.f64 	%fd536, %fd523, %fd3122, %fd2835;
	mul.f64 	%fd2836, %fd522, %fd2832;
	fma.rn.f64 	%fd2837, %fd521, %fd2831, %fd2836;
	fma.rn.f64 	%fd2838, %fd523, %fd2833, %fd2837;
	max.f64 	%fd537, %fd2838, 0d0000000000000000;
	{
	.reg .b32 %temp; 
	mov.b64 	{%temp, %r29}, %fd537;
	}
	{ // callseq 12, 0
	.param .b64 param0;
	st.param.f64 	[param0], %fd537;
	.param .b64 param1;
	st.param.f64 	[param1], 0d4059000000000000;
	.param .b64 retval0;
	call.uni (retval0), 
	__internal_accurate_pow, 
	(
	param0, 
	param1
	);
	ld.param.f64 	%fd2839, [retval0];
	} // callseq 12
	setp.lt.s32 	%p607, %r29, 0;
	neg.f64 	%fd2841, %fd2839;
	selp.f64 	%fd2842, %fd2841, %fd2839, %p604;
	selp.f64 	%fd3124, %fd2842, %fd2839, %p607;
	setp.neu.f64 	%p608, %fd537, 0d0000000000000000;
	@%p608 bra 	$L__BB0_186;
	setp.eq.s32 	%p609, %r19, 1076887552;
	selp.b32 	%r318, %r29, 0, %p609;
	setp.lt.s32 	%p610, %r57, 0;
	or.b32  	%r319, %r318, 2146435072;
	selp.b32 	%r320, %r319, %r318, %p610;
	mov.b32 	%r321, 0;
	mov.b64 	%fd3124, {%r321, %r320};
$L__BB0_186:
	add.f64 	%fd2843, %fd537, 0d4059000000000000;
	{
	.reg .b32 %temp; 
	mov.b64 	{%temp, %r322}, %fd2843;
	}
	and.b32  	%r323, %r322, 2146435072;
	setp.ne.s32 	%p611, %r323, 2146435072;
	setp.neu.f64 	%p612, %fd537, 0d7FF0000000000000;
	or.pred  	%p613, %p612, %p611;
	@%p613 bra 	$L__BB0_188;
	setp.lt.s32 	%p614, %r29, 0;
	setp.eq.s32 	%p615, %r19, 1076887552;
	setp.lt.s32 	%p616, %r57, 0;
	selp.b32 	%r325, 0, 2146435072, %p616;
	and.b32  	%r326, %r57, 2147483647;
	setp.ne.s32 	%p617, %r326, 1071644672;
	or.b32  	%r327, %r325, -2147483648;
	selp.b32 	%r328, %r327, %r325, %p617;
	selp.b32 	%r329, %r328, %r325, %p615;
	selp.b32 	%r330, %r329, %r325, %p614;
	mov.b32 	%r331, 0;
	mov.b64 	%fd3124, {%r331, %r330};
$L__BB0_188:
	setp.eq.f64 	%p619, %fd537, 0d3FF0000000000000;
	selp.f64 	%fd543, 0d3FF0000000000000, %fd3124, %p619;
	fma.rn.f64 	%fd2844, %fd3120, 0d3F1A36E2EB1C432D, %fd518;
	fma.rn.f64 	%fd2845, %fd3121, 0d3F1A36E2EB1C432D, %fd519;
	fma.rn.f64 	%fd2846, %fd3122, 0d3F1A36E2EB1C432D, %fd520;
	mul.f64 	%fd2847, %fd2845, 0d0000000000000000;
	add.f64 	%fd2848, %fd2844, %fd2847;
	fma.rn.f64 	%fd544, %fd2846, 0d0000000000000000, %fd2848;
	fma.rn.f64 	%fd2849, %fd2844, 0d0000000000000000, %fd2845;
	fma.rn.f64 	%fd545, %fd2846, 0d0000000000000000, %fd2849;
	fma.rn.f64 	%fd2850, %fd2844, 0d0000000000000000, %fd2847;
	add.f64 	%fd2851, %fd2850, %fd2846;
	mul.f64 	%fd2852, %fd522, 0d0000000000000000;
	add.f64 	%fd2853, %fd521, %fd2852;
	fma.rn.f64 	%fd546, %fd523, 0d0000000000000000, %fd2853;
	fma.rn.f64 	%fd2854, %fd521, 0d0000000000000000, %fd522;
	fma.rn.f64 	%fd547, %fd523, 0d0000000000000000, %fd2854;
	fma.rn.f64 	%fd2855, %fd521, 0d0000000000000000, %fd2852;
	add.f64 	%fd548, %fd2855, %fd523;
	add.f64 	%fd549, %fd2851, 0d0000000000000000;
	add.f64 	%fd2856, %fd545, 0d0000000000000000;
	add.f64 	%fd550, %fd544, 0d0000000000000000;
	fma.rn.f64 	%fd2857, %fd550, 0d0000000000000000, %fd2856;
	fma.rn.f64 	%fd2858, %fd549, 0d0000000000000000, %fd2857;
	mov.f64 	%fd2859, 0d0000000000000000;
	sub.f64 	%fd2860, %fd2859, %fd2858;
	fma.rn.f64 	%fd2861, %fd546, 0d0000000000000000, %fd547;
	fma.rn.f64 	%fd2862, %fd548, 0d0000000000000000, %fd2861;
	div.rn.f64 	%fd2863, %fd2860, %fd2862;
	setp.ge.f64 	%p620, %fd2863, 0d0000000000000000;
	setp.lt.f64 	%p621, %fd2863, 0d412E848000000000;
	mov.pred 	%p685, 0;
	and.pred  	%p622, %p620, %p621;
	@%p622 bra 	$L__BB0_192;
	add.f64 	%fd2864, %fd545, 0dBFF0000000000000;
	add.f64 	%fd2865, %fd544, 0d4000000000000000;
	mul.f64 	%fd2866, %fd547, %fd547;
	fma.rn.f64 	%fd2867, %fd546, %fd546, %fd2866;
	fma.rn.f64 	%fd2868, %fd548, %fd548, %fd2867;
	mul.f64 	%fd551, %fd2864, %fd547;
	fma.rn.f64 	%fd2869, %fd2865, %fd546, %fd551;
	mul.f64 	%fd552, %fd549, %fd548;
	add.f64 	%fd2870, %fd2869, %fd552;
	add.f64 	%fd2871, %fd2870, %fd2870;
	mul.f64 	%fd553, %fd2864, %fd2864;
	fma.rn.f64 	%fd2872, %fd2865, %fd2865, %fd553;
	mul.f64 	%fd554, %fd549, %fd549;
	add.f64 	%fd2873, %fd2872, %fd554;
	add.f64 	%fd2874, %fd2873, 0dBFF0000000000000;
	mul.f64 	%fd2875, %fd2871, %fd2871;
	mul.f64 	%fd555, %fd2868, 0d4010000000000000;
	mul.f64 	%fd2876, %fd2874, %fd555;
	sub.f64 	%fd2877, %fd2875, %fd2876;
	sqrt.rn.f64 	%fd2878, %fd2877;
	add.f64 	%fd556, %fd2868, %fd2868;
	neg.f64 	%fd2879, %fd2871;
	sub.f64 	%fd2880, %fd2879, %fd2878;
	div.rn.f64 	%fd2881, %fd2880, %fd556;
	sub.f64 	%fd2882, %fd2878, %fd2871;
	div.rn.f64 	%fd2883, %fd2882, %fd556;
	setp.ge.f64 	%p624, %fd2881, 0d0000000000000000;
	setp.lt.f64 	%p625, %fd2881, 0d412E848000000000;
	selp.f64 	%fd2884, %fd2881, 0d412E848000000000, %p625;
	selp.f64 	%fd2885, %fd2884, 0d412E848000000000, %p624;
	setp.ge.f64 	%p626, %fd2883, 0d0000000000000000;
	setp.lt.f64 	%p627, %fd2883, %fd2885;
	selp.f64 	%fd2886, %fd2883, %fd2885, %p627;
	selp.f64 	%fd2887, %fd2886, %fd2885, %p626;
	setp.ge.f64 	%p628, %fd2887, 0d0000000000000000;
	setp.lt.f64 	%p629, %fd2887, 0d412E848000000000;
	and.pred  	%p630, %p628, %p629;
	@%p630 bra 	$L__BB0_192;
	fma.rn.f64 	%fd2888, %fd550, %fd546, %fd551;
	add.f64 	%fd2889, %fd2888, %fd552;
	add.f64 	%fd2890, %fd2889, %fd2889;
	fma.rn.f64 	%fd2891, %fd550, %fd550, %fd553;
	add.f64 	%fd2892, %fd2891, %fd554;
	add.f64 	%fd2893, %fd2892, 0dBFF0000000000000;
	mul.f64 	%fd2894, %fd2890, %fd2890;
	mul.f64 	%fd2895, %fd2893, %fd555;
	sub.f64 	%fd2896, %fd2894, %fd2895;
	sqrt.rn.f64 	%fd2897, %fd2896;
	neg.f64 	%fd2898, %fd2890;
	sub.f64 	%fd2899, %fd2898, %fd2897;
	div.rn.f64 	%fd2900, %fd2899, %fd556;
	sub.f64 	%fd2901, %fd2897, %fd2890;
	div.rn.f64 	%fd2902, %fd2901, %fd556;
	setp.ge.f64 	%p632, %fd2900, 0d0000000000000000;
	setp.lt.f64 	%p633, %fd2900, 0d412E848000000000;
	selp.f64 	%fd2903, %fd2900, 0d412E848000000000, %p633;
	selp.f64 	%fd2904, %fd2903, 0d412E848000000000, %p632;
	setp.ge.f64 	%p634, %fd2902, 0d0000000000000000;
	setp.lt.f64 	%p635, %fd2902, %fd2904;
	selp.f64 	%fd2905, %fd2902, %fd2904, %p635;
	selp.f64 	%fd2906, %fd2905, %fd2904, %p634;
	setp.ge.f64 	%p636, %fd2906, 0d0000000000000000;
	setp.lt.f64 	%p637, %fd2906, 0d412E848000000000;
	and.pred  	%p638, %p636, %p637;
	@%p638 bra 	$L__BB0_192;
	add.f64 	%fd2907, %fd544, 0dC000000000000000;
	fma.rn.f64 	%fd2908, %fd2907, %fd546, %fd551;
	add.f64 	%fd2909, %fd2908, %fd552;
	add.f64 	%fd2910, %fd2909, %fd2909;
	fma.rn.f64 	%fd2911, %fd2907, %fd2907, %fd553;
	add.f64 	%fd2912, %fd2911, %fd554;
	add.f64 	%fd2913, %fd2912, 0dBFF0000000000000;
	mul.f64 	%fd2914, %fd2910, %fd2910;
	mul.f64 	%fd2915, %fd2913, %fd555;
	sub.f64 	%fd2916, %fd2914, %fd2915;
	sqrt.rn.f64 	%fd2917, %fd2916;
	neg.f64 	%fd2918, %fd2910;
	sub.f64 	%fd2919, %fd2918, %fd2917;
	div.rn.f64 	%fd2920, %fd2919, %fd556;
	sub.f64 	%fd2921, %fd2917, %fd2910;
	div.rn.f64 	%fd2922, %fd2921, %fd556;
	setp.ge.f64 	%p639, %fd2920, 0d0000000000000000;
	setp.lt.f64 	%p640, %fd2920, 0d412E848000000000;
	selp.f64 	%fd2924, %fd2920, 0d412E848000000000, %p640;
	selp.f64 	%fd2925, %fd2924, 0d412E848000000000, %p639;
	setp.ge.f64 	%p641, %fd2922, 0d0000000000000000;
	setp.lt.f64 	%p642, %fd2922, %fd2925;
	selp.f64 	%fd2927, %fd2922, %fd2925, %p642;
	selp.f64 	%fd2928, %fd2927, %fd2925, %p641;
	setp.ltu.f64 	%p643, %fd2928, 0d0000000000000000;
	setp.geu.f64 	%p644, %fd2928, 0d412E848000000000;
	or.pred  	%p685, %p643, %p644;
$L__BB0_192:
	max.f64 	%fd2930, %fd536, 0d0000000000000000;
	mul.f64 	%fd2931, %fd2930, 0d3FE0000000000000;
	selp.f64 	%fd557, %fd2930, %fd2931, %p685;
	ld.local.u32 	%r332, [%rd8+4];
	mov.pred 	%p686, -1;
	mov.f64 	%fd3127, 0d0000000000000000;
	setp.eq.s32 	%p646, %r332, 4;
	mov.f64 	%fd3125, 0d0000000000000000;
	mov.f64 	%fd3126, 0d0000000000000000;
	mov.f64 	%fd3128, 0d3FE0000000000000;
	@%p646 bra 	$L__BB0_197;
	setp.eq.s32 	%p647, %r332, 3;
	@%p647 bra 	$L__BB0_196;
	setp.ne.s32 	%p648, %r332, 1;
	mov.f64 	%fd3128, %fd3127;
	@%p648 bra 	$L__BB0_198;
	cvt.rmi.f64.f64 	%fd2938, %fd518;
	sub.f64 	%fd2939, %fd518, %fd2938;
	setp.geu.f64 	%p652, %fd2939, 0d3FE0000000000000;
	cvt.rmi.f64.f64 	%fd2940, %fd520;
	sub.f64 	%fd2941, %fd520, %fd2940;
	setp.geu.f64 	%p653, %fd2941, 0d3FE0000000000000;
	xor.pred  	%p654, %p652, %p653;
	selp.u32 	%r333, 1, 0, %p654;
	cvt.rn.f64.u32 	%fd3125, %r333;
	mov.pred 	%p686, 0;
	mov.f64 	%fd3128, 0d3FF0000000000000;
	mov.f64 	%fd3126, %fd3125;
	mov.f64 	%fd3127, %fd3125;
	bra.uni 	$L__BB0_198;
$L__BB0_196:
	mov.pred 	%p686, 0;
	mov.f64 	%fd3126, 0d3FE0000000000000;
	mov.f64 	%fd3127, 0d0000000000000000;
	bra.uni 	$L__BB0_198;
$L__BB0_197:
	mov.pred 	%p686, 0;
	mov.f64 	%fd3127, 0d3FF0000000000000;
$L__BB0_198:
	fma.rn.f64 	%fd3135, %fd557, %fd3125, %fd543;
	fma.rn.f64 	%fd3136, %fd557, %fd3126, %fd543;
	fma.rn.f64 	%fd3137, %fd557, %fd3127, %fd543;
	not.pred 	%p655, %p686;
	@%p655 bra 	$L__BB0_207;
	neg.f64 	%fd2942, %fd533;
	mul.f64 	%fd2943, %fd3121, %fd2942;
	sub.f64 	%fd2944, %fd2943, %fd534;
	sub.f64 	%fd2945, %fd535, %fd2944;
	add.f64 	%fd566, %fd2945, 0d3FF0000000000000;
	{
	.reg .b32 %temp; 
	mov.b64 	{%temp, %r30}, %fd566;
	}
	mov.f64 	%fd2946, 0d4014000000000000;
	{
	.reg .b32 %temp; 
	mov.b64 	{%temp, %r334}, %fd2946;
	}
	and.b32  	%r32, %r334, 2146435072;
	setp.eq.s32 	%p656, %r32, 1074790400;
	abs.f64 	%fd567, %fd566;
	{ // callseq 13, 0
	.param .b64 param0;
	st.param.f64 	[param0], %fd567;
	.param .b64 param1;
	st.param.f64 	[param1], 0d4014000000000000;
	.param .b64 retval0;
	call.uni (retval0), 
	__internal_accurate_pow, 
	(
	param0, 
	param1
	);
	ld.param.f64 	%fd2947, [retval0];
	} // callseq 13
	setp.lt.s32 	%p657, %r30, 0;
	neg.f64 	%fd2949, %fd2947;
	selp.f64 	%fd2950, %fd2949, %fd2947, %p656;
	selp.f64 	%fd3130, %fd2950, %fd2947, %p657;
	setp.neu.f64 	%p658, %fd566, 0d0000000000000000;
	@%p658 bra 	$L__BB0_201;
	setp.eq.s32 	%p659, %r32, 1074790400;
	selp.b32 	%r335, %r30, 0, %p659;
	setp.lt.s32 	%p660, %r334, 0;
	or.b32  	%r336, %r335, 2146435072;
	selp.b32 	%r337, %r336, %r335, %p660;
	mov.b32 	%r338, 0;
	mov.b64 	%fd3130, {%r338, %r337};
$L__BB0_201:
	add.f64 	%fd2951, %fd566, 0d4014000000000000;
	{
	.reg .b32 %temp; 
	mov.b64 	{%temp, %r339}, %fd2951;
	}
	and.b32  	%r340, %r339, 2146435072;
	setp.ne.s32 	%p661, %r340, 2146435072;
	@%p661 bra 	$L__BB0_206;
	setp.num.f64 	%p662, %fd566, %fd566;
	@%p662 bra 	$L__BB0_204;
	mov.f64 	%fd2952, 0d4014000000000000;
	add.rn.f64 	%fd3130, %fd566, %fd2952;
	bra.uni 	$L__BB0_206;
$L__BB0_204:
	setp.neu.f64 	%p663, %fd567, 0d7FF0000000000000;
	@%p663 bra 	$L__BB0_206;
	setp.lt.s32 	%p664, %r30, 0;
	setp.eq.s32 	%p665, %r32, 1074790400;
	setp.lt.s32 	%p666, %r334, 0;
	selp.b32 	%r342, 0, 2146435072, %p666;
	and.b32  	%r343, %r334, 2147483647;
	setp.ne.s32 	%p667, %r343, 1071644672;
	or.b32  	%r344, %r342, -2147483648;
	selp.b32 	%r345, %r344, %r342, %p667;
	selp.b32 	%r346, %r345, %r342, %p665;
	selp.b32 	%r347, %r346, %r342, %p664;
	mov.b32 	%r348, 0;
	mov.b64 	%fd3130, {%r348, %r347};
$L__BB0_206:
	setp.eq.f64 	%p668, %fd566, 0d3FF0000000000000;
	fma.rn.f64 	%fd2953, %fd3130, 0d3FEEB851EB851EB8, 0d3FA47AE147AE147C;
	selp.f64 	%fd3128, 0d3FF0000000000000, %fd2953, %p668;
	add.f64 	%fd3135, %fd3135, 0d0000000000000000;
	add.f64 	%fd3136, %fd3136, 0d0000000000000000;
	add.f64 	%fd3137, %fd3137, 0d0000000000000000;
$L__BB0_207:
	setp.leu.f64 	%p669, %fd3128, 0d0000000000000000;
	@%p669 bra 	$L__BB0_209;
	fma.rn.f64 	%fd3135, %fd3128, 0d0000000000000000, %fd3135;
	fma.rn.f64 	%fd3136, %fd3128, 0d0000000000000000, %fd3136;
	fma.rn.f64 	%fd3137, %fd3128, 0d0000000000000000, %fd3137;
$L__BB0_209:
	fma.rn.f64 	%fd3138, %fd3094, %fd3135, %fd3138;
	fma.rn.f64 	%fd3139, %fd3094, %fd3136, %fd3139;
	fma.rn.f64 	%fd3140, %fd3094, %fd3137, %fd3140;
$L__BB0_210:
	fma.rn.f64 	%fd3144, %fd3007, %fd3138, %fd3144;
	fma.rn.f64 	%fd3143, %fd3007, %fd3139, %fd3143;
	fma.rn.f64 	%fd3142, %fd3007, %fd3140, %fd3142;
$L__BB0_211:
	ld.param.u32 	%r372, [_Z18cudaRaytraceKernel8Matrix4DPviii_param_4];
	ld.param.u64 	%rd60, [_Z18cudaRaytraceKernel8Matrix4DPviii_param_1];
	add.f64 	%fd2955, %fd3144, 0d0000000000000000;
	add.f64 	%fd2956, %fd3143, 0d0000000000000000;
	add.f64 	%fd2957, %fd3142, 0d0000000000000000;
	cvta.to.global.u64 	%rd55, %rd60;
	mov.u32 	%r349, %ntid.y;
	mov.u32 	%r350, %ctaid.y;
	mov.u32 	%r351, %tid.y;
	mad.lo.s32 	%r352, %r349, %r350, %r351;
	mul.lo.s32 	%r353, %r372, %r352;
	cvt.s64.s32 	%rd56, %r353;
	mov.u32 	%r354, %ntid.x;
	mov.u32 	%r355, %ctaid.x;
	mov.u32 	%r356, %tid.x;
	mad.lo.s32 	%r357, %r354, %r355, %r356;
	shl.b32 	%r358, %r357, 2;
	cvt.s64.s32 	%rd57, %r358;
	add.s64 	%rd58, %rd56, %rd57;
	add.s64 	%rd59, %rd55, %rd58;
	setp.lt.f64 	%p670, %fd3144, 0d0000000000000000;
	setp.gt.f64 	%p671, %fd3144, 0d3FF0000000000000;
	mul.f64 	%fd2958, %fd2955, 0d406FE00000000000;
	selp.f64 	%fd2959, 0d406FE00000000000, %fd2958, %p671;
	selp.f64 	%fd2960, 0d0000000000000000, %fd2959, %p670;
	setp.lt.f64 	%p672, %fd3143, 0d0000000000000000;
	setp.gt.f64 	%p673, %fd3143, 0d3FF0000000000000;
	mul.f64 	%fd2961, %fd2956, 0d406FE00000000000;
	selp.f64 	%fd2962, 0d406FE00000000000, %fd2961, %p673;
	selp.f64 	%fd2963, 0d0000000000000000, %fd2962, %p672;
	setp.lt.f64 	%p674, %fd3142, 0d0000000000000000;
	setp.gt.f64 	%p675, %fd3142, 0d3FF0000000000000;
	mul.f64 	%fd2964, %fd2957, 0d406FE00000000000;
	selp.f64 	%fd2965, 0d406FE00000000000, %fd2964, %p675;
	selp.f64 	%fd2966, 0d0000000000000000, %fd2965, %p674;
	cvt.rzi.u32.f64 	%r359, %fd2966;
	cvt.rzi.u32.f64 	%r360, %fd2963;
	cvt.rzi.u32.f64 	%r361, %fd2960;
	cvt.rzi.u32.f64 	%r362, %fd3141;
	shl.b32 	%r363, %r362, 24;
	shl.b32 	%r364, %r361, 16;
	and.b32  	%r365, %r364, 16711680;
	or.b32  	%r366, %r365, %r363;
	shl.b32 	%r367, %r360, 8;
	and.b32  	%r368, %r367, 65280;
	or.b32  	%r369, %r366, %r368;
	and.b32  	%r370, %r359, 255;
	or.b32  	%r371, %r369, %r370;
	st.global.u32 	[%rd59], %r371;
	ret;

}
.func  (.param .b64 func_retval0) __internal_accurate_pow(
	.param .b64 __internal_accurate_pow_param_0,
	.param .b64 __internal_accurate_pow_param_1
)
{
	.reg .pred 	%p<8>;
	.reg .b32 	%r<49>;
	.reg .b32 	%f<3>;
	.reg .b64 	%fd<109>;

	ld.param.f64 	%fd10, [__internal_accurate_pow_param_0];
	ld.param.f64 	%fd11, [__internal_accurate_pow_param_1];
	{
	.reg .b32 %temp; 
	mov.b64 	{%temp, %r46}, %fd10;
	}
	{
	.reg .b32 %temp; 
	mov.b64 	{%r45, %temp}, %fd10;
	}
	shr.u32 	%r47, %r46, 20;
	setp.gt.u32 	%p1, %r46, 1048575;
	@%p1 bra 	$L__BB1_2;
	mul.f64 	%fd12, %fd10, 0d4350000000000000;
	{
	.reg .b32 %temp; 
	mov.b64 	{%temp, %r46}, %fd12;
	}
	{
	.reg .b32 %temp; 
	mov.b64 	{%r45, %temp}, %fd12;
	}
	shr.u32 	%r16, %r46, 20;
	add.s32 	%r47, %r16, -54;
$L__BB1_2:
	add.s32 	%r48, %r47, -1023;
	and.b32  	%r17, %r46, -2146435073;
	or.b32  	%r18, %r17, 1072693248;
	mov.b64 	%fd107, {%r45, %r18};
	setp.lt.u32 	%p2, %r18, 1073127583;
	@%p2 bra 	$L__BB1_4;
	{
	.reg .b32 %temp; 
	mov.b64 	{%r19, %temp}, %fd107;
	}
	{
	.reg .b32 %temp; 
	mov.b64 	{%temp, %r20}, %fd107;
	}
	add.s32 	%r21, %r20, -1048576;
	mov.b64 	%fd107, {%r19, %r21};
	add.s32 	%r48, %r47, -1022;
$L__BB1_4:
	add.f64 	%fd13, %fd107, 0dBFF0000000000000;
	add.f64 	%fd14, %fd107, 0d3FF0000000000000;
	rcp.approx.ftz.f64 	%fd15, %fd14;
	neg.f64 	%fd16, %fd14;
	fma.rn.f64 	%fd17, %fd16, %fd15, 0d3FF0000000000000;
	fma.rn.f64 	%fd18, %fd17, %fd17, %fd17;
	fma.rn.f64 	%fd19, %fd18, %fd15, %fd15;
	mul.f64 	%fd20, %fd13, %fd19;
	fma.rn.f64 	%fd21, %fd13, %fd19, %fd20;
	mul.f64 	%fd22, %fd21, %fd21;
	fma.rn.f64 	%fd23, %fd22, 0d3EB0F5FF7D2CAFE2, 0d3ED0F5D241AD3B5A;
	fma.rn.f64 	%fd24, %fd23, %fd22, 0d3EF3B20A75488A3F;
	fma.rn.f64 	%fd25, %fd24, %fd22, 0d3F1745CDE4FAECD5;
	fma.rn.f64 	%fd26, %fd25, %fd22, 0d3F3C71C7258A578B;
	fma.rn.f64 	%fd27, %fd26, %fd22, 0d3F6249249242B910;
	fma.rn.f64 	%fd28, %fd27, %fd22, 0d3F89999999999DFB;
	sub.f64 	%fd29, %fd13, %fd21;
	add.f64 	%fd30, %fd29, %fd29;
	neg.f64 	%fd31, %fd21;
	fma.rn.f64 	%fd32, %fd31, %fd13, %fd30;
	mul.f64 	%fd33, %fd19, %fd32;
	fma.rn.f64 	%fd34, %fd22, %fd28, 0d3FB5555555555555;
	mov.f64 	%fd35, 0d3FB5555555555555;
	sub.f64 	%fd36, %fd35, %fd34;
	fma.rn.f64 	%fd37, %fd22, %fd28, %fd36;
	add.f64 	%fd38, %fd37, 0dBC46A4CB00B9E7B0;
	add.f64 	%fd39, %fd34, %fd38;
	sub.f64 	%fd40, %fd34, %fd39;
	add.f64 	%fd41, %fd38, %fd40;
	mul.rn.f64 	%fd42, %fd21, %fd21;
	neg.f64 	%fd43, %fd42;
	fma.rn.f64 	%fd44, %fd21, %fd21, %fd43;
	{
	.reg .b32 %temp; 
	mov.b64 	{%r22, %temp}, %fd33;
	}
	{
	.reg .b32 %temp; 
	mov.b64 	{%temp, %r23}, %fd33;
	}
	add.s32 	%r24, %r23, 1048576;
	mov.b64 	%fd45, {%r22, %r24};
	fma.rn.f64 	%fd46, %fd21, %fd45, %fd44;
	mul.rn.f64 	%fd47, %fd42, %fd21;
	neg.f64 	%fd48, %fd47;
	fma.rn.f64 	%fd49, %fd42, %fd21, %fd48;
	fma.rn.f64 	%fd50, %fd42, %fd33, %fd49;
	fma.rn.f64 	%fd51, %fd46, %fd21, %fd50;
	mul.rn.f64 	%fd52, %fd39, %fd47;
	neg.f64 	%fd53, %fd52;
	fma.rn.f64 	%fd54, %fd39, %fd47, %fd53;
	fma.rn.f64 	%fd55, %fd39, %fd51, %fd54;
	fma.rn.f64 	%fd56, %fd41, %fd47, %fd55;
	add.f64 	%fd57, %fd52, %fd56;
	sub.f64 	%fd58, %fd52, %fd57;
	add.f64 	%fd59, %fd56, %fd58;
	add.f64 	%fd60, %fd21, %fd57;
	sub.f64 	%fd61, %fd21, %fd60;
	add.f64 	%fd62, %fd57, %fd61;
	add.f64 	%fd63, %fd59, %fd62;
	add.f64 	%fd64, %fd33, %fd63;
	add.f64 	%fd65, %fd60, %fd64;
	sub.f64 	%fd66, %fd60, %fd65;
	add.f64 	%fd67, %fd64, %fd66;
	xor.b32  	%r25, %r48, -2147483648;
	mov.b32 	%r26, 1127219200;
	mov.b64 	%fd68, {%r25, %r26};
	mov.b32 	%r27, -2147483648;
	mov.b64 	%fd69, {%r27, %r26};
	sub.f64 	%fd70, %fd68, %fd69;
	fma.rn.f64 	%fd71, %fd70, 0d3FE62E42FEFA39EF, %fd65;
	fma.rn.f64 	%fd72, %fd70, 0dBFE62E42FEFA39EF, %fd71;
	sub.f64 	%fd73, %fd72, %fd65;
	sub.f64 	%fd74, %fd67, %fd73;
	fma.rn.f64 	%fd75, %fd70, 0d3C7ABC9E3B39803F, %fd74;
	add.f64 	%fd76, %fd71, %fd75;
	sub.f64 	%fd77, %fd71, %fd76;
	add.f64 	%fd78, %fd75, %fd77;
	{
	.reg .b32 %temp; 
	mov.b64 	{%temp, %r28}, %fd11;
	}
	{
	.reg .b32 %temp; 
	mov.b64 	{%r29, %temp}, %fd11;
	}
	shl.b32 	%r30, %r28, 1;
	setp.gt.u32 	%p3, %r30, -33554433;
	and.b32  	%r31, %r28, -15728641;
	selp.b32 	%r32, %r31, %r28, %p3;
	mov.b64 	%fd79, {%r29, %r32};
	mul.rn.f64 	%fd80, %fd76, %fd79;
	neg.f64 	%fd81, %fd80;
	fma.rn.f64 	%fd82, %fd76, %fd79, %fd81;
	fma.rn.f64 	%fd83, %fd78, %fd79, %fd82;
	add.f64 	%fd4, %fd80, %fd83;
	sub.f64 	%fd84, %fd80, %fd4;
	add.f64 	%fd5, %fd83, %fd84;
	fma.rn.f64 	%fd85, %fd4, 0d3FF71547652B82FE, 0d4338000000000000;
	{
	.reg .b32 %temp; 
	mov.b64 	{%r13, %temp}, %fd85;
	}
	mov.f64 	%fd86, 0dC338000000000000;
	add.rn.f64 	%fd87, %fd85, %fd86;
	fma.rn.f64 	%fd88, %fd87, 0dBFE62E42FEFA39EF, %fd4;
	fma.rn.f64 	%fd89, %fd87, 0dBC7ABC9E3B39803F, %fd88;
	fma.rn.f64 	%fd90, %fd89, 0d3E5ADE1569CE2BDF, 0d3E928AF3FCA213EA;
	fma.rn.f64 	%fd91, %fd90, %fd89, 0d3EC71DEE62401315;
	fma.rn.f64 	%fd92, %fd91, %fd89, 0d3EFA01997C89EB71;
	fma.rn.f64 	%fd93, %fd92, %fd89, 0d3F2A01A014761F65;
	fma.rn.f64 	%fd94, %fd93, %fd89, 0d3F56C16C1852B7AF;
	fma.rn.f64 	%fd95, %fd94, %fd89, 0d3F81111111122322;
	fma.rn.f64 	%fd96, %fd95, %fd89, 0d3FA55555555502A1;
	fma.rn.f64 	%fd97, %fd96, %fd89, 0d3FC5555555555511;
	fma.rn.f64 	%fd98, %fd97, %fd89, 0d3FE000000000000B;
	fma.rn.f64 	%fd99, %fd98, %fd89, 0d3FF0000000000000;
	fma.rn.f64 	%fd100, %fd99, %fd89, 0d3FF0000000000000;
	{
	.reg .b32 %temp; 
	mov.b64 	{%r14, %temp}, %fd100;
	}
	{
	.reg .b32 %temp; 
	mov.b64 	{%temp, %r15}, %fd100;
	}
	shl.b32 	%r33, %r13, 20;
	add.s32 	%r34, %r33, %r15;
	mov.b64 	%fd108, {%r14, %r34};
	{
	.reg .b32 %temp; 
	mov.b64 	{%temp, %r35}, %fd4;
	}
	mov.b32 	%f2, %r35;
	abs.f32 	%f1, %f2;
	setp.lt.f32 	%p4, %f1, 0f4086232B;
	@%p4 bra 	$L__BB1_7;
	setp.lt.f64 	%p5, %fd4, 0d0000000000000000;
	add.f64 	%fd101, %fd4, 0d7FF0000000000000;
	selp.f64 	%fd108, 0d0000000000000000, %fd101, %p5;
	setp.geu.f32 	%p6, %f1, 0f40874800;
	@%p6 bra 	$L__BB1_7;
	shr.u32 	%r36, %r13, 31;
	add.s32 	%r37, %r13, %r36;
	shr.s32 	%r38, %r37, 1;
	shl.b32 	%r39, %r38, 20;
	add.s32 	%r40, %r15, %r39;
	mov.b64 	%fd102, {%r14, %r40};
	sub.s32 	%r41, %r13, %r38;
	shl.b32 	%r42, %r41, 20;
	add.s32 	%r43, %r42, 1072693248;
	mov.b32 	%r44, 0;
	mov.b64 	%fd103, {%r44, %r43};
	mul.f64 	%fd108, %fd103, %fd102;
$L__BB1_7:
	abs.f64 	%fd104, %fd108;
	setp.eq.f64 	%p7, %fd104, 0d7FF0000000000000;
	fma.rn.f64 	%fd105, %fd108, %fd5, %fd108;
	selp.f64 	%fd106, %fd108, %fd105, %p7;
	st.param.f64 	[func_retval0], %fd106;
	ret;

}


// ===== COMPILED SASS (sm_100) =====

	.target	sm_100

	.elftype	@"ET_EXEC"


//--------------------- .note.nv.tkinfo           --------------------------
	.section	.note.nv.tkinfo,"",@"SHT_NOTE"
	.sectionflags	@"SHF_NOTE_NV_TKINFO"
	.tkinfo
        /*0018*/ 	.word	0x00000002
        /*0030*/ 	.string	""
        /*0030*/ 	.string	"ptxas"
        /*0030*/ 	.string	"Cuda compilation tools, release 13.0, V13.0.88"
        /*0030*/ 	.string	"Build cuda_13.0.r13.0/compiler.36424714_0"
        /*0030*/ 	.string	"-arch sm_100 -m 64 "



//--------------------- .note.nv.cuinfo           --------------------------
	.section	.note.nv.cuinfo,"",@"SHT_NOTE"
	.sectionflags	@"SHF_NOTE_NV_CUINFO"
        /*0018*/ 	.short	0x0002
        /*001a*/ 	.short	0x0064
        /*001c*/ 	.short	0x0082
	.zero		2


//--------------------- .nv.info                  --------------------------
	.section	.nv.info,"",@"SHT_CUDA_INFO"
	.align	4


	//----- nvinfo : EIATTR_REGCOUNT
	.align		4
        /*0000*/ 	.byte	0x04, 0x2f
        /*0002*/ 	.short	(.L_1 - .L_0)
	.align		4
.L_0:
        /*0004*/ 	.word	index@(_Z18cudaRaytraceKernel8Matrix4DPviii)
        /*0008*/ 	.word	0x00000070


	//----- nvinfo : EIATTR_FRAME_SIZE
	.align		4
.L_1:
        /*000c*/ 	.byte	0x04, 0x11
        /*000e*/ 	.short	(.L_3 - .L_2)
	.align		4
.L_2:
        /*0010*/ 	.word	index@($_Z18cudaRaytraceKernel8Matrix4DPviii$__internal_accurate_pow)
        /*0014*/ 	.word	0x00000420


	//----- nvinfo : EIATTR_FRAME_SIZE
	.align		4
.L_3:
        /*0018*/ 	.byte	0x04, 0x11
        /*001a*/ 	.short	(.L_5 - .L_4)
	.align		4
.L_4:
        /*001c*/ 	.word	index@($__internal_1_$__cuda_sm20_dsqrt_rn_f64_mediumpath_v1)
        /*0020*/ 	.word	0x00000420


	//----- nvinfo : EIATTR_FRAME_SIZE
	.align		4
.L_5:
        /*0024*/ 	.byte	0x04, 0x11
        /*0026*/ 	.short	(.L_7 - .L_6)
	.align		4
.L_6:
        /*0028*/ 	.word	index@($__internal_0_$__cuda_sm20_div_rn_f64_full)
        /*002c*/ 	.word	0x00000420


	//----- nvinfo : EIATTR_FRAME_SIZE
	.align		4
.L_7:
        /*0030*/ 	.byte	0x04, 0x11
        /*0032*/ 	.short	(.L_9 - .L_8)
	.align		4
.L_8:
        /*0034*/ 	.word	index@(_Z18cudaRaytraceKernel8Matrix4DPviii)
        /*0038*/ 	.word	0x00000420


	//----- nvinfo : EIATTR_MIN_STACK_SIZE
	.align		4
.L_9:
        /*003c*/ 	.byte	0x04, 0x12
        /*003e*/ 	.short	(.L_11 - .L_10)
	.align		4
.L_10:
        /*0040*/ 	.word	index@(_Z18cudaRaytraceKernel8Matrix4DPviii)
        /*0044*/ 	.word	0x00000420
.L_11:


//--------------------- .nv.compat                --------------------------
	.section	.nv.compat,"",@"SHT_CUDA_COMPAT_INFO"
	.align	4
        /*0000*/ 	.byte	0x02, 0x09, 0x00, 0x00, 0x02, 0x02, 0x01, 0x00, 0x02, 0x05, 0x05, 0x00, 0x03, 0x07, 0x01, 0x01
        /*0010*/ 	.byte	0x02, 0x03, 0x00, 0x00, 0x02, 0x06, 0x01, 0x00, 0x04, 0x0b, 0x08, 0x00, 0x01, 0x00, 0x00, 0x00
        /*0020*/ 	.byte	0x00, 0x00, 0x00, 0x00


//--------------------- .nv.info._Z18cudaRaytraceKernel8Matrix4DPviii --------------------------
	.section	.nv.info._Z18cudaRaytraceKernel8Matrix4DPviii,"",@"SHT_CUDA_INFO"
	.sectionflags	@""
	.align	4


	//----- nvinfo : EIATTR_CUDA_API_VERSION
	.align		4
        /*0000*/ 	.byte	0x04, 0x37
        /*0002*/ 	.short	(.L_13 - .L_12)
.L_12:
        /*0004*/ 	.word	0x00000082


	//----- nvinfo : EIATTR_KPARAM_INFO
	.align		4
.L_13:
        /*0008*/ 	.byte	0x04, 0x17
        /*000a*/ 	.short	(.L_15 - .L_14)
.L_14:
        /*000c*/ 	.word	0x00000000
        /*0010*/ 	.short	0x0004
        /*0012*/ 	.short	0x0090
        /*0014*/ 	.byte	0x00, 0xf0, 0x11, 0x00


	//----- nvinfo : EIATTR_KPARAM_INFO
	.align		4
.L_15:
        /*0018*/ 	.byte	0x04, 0x17
        /*001a*/ 	.short	(.L_17 - .L_16)
.L_16:
        /*001c*/ 	.word	0x00000000
        /*0020*/ 	.short	0x0003
        /*0022*/ 	.short	0x008c
        /*0024*/ 	.byte	0x00, 0xf0, 0x11, 0x00


	//----- nvinfo : EIATTR_KPARAM_INFO
	.align		4
.L_17:
        /*0028*/ 	.byte	0x04, 0x17
        /*002a*/ 	.short	(.L_19 - .L_18)
.L_18:
        /*002c*/ 	.word	0x00000000
        /*0030*/ 	.short	0x0002
        /*0032*/ 	.short	0x0088
        /*0034*/ 	.byte	0x00, 0xf0, 0x11, 0x00


	//----- nvinfo : EIATTR_KPARAM_INFO
	.align		4
.L_19:
        /*0038*/ 	.byte	0x04, 0x17
        /*003a*/ 	.short	(.L_21 - .L_20)
.L_20:
        /*003c*/ 	.word	0x00000000
        /*0040*/ 	.short	0x0001
        /*0042*/ 	.short	0x0080
        /*0044*/ 	.byte	0x00, 0xf5, 0x21, 0x00


	//----- nvinfo : EIATTR_KPARAM_INFO
	.align		4
.L_21:
        /*0048*/ 	.byte	0x04, 0x17
        /*004a*/ 	.short	(.L_23 - .L_22)
.L_22:
        /*004c*/ 	.word	0x00000000
        /*0050*/ 	.short	0x0000
        /*0052*/ 	.short	0x0000
        /*0054*/ 	.byte	0x00, 0xf0, 0x01, 0x02


	//----- nvinfo : EIATTR_SPARSE_MMA_MASK
	.align		4
.L_23:
        /*0058*/ 	.byte	0x03, 0x50
        /*005a*/ 	.short	0x0000


	//----- nvinfo : EIATTR_MAXREG_COUNT
	.align		4
        /*005c*/ 	.byte	0x03, 0x1b
        /*005e*/ 	.short	0x00ff


	//----- nvinfo : EIATTR_MERCURY_ISA_VERSION
	.align		4
        /*0060*/ 	.byte	0x03, 0x5f
        /*0062*/ 	.short	0x0101


	//----- nvinfo : EIATTR_VRC_CTA_INIT_COUNT
	.align		4
        /*0064*/ 	.byte	0x02, 0x4a
	.zero		1
	.zero		1


	//----- nvinfo : EIATTR_EXIT_INSTR_OFFSETS
	.align		4
        /*0068*/ 	.byte	0x04, 0x1c
        /*006a*/ 	.short	(.L_25 - .L_24)


	//   ....[0]....
.L_24:
        /*006c*/ 	.word	0x00023df0


	//----- nvinfo : EIATTR_CRS_STACK_SIZE
	.align		4
.L_25:
        /*0070*/ 	.byte	0x04, 0x1e
        /*0072*/ 	.short	(.L_27 - .L_26)
.L_26:
        /*0074*/ 	.word	0x00000000


	//----- nvinfo : EIATTR_CBANK_PARAM_SIZE
	.align		4
.L_27:
        /*0078*/ 	.byte	0x03, 0x19
        /*007a*/ 	.short	0x0094


	//----- nvinfo : EIATTR_PARAM_CBANK
	.align		4
        /*007c*/ 	.byte	0x04, 0x0a
        /*007e*/ 	.short	(.L_29 - .L_28)
	.align		4
.L_28:
        /*0080*/ 	.word	index@(.nv.constant0._Z18cudaRaytraceKernel8Matrix4DPviii)
        /*0084*/ 	.short	0x0380
        /*0086*/ 	.short	0x0094


	//----- nvinfo : EIATTR_SW_WAR
	.align		4
.L_29:
        /*0088*/ 	.byte	0x04, 0x36
        /*008a*/ 	.short	(.L_31 - .L_30)
.L_30:
        /*008c*/ 	.word	0x00000008
.L_31:


//--------------------- .nv.callgraph             --------------------------
	.section	.nv.callgraph,"",@"SHT_CUDA_CALLGRAPH"
	.align	4
	.sectionentsize	8
	.align		4
        /*0000*/ 	.word	0x00000000
	.align		4
        /*0004*/ 	.word	0xffffffff
	.align		4
        /*0008*/ 	.word	0x00000000
	.align		4
        /*000c*/ 	.word	0xfffffffe
	.align		4
        /*0010*/ 	.word	0x00000000
	.align		4
        /*0014*/ 	.word	0xfffffffd
	.align		4
        /*0018*/ 	.word	0x00000000
	.align		4
        /*001c*/ 	.word	0xfffffffc


//--------------------- .text._Z18cudaRaytraceKernel8Matrix4DPviii --------------------------
	.section	.text._Z18cudaRaytraceKernel8Matrix4DPviii,"ax",@progbits
	.align	128
        .global         _Z18cudaRaytraceKernel8Matrix4DPviii
        .type           _Z18cudaRaytraceKernel8Matrix4DPviii,@function
        .size           _Z18cudaRaytraceKernel8Matrix4DPviii,(.L_x_433 - _Z18cudaRaytraceKernel8Matrix4DPviii)
        .other          _Z18cudaRaytraceKernel8Matrix4DPviii,@"STO_CUDA_ENTRY STV_DEFAULT"
_Z18cudaRaytraceKernel8Matrix4DPviii:
.text._Z18cudaRaytraceKernel8Matrix4DPviii:
[----:B------:R-:W0:Y:S01]  /*0000*/  LDC R1, c[0x0][0x37c] ;  /* 0x0000df00ff017b82 */ /* 0x000e220000000800 */
[----:B------:R-:W1:Y:S01]  /*0010*/  LDCU UR4, c[0x0][0x408] ;  /* 0x00008100ff0477ac */ /* 0x000e620008000800 */
[----:B------:R-:W2:Y:S01]  /*0020*/  S2R R0, SR_CTAID.X ;  /* 0x0000000000007919 */ /* 0x000ea20000002500 */
[----:B------:R-:W-:Y:S01]  /*0030*/  IMAD.MOV.U32 R6, RZ, RZ, 0x1 ;  /* 0x00000001ff067424 */ /* 0x000fe200078e00ff */
[----:B------:R-:W-:Y:S01]  /*0040*/  BSSY.RECONVERGENT B0, `(.L_x_0) ;  /* 0x000001f000007945 */ /* 0x000fe20003800200 */
[----:B0-----:R-:W-:Y:S01]  /*0050*/  VIADD R1, R1, 0xfffffbe0 ;  /* 0xfffffbe001017836 */ /* 0x001fe20000000000 */
[----:B------:R-:W2:Y:S01]  /*0060*/  S2R R11, SR_TID.X ;  /* 0x00000000000b7919 */ /* 0x000ea20000002100 */
[----:B-1----:R-:W0:Y:S01]  /*0070*/  I2F.F64 R4, UR4 ;  /* 0x0000000400047d12 */ /* 0x002e220008201c00 */
[----:B------:R-:W2:Y:S07]  /*0080*/  LDCU UR4, c[0x0][0x360] ;  /* 0x00006c00ff0477ac */ /* 0x000eae0008000800 */
[----:B0-----:R-:W0:Y:S01]  /*0090*/  MUFU.RCP64H R7, R5 ;  /* 0x0000000500077308 */ /* 0x001e220000001800 */
[----:B--2---:R-:W-:Y:S01]  /*00a0*/  IMAD R0, R0, UR4, R11 ;  /* 0x0000000400007c24 */ /* 0x004fe2000f8e020b */
[----:B------:R-:W1:Y:S01]  /*00b0*/  LDCU UR4, c[0x0][0x364] ;  /* 0x00006c80ff0477ac */ /* 0x000e620008000800 */
[----:B0-----:R-:W-:-:S08]  /*00c0*/  DFMA R2, -R4, R6, 1 ;  /* 0x3ff000000402742b */ /* 0x001fd00000000106 */
[----:B------:R-:W-:Y:S02]  /*00d0*/  DFMA R8, R2, R2, R2 ;  /* 0x000000020208722b */ /* 0x000fe40000000002 */
[----:B------:R-:W0:Y:S06]  /*00e0*/  I2F.F64 R2, R0 ;  /* 0x0000000000027312 */ /* 0x000e2c0000201c00 */
[----:B------:R-:W-:-:S08]  /*00f0*/  DFMA R8, R6, R8, R6 ;  /* 0x000000080608722b */ /* 0x000fd00000000006 */
[----:B------:R-:W-:Y:S02]  /*0100*/  DFMA R6, -R4, R8, 1 ;  /* 0x3ff000000406742b */ /* 0x000fe40000000108 */
[----:B0-----:R-:W-:-:S06]  /*0110*/  DADD R12, R2, 0.5 ;  /* 0x3fe00000020c7429 */ /* 0x001fcc0000000000 */
[----:B------:R-:W-:Y:S01]  /*0120*/  DFMA R6, R8, R6, R8 ;  /* 0x000000060806722b */ /* 0x000fe20000000008 */
[----:B------:R-:W1:Y:S03]  /*0130*/  S2R R8, SR_CTAID.Y ;  /* 0x0000000000087919 */ /* 0x000e660000002600 */
[----:B------:R-:W-:Y:S01]  /*0140*/  FSETP.GEU.AND P1, PT, |R13|, 6.5827683646048100446e-37, PT ;  /* 0x036000000d00780b */ /* 0x000fe20003f2e200 */
[----:B------:R-:W1:Y:S03]  /*0150*/  S2R R9, SR_TID.Y ;  /* 0x0000000000097919 */ /* 0x000e660000002200 */
[----:B------:R-:W-:-:S08]  /*0160*/  DMUL R14, R12, R6 ;  /* 0x000000060c0e7228 */ /* 0x000fd00000000000 */
[----:B------:R-:W-:-:S08]  /*0170*/  DFMA R2, -R4, R14, R12 ;  /* 0x0000000e0402722b */ /* 0x000fd0000000010c */
[----:B------:R-:W-:-:S10]  /*0180*/  DFMA R14, R6, R2, R14 ;  /* 0x00000002060e722b */ /* 0x000fd4000000000e */
[----:B------:R-:W-:-:S05]  /*0190*/  FFMA R0, RZ, R5, R15 ;  /* 0x00000005ff007223 */ /* 0x000fca000000000f */
[----:B------:R-:W-:Y:S01]  /*01a0*/  FSETP.GT.AND P0, PT, |R0|, 1.469367938527859385e-39, PT ;  /* 0x001000000000780b */ /* 0x000fe20003f04200 */
[----:B-1----:R-:W-:-:S12]  /*01b0*/  IMAD R0, R8, UR4, R9 ;  /* 0x0000000408007c24 */ /* 0x002fd8000f8e0209 */
[----:B------:R-:W-:Y:S05]  /*01c0*/  @P0 BRA P1, `(.L_x_1) ;  /* 0x0000000000180947 */ /* 0x000fea0000800000 */
[----:B------:R-:W-:Y:S01]  /*01d0*/  IMAD.MOV.U32 R16, RZ, RZ, R12 ;  /* 0x000000ffff107224 */ /* 0x000fe200078e000c */
[----:B------:R-:W-:Y:S01]  /*01e0*/  MOV R12, 0x220 ;  /* 0x00000220000c7802 */ /* 0x000fe20000000f00 */
[----:B------:R-:W-:Y:S02]  /*01f0*/  IMAD.MOV.U32 R14, RZ, RZ, R4 ;  /* 0x000000ffff0e7224 */ /* 0x000fe400078e0004 */
[----:B------:R-:W-:-:S07]  /*0200*/  IMAD.MOV.U32 R15, RZ, RZ, R5 ;  /* 0x000000ffff0f7224 */ /* 0x000fce00078e0005 */
[----:B------:R-:W-:Y:S05]  /*0210*/  CALL.REL.NOINC `($__internal_0_$__cuda_sm20_div_rn_f64_full) ;  /* 0x0000023800f87944 */ /* 0x000fea0003c00000 */
[----:B------:R-:W-:-:S07]  /*0220*/  IMAD.MOV.U32 R15, RZ, RZ, R13 ;  /* 0x000000ffff0f7224 */ /* 0x000fce00078e000d */
.L_x_1:
[----:B------:R-:W-:Y:S05]  /*0230*/  BSYNC.RECONVERGENT B0 ;  /* 0x0000000000007941 */ /* 0x000fea0003800200 */
.L_x_0:
[----:B------:R-:W0:Y:S01]  /*0240*/  LDCU UR4, c[0x0][0x40c] ;  /* 0x00008180ff0477ac */ /* 0x000e220008000800 */
[----:B------:R-:W-:Y:S01]  /*0250*/  MOV R6, 0x1 ;  /* 0x0000000100067802 */ /* 0x000fe20000000f00 */
[----:B------:R-:W-:Y:S01]  /*0260*/  BSSY.RECONVERGENT B0, `(.L_x_2) ;  /* 0x000001a000007945 */ /* 0x000fe20003800200 */
[----:B0-----:R-:W0:Y:S08]  /*0270*/  I2F.F64 R4, UR4 ;  /* 0x0000000400047d12 */ /* 0x001e300008201c00 */
[----:B0-----:R-:W0:Y:S02]  /*0280*/  MUFU.RCP64H R7, R5 ;  /* 0x0000000500077308 */ /* 0x001e240000001800 */
[----:B0-----:R-:W-:-:S08]  /*0290*/  DFMA R2, -R4, R6, 1 ;  /* 0x3ff000000402742b */ /* 0x001fd00000000106 */
[----:B------:R-:W-:Y:S02]  /*02a0*/  DFMA R8, R2, R2, R2 ;  /* 0x000000020208722b */ /* 0x000fe40000000002 */
[----:B------:R-:W0:Y:S06]  /*02b0*/  I2F.F64.U32 R2, R0 ;  /* 0x0000000000027312 */ /* 0x000e2c0000201800 */
[----:B------:R-:W-:-:S08]  /*02c0*/  DFMA R8, R6, R8, R6 ;  /* 0x000000080608722b */ /* 0x000fd00000000006 */
[----:B------:R-:W-:Y:S02]  /*02d0*/  DFMA R6, -R4, R8, 1 ;  /* 0x3ff000000406742b */ /* 0x000fe40000000108 */
[----:B0-----:R-:W-:-:S06]  /*02e0*/  DADD R16, R2, 0.5 ;  /* 0x3fe0000002107429 */ /* 0x001fcc0000000000 */
[----:B------:R-:W-:-:S04]  /*02f0*/  DFMA R6, R8, R6, R8 ;  /* 0x000000060806722b */ /* 0x000fc80000000008 */
[----:B------:R-:W-:-:S04]  /*0300*/  FSETP.GEU.AND P1, PT, |R17|, 6.5827683646048100446e-37, PT ;  /* 0x036000001100780b */ /* 0x000fc80003f2e200 */
[----:B------:R-:W-:-:S08]  /*0310*/  DMUL R12, R16, R6 ;  /* 0x00000006100c7228 */ /* 0x000fd00000000000 */
[----:B------:R-:W-:-:S08]  /*0320*/  DFMA R2, -R4, R12, R16 ;  /* 0x0000000c0402722b */ /* 0x000fd00000000110 */
[----:B------:R-:W-:Y:S01]  /*0330*/  DFMA R12, R6, R2, R12 ;  /* 0x00000002060c722b */ /* 0x000fe2000000000c */
[----:B------:R-:W-:Y:S02]  /*0340*/  IMAD.MOV.U32 R2, RZ, RZ, 0x0 ;  /* 0x00000000ff027424 */ /* 0x000fe400078e00ff */
[----:B------:R-:W-:-:S07]  /*0350*/  IMAD.MOV.U32 R3, RZ, RZ, 0x40000000 ;  /* 0x40000000ff037424 */ /* 0x000fce00078e00ff */
[----:B------:R-:W-:Y:S01]  /*0360*/  FFMA R6, RZ, R5, R13 ;  /* 0x00000005ff067223 */ /* 0x000fe2000000000d */
[----:B------:R-:W-:-:S04]  /*0370*/  DFMA R2, R14, R2, -1 ;  /* 0xbff000000e02742b */ /* 0x000fc80000000002 */
[----:B------:R-:W-:-:S13]  /*0380*/  FSETP.GT.AND P0, PT, |R6|, 1.469367938527859385e-39, PT ;  /* 0x001000000600780b */ /* 0x000fda0003f04200 */
[----:B------:R-:W-:Y:S05]  /*0390*/  @P0 BRA P1, `(.L_x_3) ;  /* 0x0000000000180947 */ /* 0x000fea0000800000 */
[----:B------:R-:W-:Y:S01]  /*03a0*/  IMAD.MOV.U32 R13, RZ, RZ, R17 ;  /* 0x000000ffff0d7224 */ /* 0x000fe200078e0011 */
[----:B------:R-:W-:Y:S01]  /*03b0*/  MOV R12, 0x3f0 ;  /* 0x000003f0000c7802 */ /* 0x000fe20000000f00 */
[----:B------:R-:W-:Y:S02]  /*03c0*/  IMAD.MOV.U32 R14, RZ, RZ, R4 ;  /* 0x000000ffff0e7224 */ /* 0x000fe400078e0004 */
[----:B------:R-:W-:-:S07]  /*03d0*/  IMAD.MOV.U32 R15, RZ, RZ, R5 ;  /* 0x000000ffff0f7224 */ /* 0x000fce00078e0005 */
[----:B------:R-:W-:Y:S05]  /*03e0*/  CALL.REL.NOINC `($__internal_0_$__cuda_sm20_div_rn_f64_full) ;  /* 0x0000023800847944 */ /* 0x000fea0003c00000 */
[----:B------:R-:W-:-:S07]  /*03f0*/  IMAD.MOV.U32 R12, RZ, RZ, R14 ;  /* 0x000000ffff0c7224 */ /* 0x000fce00078e000e */
.L_x_3:
[----:B------:R-:W-:Y:S05]  /*0400*/  BSYNC.RECONVERGENT B0 ;  /* 0x0000000000007941 */ /* 0x000fea0003800200 */
.L_x_2:
[----:B------:R-:W0:Y:S01]  /*0410*/  LDCU.128 UR20, c[0x0][0x3b0] ;  /* 0x00007600ff1477ac */ /* 0x000e220008000c00 */
[----:B------:R-:W-:Y:S01]  /*0420*/  DADD R12, R12, R12 ;  /* 0x000000000c0c7229 */ /* 0x000fe2000000000c */
[----:B------:R-:W-:Y:S01]  /*0430*/  MOV R6, 0x1 ;  /* 0x0000000100067802 */ /* 0x000fe20000000f00 */
[----:B------:R-:W-:Y:S01]  /*0440*/  BSSY.RECONVERGENT B0, `(.L_x_4) ;  /* 0x0000036000007945 */ /* 0x000fe20003800200 */
[----:B------:R-:W1:Y:S01]  /*0450*/  LDCU.128 UR24, c[0x0][0x390] ;  /* 0x00007200ff1877ac */ /* 0x000e620008000c00 */
[----:B------:R-:W2:Y:S04]  /*0460*/  LDCU.128 UR28, c[0x0][0x3d0] ;  /* 0x00007a00ff1c77ac */ /* 0x000ea80008000c00 */
[----:B------:R-:W-:Y:S01]  /*0470*/  DADD R12, -R12, 1 ;  /* 0x3ff000000c0c7429 */ /* 0x000fe20000000100 */
[----:B------:R-:W3:Y:S01]  /*0480*/  LDCU.128 UR32, c[0x0][0x3f0] ;  /* 0x00007e00ff2077ac */ /* 0x000ee20008000c00 */
[----:B------:R-:W4:Y:S06]  /*0490*/  LDCU.128 UR4, c[0x0][0x3a0] ;  /* 0x00007400ff0477ac */ /* 0x000f2c0008000c00 */
[----:B0-----:R-:W-:Y:S01]  /*04a0*/  DMUL R4, R12, UR22 ;  /* 0x000000160c047c28 */ /* 0x001fe20008000000 */
[----:B------:R-:W0:Y:S01]  /*04b0*/  LDCU.128 UR8, c[0x0][0x380] ;  /* 0x00007000ff0877ac */ /* 0x000e220008000c00 */
[----:B------:R-:W5:Y:S06]  /*04c0*/  LDCU.128 UR12, c[0x0][0x3c0] ;  /* 0x00007800ff0c77ac */ /* 0x000f6c0008000c00 */
[----:B-1----:R-:W-:Y:S01]  /*04d0*/  DFMA R8, R2, UR26, R4 ;  /* 0x0000001a02087c2b */ /* 0x002fe20008000004 */
[----:B------:R-:W1:Y:S07]  /*04e0*/  LDCU.128 UR16, c[0x0][0x3e0] ;  /* 0x00007c00ff1077ac */ /* 0x000e6e0008000c00 */
[----:B--2---:R-:W-:-:S02]  /*04f0*/  DFMA R10, RZ, UR30, R8 ;  /* 0x0000001eff0a7c2b */ /* 0x004fc40008000008 */
[----:B----4-:R-:W-:-:S06]  /*0500*/  DMUL R4, R12, UR4 ;  /* 0x000000040c047c28 */ /* 0x010fcc0008000000 */
[----:B---3--:R-:W-:Y:S02]  /*0510*/  DADD R10, R10, UR34 ;  /* 0x000000220a0a7e29 */ /* 0x008fe40008000000 */
[----:B0-----:R-:W-:-:S04]  /*0520*/  DFMA R4, R2, UR8, R4 ;  /* 0x0000000802047c2b */ /* 0x001fc80008000004 */
[----:B------:R-:W0:Y:S02]  /*0530*/  MUFU.RCP64H R7, R11 ;  /* 0x0000000b00077308 */ /* 0x000e240000001800 */
[----:B0-----:R-:W-:-:S08]  /*0540*/  DFMA R14, -R10, R6, 1 ;  /* 0x3ff000000a0e742b */ /* 0x001fd00000000106 */
[----:B------:R-:W-:-:S08]  /*0550*/  DFMA R14, R14, R14, R14 ;  /* 0x0000000e0e0e722b */ /* 0x000fd0000000000e */
[----:B------:R-:W-:Y:S02]  /*0560*/  DFMA R14, R6, R14, R6 ;  /* 0x0000000e060e722b */ /* 0x000fe40000000006 */
[----:B-----5:R-:W-:Y:S02]  /*0570*/  DFMA R6, RZ, UR12, R4 ;  /* 0x0000000cff067c2b */ /* 0x020fe40008000004 */
[----:B------:R-:W-:-:S04]  /*0580*/  DADD R4, R4, UR12 ;  /* 0x0000000c04047e29 */ /* 0x000fc80008000000 */
[----:B------:R-:W-:Y:S02]  /*0590*/  DFMA R16, -R10, R14, 1 ;  /* 0x3ff000000a10742b */ /* 0x000fe4000000010e */
[----:B-1----:R-:W-:Y:S02]  /*05a0*/  DADD R18, R6, UR16 ;  /* 0x0000001006127e29 */ /* 0x002fe40008000000 */
[C---:B------:R-:W-:Y:S02]  /*05b0*/  DMUL R6, R12.reuse, UR6 ;  /* 0x000000060c067c28 */ /* 0x040fe40008000000 */
[----:B------:R-:W-:Y:S02]  /*05c0*/  DMUL R12, R12, UR20 ;  /* 0x000000140c0c7c28 */ /* 0x000fe40008000000 */
[----:B------:R-:W-:-:S04]  /*05d0*/  DFMA R16, R14, R16, R14 ;  /* 0x000000100e10722b */ /* 0x000fc8000000000e */
[C---:B------:R-:W-:Y:S01]  /*05e0*/  DFMA R6, R2.reuse, UR10, R6 ;  /* 0x0000000a02067c2b */ /* 0x040fe20008000006 */
[----:B------:R-:W-:Y:S01]  /*05f0*/  FSETP.GEU.AND P1, PT, |R19|, 6.5827683646048100446e-37, PT ;  /* 0x036000001300780b */ /* 0x000fe20003f2e200 */
[----:B------:R-:W-:Y:S02]  /*0600*/  DFMA R12, R2, UR24, R12 ;  /* 0x00000018020c7c2b */ /* 0x000fe4000800000c */
[----:B------:R-:W-:-:S04]  /*0610*/  DMUL R38, R18, R16 ;  /* 0x0000001012267228 */ /* 0x000fc80000000000 */
[----:B------:R-:W-:Y:S02]  /*0620*/  DFMA R24, RZ, UR14, R6 ;  /* 0x0000000eff187c2b */ /* 0x000fe40008000006 */
[----:B------:R-:W-:Y:S02]  /*0630*/  DADD R2, R6, UR14 ;  /* 0x0000000e06027e29 */ /* 0x000fe40008000000 */
[----:B------:R-:W-:Y:S02]  /*0640*/  DFMA R14, -R10, R38, R18 ;  /* 0x000000260a0e722b */ /* 0x000fe40000000112 */
[----:B------:R-:W-:Y:S02]  /*0650*/  DFMA R20, RZ, UR28, R12 ;  /* 0x0000001cff147c2b */ /* 0x000fe4000800000c */
[----:B------:R-:W-:Y:S02]  /*0660*/  DADD R6, R12, UR28 ;  /* 0x0000001c0c067e29 */ /* 0x000fe40008000000 */
[----:B------:R-:W-:-:S02]  /*0670*/  DADD R24, R24, UR18 ;  /* 0x0000001218187e29 */ /* 0x000fc40008000000 */
[----:B------:R-:W-:Y:S02]  /*0680*/  DFMA R38, R16, R14, R38 ;  /* 0x0000000e1026722b */ /* 0x000fe40000000026 */
[----:B------:R-:W-:Y:S02]  /*0690*/  DADD R14, R8, UR30 ;  /* 0x0000001e080e7e29 */ /* 0x000fe40008000000 */
[----:B------:R-:W-:Y:S02]  /*06a0*/  DADD R8, R4, UR16 ;  /* 0x0000001004087e29 */ /* 0x000fe40008000000 */
[----:B------:R-:W-:Y:S02]  /*06b0*/  DADD R2, R2, UR18 ;  /* 0x0000001202027e29 */ /* 0x000fe40008000000 */
[----:B------:R-:W-:Y:S02]  /*06c0*/  DADD R20, R20, UR32 ;  /* 0x0000002014147e29 */ /* 0x000fe40008000000 */
[----:B------:R-:W-:Y:S01]  /*06d0*/  FFMA R0, RZ, R11, R39 ;  /* 0x0000000bff007223 */ /* 0x000fe20000000027 */
[----:B------:R-:W-:-:S02]  /*06e0*/  DADD R4, R14, UR34 ;  /* 0x000000220e047e29 */ /* 0x000fc40008000000 */
[----:B------:R-:W-:Y:S02]  /*06f0*/  DADD R6, R6, UR32 ;  /* 0x0000002006067e29 */ /* 0x000fe40008000000 */
[----:B------:R-:W-:-:S13]  /*0700*/  FSETP.GT.AND P0, PT, |R0|, 1.469367938527859385e-39, PT ;  /* 0x001000000000780b */ /* 0x000fda0003f04200 */
[----:B------:R-:W-:Y:S05]  /*0710*/  @P0 BRA P1, `(.L_x_5) ;  /* 0x0000000000200947 */ /* 0x000fea0000800000 */
[----:B------:R-:W-:Y:S01]  /*0720*/  IMAD.MOV.U32 R16, RZ, RZ, R18 ;  /* 0x000000ffff107224 */ /* 0x000fe200078e0012 */
[----:B------:R-:W-:Y:S01]  /*0730*/  MOV R12, 0x780 ;  /* 0x00000780000c7802 */ /* 0x000fe20000000f00 */
[----:B------:R-:W-:Y:S02]  /*0740*/  IMAD.MOV.U32 R13, RZ, RZ, R19 ;  /* 0x000000ffff0d7224 */ /* 0x000fe400078e0013 */
[----:B------:R-:W-:Y:S02]  /*0750*/  IMAD.MOV.U32 R14, RZ, RZ, R10 ;  /* 0x000000ffff0e7224 */ /* 0x000fe400078e000a */
[----:B------:R-:W-:-:S07]  /*0760*/  IMAD.MOV.U32 R15, RZ, RZ, R11 ;  /* 0x000000ffff0f7224 */ /* 0x000fce00078e000b */
[----:B------:R-:W-:Y:S05]  /*0770*/  CALL.REL.NOINC `($__internal_0_$__cuda_sm20_div_rn_f64_full) ;  /* 0x0000023400a07944 */ /* 0x000fea0003c00000 */
[----:B------:R-:W-:Y:S02]  /*0780*/  IMAD.MOV.U32 R38, RZ, RZ, R14 ;  /* 0x000000ffff267224 */ /* 0x000fe400078e000e */
[----:B------:R-:W-:-:S07]  /*0790*/  IMAD.MOV.U32 R39, RZ, RZ, R13 ;  /* 0x000000ffff277224 */ /* 0x000fce00078e000d */
.L_x_5:
[----:B------:R-:W-:Y:S05]  /*07a0*/  BSYNC.RECONVERGENT B0 ;  /* 0x0000000000007941 */ /* 0x000fea0003800200 */
.L_x_4:
[----:B------:R-:W0:Y:S01]  /*07b0*/  MUFU.RCP64H R13, R11 ;  /* 0x0000000b000d7308 */ /* 0x000e220000001800 */
[----:B------:R-:W-:Y:S01]  /*07c0*/  MOV R12, 0x1 ;  /* 0x00000001000c7802 */ /* 0x000fe20000000f00 */
[----:B------:R-:W-:Y:S01]  /*07d0*/  BSSY.RECONVERGENT B0, `(.L_x_6) ;  /* 0x0000015000007945 */ /* 0x000fe20003800200 */
[----:B------:R-:W-:-:S04]  /*07e0*/  FSETP.GEU.AND P1, PT, |R25|, 6.5827683646048100446e-37, PT ;  /* 0x036000001900780b */ /* 0x000fc80003f2e200 */
[----:B0-----:R-:W-:-:S08]  /*07f0*/  DFMA R14, -R10, R12, 1 ;  /* 0x3ff000000a0e742b */ /* 0x001fd0000000010c */
[----:B------:R-:W-:-:S08]  /*0800*/  DFMA R14, R14, R14, R14 ;  /* 0x0000000e0e0e722b */ /* 0x000fd0000000000e */
[----:B------:R-:W-:-:S08]  /*0810*/  DFMA R14, R12, R14, R12 ;  /* 0x0000000e0c0e722b */ /* 0x000fd0000000000c */
[----:B------:R-:W-:-:S08]  /*0820*/  DFMA R12, -R10, R14, 1 ;  /* 0x3ff000000a0c742b */ /* 0x000fd0000000010e */
[----:B------:R-:W-:-:S08]  /*0830*/  DFMA R14, R14, R12, R14 ;  /* 0x0000000c0e0e722b */ /* 0x000fd0000000000e */
[----:B------:R-:W-:-:S08]  /*0840*/  DMUL R36, R24, R14 ;  /* 0x0000000e18247228 */ /* 0x000fd00000000000 */
[----:B------:R-:W-:-:S08]  /*0850*/  DFMA R12, -R10, R36, R24 ;  /* 0x000000240a0c722b */ /* 0x000fd00000000118 */
[----:B------:R-:W-:-:S10]  /*0860*/  DFMA R36, R14, R12, R36 ;  /* 0x0000000c0e24722b */ /* 0x000fd40000000024 */
[----:B------:R-:W-:-:S05]  /*0870*/  FFMA R0, RZ, R11, R37 ;  /* 0x0000000bff007223 */ /* 0x000fca0000000025 */
        /* <DEDUP_REMOVED lines=10> */
.L_x_7:
[----:B------:R-:W-:Y:S05]  /*0920*/  BSYNC.RECONVERGENT B0 ;  /* 0x0000000000007941 */ /* 0x000fea0003800200 */
.L_x_6:
        /* <DEDUP_REMOVED lines=23> */
.L_x_9:
[----:B------:R-:W-:Y:S05]  /*0aa0*/  BSYNC.RECONVERGENT B0 ;  /* 0x0000000000007941 */ /* 0x000fea0003800200 */
.L_x_8:
        /* <DEDUP_REMOVED lines=23> */
.L_x_11:
[----:B------:R-:W-:Y:S05]  /*0c20*/  BSYNC.RECONVERGENT B0 ;  /* 0x0000000000007941 */ /* 0x000fea0003800200 */
.L_x_10:
        /* <DEDUP_REMOVED lines=23> */
.L_x_13:
[----:B------:R-:W-:Y:S05]  /*0da0*/  BSYNC.RECONVERGENT B0 ;  /* 0x0000000000007941 */ /* 0x000fea0003800200 */
.L_x_12:
        /* <DEDUP_REMOVED lines=21> */
[----:B------:R-:W-:-:S07]  /*0f00*/  IMAD.MOV.U32 R12, RZ, RZ, R14 ;  /* 0x000000ffff0c7224 */ /* 0x000fce00078e000e */
.L_x_15:
[----:B------:R-:W-:Y:S05]  /*0f10*/  BSYNC.RECONVERGENT B0 ;  /* 0x0000000000007941 */ /* 0x000fea0003800200 */
.L_x_14:
[----:B------:R-:W-:Y:S01]  /*0f20*/  IMAD.MOV.U32 R6, RZ, RZ, 0x0 ;  /* 0x00000000ff067424 */ /* 0x000fe200078e00ff */
[----:B------:R-:W-:Y:S02]  /*0f30*/  MOV R7, 0x3ff00000 ;  /* 0x3ff0000000077802 */ /* 0x000fe40000000f00 */
[----:B------:R-:W-:Y:S01]  /*0f40*/  CS2R R4, SRZ ;  /* 0x0000000000047805 */ /* 0x000fe2000001ff00 */
[----:B------:R-:W-:Y:S02]  /*0f50*/  HFMA2 R28, -RZ, RZ, 0, 0 ;  /* 0x00000000ff1c7431 */ /* 0x000fe400000001ff */
[----:B------:R-:W-:Y:S01]  /*0f60*/  IMAD.MOV.U32 R29, RZ, RZ, 0x3ff00000 ;  /* 0x3ff00000ff1d7424 */ /* 0x000fe200078e00ff */
[----:B------:R-:W-:Y:S01]  /*0f70*/  CS2R R30, SRZ ;  /* 0x00000000001e7805 */ /* 0x000fe2000001ff00 */
[----:B------:R-:W-:Y:S01]  /*0f80*/  STL.128 [R1+0x20], RZ ;  /* 0x000020ff01007387 */ /* 0x000fe20000100c00 */
[----:B------:R-:W-:Y:S01]  /*0f90*/  DADD R44, R44, -R36 ;  /* 0x000000002c2c7229 */ /* 0x000fe20000000824 */
[----:B------:R-:W-:Y:S01]  /*0fa0*/  CS2R R14, SRZ ;  /* 0x00000000000e7805 */ /* 0x000fe2000001ff00 */
[----:B------:R-:W-:Y:S01]  /*0fb0*/  DADD R8, R10, -R38 ;  /* 0x000000000a087229 */ /* 0x000fe20000000826 */
[----:B------:R0:W-:Y:S01]  /*0fc0*/  STL.128 [R1+0x20], R4 ;  /* 0x0000200401007387 */ /* 0x0001e20000100c00 */
[----:B------:R-:W-:Y:S01]  /*0fd0*/  IMAD.MOV.U32 R16, RZ, RZ, 0x0 ;  /* 0x00000000ff107424 */ /* 0x000fe200078e00ff */
[----:B------:R-:W-:Y:S01]  /*0fe0*/  CS2R R18, SRZ ;  /* 0x0000000000127805 */ /* 0x000fe2000001ff00 */
[----:B------:R-:W-:Y:S01]  /*0ff0*/  IMAD.MOV.U32 R17, RZ, RZ, 0x3ff00000 ;  /* 0x3ff00000ff117424 */ /* 0x000fe200078e00ff */
[----:B------:R-:W-:Y:S01]  /*1000*/  STL.128 [R1+0xd0], RZ ;  /* 0x0000d0ff01007387 */ /* 0x000fe20000100c00 */
[----:B------:R-:W-:Y:S01]  /*1010*/  DMUL R2, RZ, R44 ;  /* 0x0000002cff027228 */ /* 0x000fe20000000000 */
[----:B------:R-:W-:Y:S01]  /*1020*/  CS2R R40, SRZ ;  /* 0x0000000000287805 */ /* 0x000fe2000001ff00 */
[----:B------:R-:W-:Y:S01]  /*1030*/  IMAD.MOV.U32 R42, RZ, RZ, 0x0 ;  /* 0x00000000ff2a7424 */ /* 0x000fe200078e00ff */
[----:B------:R1:W-:Y:S01]  /*1040*/  STL.128 [R1+0xd0], R28 ;  /* 0x0000d01c01007387 */ /* 0x0003e20000100c00 */
[----:B------:R-:W-:Y:S01]  /*1050*/  IMAD.MOV.U32 R43, RZ, RZ, 0x3ff00000 ;  /* 0x3ff00000ff2b7424 */ /* 0x000fe200078e00ff */
[----:B------:R-:W-:Y:S01]  /*1060*/  CS2R R26, SRZ ;  /* 0x00000000001a7805 */ /* 0x000fe2000001ff00 */
[----:B------:R-:W-:Y:S01]  /*1070*/  IMAD.MOV.U32 R24, RZ, RZ, 0x0 ;  /* 0x00000000ff187424 */ /* 0x000fe200078e00ff */
[----:B------:R-:W-:Y:S01]  /*1080*/  STL.128 [R1+0xa0], RZ ;  /* 0x0000a0ff01007387 */ /* 0x000fe20000100c00 */
[----:B------:R-:W-:Y:S01]  /*1090*/  DADD R32, R8, R2 ;  /* 0x0000000008207229 */ /* 0x000fe20000000002 */
[----:B------:R-:W-:Y:S01]  /*10a0*/  IMAD.MOV.U32 R25, RZ, RZ, 0x3ff00000 ;  /* 0x3ff00000ff197424 */ /* 0x000fe200078e00ff */
[----:B------:R-:W-:-:S02]  /*10b0*/  CS2R R20, SRZ ;  /* 0x0000000000147805 */ /* 0x000fc4000001ff00 */
[----:B0-----:R-:W-:Y:S01]  /*10c0*/  CS2R R4, SRZ ;  /* 0x0000000000047805 */ /* 0x001fe2000001ff00 */
[----:B------:R-:W-:Y:S01]  /*10d0*/  STL.128 [R1+0x170], RZ ;  /* 0x000170ff01007387 */ /* 0x000fe20000100c00 */
[----:B------:R-:W-:Y:S01]  /*10e0*/  IMAD.MOV.U32 R22, RZ, RZ, 0x0 ;  /* 0x00000000ff167424 */ /* 0x000fe200078e00ff */
[----:B------:R-:W-:Y:S01]  /*10f0*/  CS2R R50, SRZ ;  /* 0x0000000000327805 */ /* 0x000fe2000001ff00 */
[----:B------:R-:W-:Y:S01]  /*1100*/  IMAD.MOV.U32 R23, RZ, RZ, 0x3ff00000 ;  /* 0x3ff00000ff177424 */ /* 0x000fe200078e00ff */
[----:B------:R0:W-:Y:S01]  /*1110*/  STL.128 [R1+0xa0], R4 ;  /* 0x0000a00401007387 */ /* 0x0001e20000100c00 */
[----:B------:R-:W-:Y:S01]  /*1120*/  IMAD.MOV.U32 R48, RZ, RZ, 0x0 ;  /* 0x00000000ff307424 */ /* 0x000fe200078e00ff */
[----:B------:R-:W-:Y:S02]  /*1130*/  CS2R R52, SRZ ;  /* 0x0000000000347805 */ /* 0x000fe4000001ff00 */
[----:B-1----:R-:W-:Y:S01]  /*1140*/  CS2R R30, SRZ ;  /* 0x00000000001e7805 */ /* 0x002fe2000001ff00 */
[----:B------:R-:W-:Y:S01]  /*1150*/  STL.128 [R1+0x1f0], RZ ;  /* 0x0001f0ff01007387 */ /* 0x000fe20000100c00 */
[----:B------:R-:W-:Y:S01]  /*1160*/  IMAD.MOV.U32 R49, RZ, RZ, 0x3ff00000 ;  /* 0x3ff00000ff317424 */ /* 0x000fe200078e00ff */
[----:B------:R-:W-:Y:S01]  /*1170*/  MOV R55, 0xc0000000 ;  /* 0xc000000000377802 */ /* 0x000fe20000000f00 */
[----:B------:R-:W-:Y:S01]  /*1180*/  IMAD.MOV.U32 R54, RZ, RZ, 0x0 ;  /* 0x00000000ff367424 */ /* 0x000fe200078e00ff */
[----:B------:R1:W-:Y:S01]  /*1190*/  STL.128 [R1+0x170], R28 ;  /* 0x0001701c01007387 */ /* 0x0003e20000100c00 */
[----:B------:R-:W-:Y:S01]  /*11a0*/  IMAD.MOV.U32 R56, RZ, RZ, 0x0 ;  /* 0x00000000ff387424 */ /* 0x000fe200078e00ff */
[----:B------:R-:W-:Y:S01]  /*11b0*/  CS2R R58, SRZ ;  /* 0x00000000003a7805 */ /* 0x000fe2000001ff00 */
[----:B------:R-:W-:Y:S01]  /*11c0*/  IMAD.MOV.U32 R57, RZ, RZ, -0x40100000 ;  /* 0xbff00000ff397424 */ /* 0x000fe200078e00ff */
[----:B------:R-:W-:Y:S01]  /*11d0*/  STL.128 [R1+0x230], RZ ;  /* 0x000230ff01007387 */ /* 0x000fe20000100c00 */
[----:B------:R-:W-:Y:S01]  /*11e0*/  BSSY.RECONVERGENT B0, `(.L_x_16) ;  /* 0x00000e0000007945 */ /* 0x000fe20003800200 */
[----:B0-----:R-:W-:-:S02]  /*11f0*/  HFMA2 R5, -RZ, RZ, -1.984375, 0 ;  /* 0xbff00000ff057431 */ /* 0x001fc400000001ff */
[----:B------:R-:W-:Y:S01]  /*1200*/  IMAD.MOV.U32 R4, RZ, RZ, 0x0 ;  /* 0x00000000ff047424 */ /* 0x000fe200078e00ff */
[----:B------:R-:W-:Y:S01]  /*1210*/  CS2R R6, SRZ ;  /* 0x0000000000067805 */ /* 0x000fe2000001ff00 */
[----:B------:R-:W-:Y:S04]  /*1220*/  STL.128 [R1+0x290], RZ ;  /* 0x000290ff01007387 */ /* 0x000fe80000100c00 */
[----:B------:R0:W-:Y:S01]  /*1230*/  STL.128 [R1+0x1f0], R4 ;  /* 0x0001f00401007387 */ /* 0x0001e20000100c00 */
[----:B-1----:R-:W-:Y:S01]  /*1240*/  CS2R R28, SRZ ;  /* 0x00000000001c7805 */ /* 0x002fe2000001ff00 */
[----:B------:R-:W-:Y:S02]  /*1250*/  IMAD.MOV.U32 R30, RZ, RZ, 0x0 ;  /* 0x00000000ff1e7424 */ /* 0x000fe400078e00ff */
[----:B------:R-:W-:Y:S01]  /*1260*/  IMAD.MOV.U32 R31, RZ, RZ, 0x3ff00000 ;  /* 0x3ff00000ff1f7424 */ /* 0x000fe200078e00ff */
[----:B------:R-:W-:Y:S04]  /*1270*/  STL.128 [R1+0x50], RZ ;  /* 0x000050ff01007387 */ /* 0x000fe80000100c00 */
[----:B------:R1:W-:Y:S04]  /*1280*/  STL.128 [R1+0x230], R28 ;  /* 0x0002301c01007387 */ /* 0x0003e80000100c00 */
[----:B------:R2:W-:Y:S01]  /*1290*/  STL.128 [R1+0x50], R16 ;  /* 0x0000501001007387 */ /* 0x0005e20000100c00 */
[----:B0-----:R-:W-:-:S03]  /*12a0*/  DADD R6, R12, -R34 ;  /* 0x000000000c067229 */ /* 0x001fc60000000822 */
[----:B------:R-:W-:Y:S01]  /*12b0*/  STL.128 [R1+0x130], RZ ;  /* 0x000130ff01007387 */ /* 0x000fe20000100c00 */
[----:B------:R-:W-:Y:S01]  /*12c0*/  IMAD.MOV.U32 R12, RZ, RZ, 0x0 ;  /* 0x00000000ff0c7424 */ /* 0x000fe200078e00ff */
[----:B------:R-:W-:Y:S01]  /*12d0*/  MOV R13, 0x3ff00000 ;  /* 0x3ff00000000d7802 */ /* 0x000fe20000000f00 */
[----:B------:R-:W-:Y:S01]  /*12e0*/  DFMA R4, RZ, R38, R36 ;  /* 0x00000026ff04722b */ /* 0x000fe20000000024 */
[----:B------:R-:W-:Y:S01]  /*12f0*/  STL.128 [R1+0x1d0], RZ ;  /* 0x0001d0ff01007387 */ /* 0x000fe20000100c00 */
[----:B------:R-:W-:-:S03]  /*1300*/  DFMA R32, RZ, R6, R32 ;  /* 0x00000006ff20722b */ /* 0x000fc60000000020 */
[----:B------:R0:W-:Y:S01]  /*1310*/  STL.128 [R1+0x290], R12 ;  /* 0x0002900c01007387 */ /* 0x0001e20000100c00 */
[-C--:B-1----:R-:W-:Y:S02]  /*1320*/  DFMA R28, RZ, R8.reuse, R44 ;  /* 0x00000008ff1c722b */ /* 0x082fe4000000002c */
[----:B------:R-:W-:Y:S01]  /*1330*/  DFMA R30, RZ, R8, R2 ;  /* 0x00000008ff1e722b */ /* 0x000fe20000000002 */
[----:B--2---:R-:W-:Y:S01]  /*1340*/  CS2R R18, SRZ ;  /* 0x0000000000127805 */ /* 0x004fe2000001ff00 */
[----:B------:R-:W-:Y:S01]  /*1350*/  DMUL R2, RZ, R36 ;  /* 0x00000024ff027228 */ /* 0x000fe20000000000 */
[----:B------:R-:W-:Y:S03]  /*1360*/  STL.128 [R1+0x270], RZ ;  /* 0x000270ff01007387 */ /* 0x000fe60000100c00 */
[----:B------:R-:W-:Y:S01]  /*1370*/  DFMA R28, RZ, R6, R28 ;  /* 0x00000006ff1c722b */ /* 0x000fe2000000001c */
[----:B------:R1:W-:Y:S01]  /*1380*/  STL.128 [R1+0x130], R16 ;  /* 0x0001301001007387 */ /* 0x0003e20000100c00 */
[----:B------:R-:W-:-:S02]  /*1390*/  DADD R30, R6, R30 ;  /* 0x00000000061e7229 */ /* 0x000fc4000000001e */
[----:B------:R-:W-:Y:S01]  /*13a0*/  DADD R46, R2, R38 ;  /* 0x00000000022e7229 */ /* 0x000fe20000000026 */
[----:B------:R-:W-:Y:S01]  /*13b0*/  STL.128 [R1+0xf0], RZ ;  /* 0x0000f0ff01007387 */ /* 0x000fe20000100c00 */
[----:B------:R-:W-:Y:S01]  /*13c0*/  DFMA R10, RZ, R38, R2 ;  /* 0x00000026ff0a722b */ /* 0x000fe20000000002 */
[----:B0-----:R-:W-:Y:S01]  /*13d0*/  IMAD.MOV.U32 R12, RZ, RZ, 0x1 ;  /* 0x00000001ff0c7424 */ /* 0x001fe200078e00ff */
[----:B------:R-:W-:Y:S01]  /*13e0*/  DFMA R14, RZ, R32, R28 ;  /* 0x00000020ff0e722b */ /* 0x000fe2000000001c */
[----:B------:R0:W-:Y:S01]  /*13f0*/  STL.128 [R1+0xf0], R40 ;  /* 0x0000f02801007387 */ /* 0x0001e20000100c00 */
[-C--:B------:R-:W-:Y:S02]  /*1400*/  DFMA R2, RZ, R34.reuse, R4 ;  /* 0x00000022ff02722b */ /* 0x080fe40000000004 */
[----:B------:R-:W-:Y:S01]  /*1410*/  DFMA R46, RZ, R34, R46 ;  /* 0x00000022ff2e722b */ /* 0x000fe2000000002e */
[----:B------:R-:W-:Y:S01]  /*1420*/  STL.128 [R1+0x2e0], RZ ;  /* 0x0002e0ff01007387 */ /* 0x000fe20000100c00 */
[----:B------:R-:W-:-:S02]  /*1430*/  DADD R10, R10, R34 ;  /* 0x000000000a0a7229 */ /* 0x000fc40000000022 */
[----:B------:R-:W-:Y:S01]  /*1440*/  DFMA R14, RZ, R30, R14 ;  /* 0x0000001eff0e722b */ /* 0x000fe2000000000e */
[----:B-1----:R-:W-:Y:S01]  /*1450*/  CS2R R16, SRZ ;  /* 0x0000000000107805 */ /* 0x002fe2000001ff00 */
[----:B------:R-:W-:Y:S01]  /*1460*/  IMAD.MOV.U32 R18, RZ, RZ, 0x0 ;  /* 0x00000000ff127424 */ /* 0x000fe200078e00ff */
[----:B------:R-:W-:Y:S01]  /*1470*/  STL.128 [R1+0x80], RZ ;  /* 0x000080ff01007387 */ /* 0x000fe20000100c00 */
[----:B------:R-:W-:Y:S01]  /*1480*/  IMAD.MOV.U32 R19, RZ, RZ, 0x3ff00000 ;  /* 0x3ff00000ff137424 */ /* 0x000fe200078e00ff */
[----:B------:R-:W-:Y:S01]  /*1490*/  DADD R4, RZ, R2 ;  /* 0x00000000ff047229 */ /* 0x000fe20000000002 */
[----:B------:R-:W1:Y:S01]  /*14a0*/  MUFU.RCP64H R13, R15 ;  /* 0x0000000f000d7308 */ /* 0x000e620000001800 */
[----:B------:R-:W-:Y:S01]  /*14b0*/  STL.128 [R1+0x180], RZ ;  /* 0x000180ff01007387 */ /* 0x000fe20000100c00 */
[----:B0-----:R-:W-:Y:S01]  /*14c0*/  IMAD.MOV.U32 R40, RZ, RZ, 0x0 ;  /* 0x00000000ff287424 */ /* 0x001fe200078e00ff */
[----:B------:R-:W-:Y:S02]  /*14d0*/  MOV R41, 0x3ff00000 ;  /* 0x3ff0000000297802 */ /* 0x000fe40000000f00 */
[----:B------:R0:W-:Y:S04]  /*14e0*/  STL.128 [R1+0x1d0], R16 ;  /* 0x0001d01001007387 */ /* 0x0001e80000100c00 */
[----:B------:R2:W-:Y:S04]  /*14f0*/  STL.128 [R1+0x80], R24 ;  /* 0x0000801801007387 */ /* 0x0005e80000100c00 */
[----:B------:R3:W-:Y:S04]  /*1500*/  STL.128 [R1+0x180], R40 ;  /* 0x0001802801007387 */ /* 0x0007e80000100c00 */
[----:B------:R-:W-:Y:S01]  /*1510*/  STL.128 [R1+0x360], RZ ;  /* 0x000360ff01007387 */ /* 0x000fe20000100c00 */
[----:B0-----:R-:W-:-:S03]  /*1520*/  CS2R R16, SRZ ;  /* 0x0000000000107805 */ /* 0x001fc6000001ff00 */
[----:B------:R-:W-:Y:S01]  /*1530*/  STL.128 [R1+0x160], RZ ;  /* 0x000160ff01007387 */ /* 0x000fe20000100c00 */
[----:B--2---:R-:W-:-:S03]  /*1540*/  IMAD.MOV.U32 R26, RZ, RZ, 0x0 ;  /* 0x00000000ff1a7424 */ /* 0x004fc600078e00ff */
[----:B------:R0:W-:Y:S01]  /*1550*/  STL.128 [R1+0x270], R16 ;  /* 0x0002701001007387 */ /* 0x0001e20000100c00 */
[----:B------:R-:W-:Y:S01]  /*1560*/  IMAD.MOV.U32 R27, RZ, RZ, -0x40000000 ;  /* 0xc0000000ff1b7424 */ /* 0x000fe200078e00ff */
[----:B------:R-:W-:Y:S02]  /*1570*/  CS2R R24, SRZ ;  /* 0x0000000000187805 */ /* 0x000fe4000001ff00 */
[----:B---3--:R-:W-:Y:S01]  /*1580*/  CS2R R42, SRZ ;  /* 0x00000000002a7805 */ /* 0x008fe2000001ff00 */
[----:B------:R-:W-:Y:S04]  /*1590*/  STL.128 [R1+0x260], RZ ;  /* 0x000260ff01007387 */ /* 0x000fe80000100c00 */
[----:B------:R2:W-:Y:S04]  /*15a0*/  STL.128 [R1+0x160], R24 ;  /* 0x0001601801007387 */ /* 0x0005e80000100c00 */
[----:B------:R3:W-:Y:S01]  /*15b0*/  STL.128 [R1+0x260], R40 ;  /* 0x0002602801007387 */ /* 0x0007e20000100c00 */
[----:B0-----:R-:W-:Y:S01]  /*15c0*/  IMAD.MOV.U32 R16, RZ, RZ, 0x0 ;  /* 0x00000000ff107424 */ /* 0x001fe200078e00ff */
[----:B------:R-:W-:Y:S01]  /*15d0*/  CS2R R18, SRZ ;  /* 0x0000000000127805 */ /* 0x000fe2000001ff00 */
[----:B------:R-:W-:Y:S01]  /*15e0*/  IMAD.MOV.U32 R17, RZ, RZ, 0x3ff00000 ;  /* 0x3ff00000ff117424 */ /* 0x000fe200078e00ff */
[----:B------:R-:W-:Y:S04]  /*15f0*/  STL.128 [R1+0x210], RZ ;  /* 0x000210ff01007387 */ /* 0x000fe80000100c00 */
[----:B------:R0:W-:Y:S01]  /*1600*/  STL.128 [R1+0x2e0], R16 ;  /* 0x0002e01001007387 */ /* 0x0001e20000100c00 */
[----:B--2---:R-:W-:Y:S01]  /*1610*/  IMAD.MOV.U32 R24, RZ, RZ, 0x0 ;  /* 0x00000000ff187424 */ /* 0x004fe200078e00ff */
[----:B------:R-:W-:Y:S01]  /*1620*/  CS2R R26, SRZ ;  /* 0x00000000001a7805 */ /* 0x000fe2000001ff00 */
[----:B------:R-:W-:Y:S01]  /*1630*/  IMAD.MOV.U32 R25, RZ, RZ, 0x3ff00000 ;  /* 0x3ff00000ff197424 */ /* 0x000fe200078e00ff */
[----:B------:R-:W-:Y:S01]  /*1640*/  STL.128 [R1+0x340], RZ ;  /* 0x000340ff01007387 */ /* 0x000fe20000100c00 */
[----:B---3--:R-:W-:-:S03]  /*1650*/  CS2R R42, SRZ ;  /* 0x00000000002a7805 */ /* 0x008fc6000001ff00 */
[----:B------:R2:W-:Y:S04]  /*1660*/  STL.128 [R1+0x210], R24 ;  /* 0x0002101801007387 */ /* 0x0005e80000100c00 */
[----:B------:R3:W-:Y:S01]  /*1670*/  STL.128 [R1+0x340], R40 ;  /* 0x0003402801007387 */ /* 0x0007e20000100c00 */
[----:B0-----:R-:W-:Y:S01]  /*1680*/  CS2R R16, SRZ ;  /* 0x0000000000107805 */ /* 0x001fe2000001ff00 */
[----:B------:R-:W-:Y:S01]  /*1690*/  IMAD.MOV.U32 R18, RZ, RZ, 0x0 ;  /* 0x00000000ff127424 */ /* 0x000fe200078e00ff */
[----:B------:R-:W-:Y:S01]  /*16a0*/  MOV R19, 0x3ff00000 ;  /* 0x3ff0000000137802 */ /* 0x000fe20000000f00 */
[----:B------:R-:W-:Y:S04]  /*16b0*/  STL.128 [R1+0x2b0], RZ ;  /* 0x0002b0ff01007387 */ /* 0x000fe80000100c00 */
[----:B------:R1:W-:Y:S01]  /*16c0*/  STL.128 [R1+0x360], R16 ;  /* 0x0003601001007387 */ /* 0x0003e20000100c00 */
[----:B--2---:R-:W-:Y:S01]  /*16d0*/  CS2R R24, SRZ ;  /* 0x0000000000187805 */ /* 0x004fe2000001ff00 */
[----:B------:R-:W-:-:S02]  /*16e0*/  IMAD.MOV.U32 R26, RZ, RZ, 0x0 ;  /* 0x00000000ff1a7424 */ /* 0x000fc400078e00ff */
[----:B------:R-:W-:Y:S01]  /*16f0*/  IMAD.MOV.U32 R27, RZ, RZ, 0x3ff00000 ;  /* 0x3ff00000ff1b7424 */ /* 0x000fe200078e00ff */
[----:B---3--:R-:W-:Y:S01]  /*1700*/  DADD R42, RZ, R46 ;  /* 0x00000000ff2a7229 */ /* 0x008fe2000000002e */
[----:B------:R-:W-:Y:S01]  /*1710*/  STL.128 [R1+0x300], RZ ;  /* 0x000300ff01007387 */ /* 0x000fe20000100c00 */
[----:B------:R-:W-:-:S03]  /*1720*/  DADD R40, RZ, R10 ;  /* 0x00000000ff287229 */ /* 0x000fc6000000000a */
[----:B------:R0:W-:Y:S03]  /*1730*/  STL.128 [R1+0x2b0], R24 ;  /* 0x0002b01801007387 */ /* 0x0001e60000100c00 */
[----:B------:R-:W-:Y:S01]  /*1740*/  DFMA R4, RZ, R42, R4 ;  /* 0x0000002aff04722b */ /* 0x000fe20000000004 */
[----:B------:R-:W-:Y:S01]  /*1750*/  STL.128 [R1+0x70], RZ ;  /* 0x000070ff01007387 */ /* 0x000fe20000100c00 */
[----:B-1----:R-:W-:-:S03]  /*1760*/  DFMA R16, -R14, R12, 1 ;  /* 0x3ff000000e10742b */ /* 0x002fc6000000010c */
[----:B------:R1:W-:Y:S03]  /*1770*/  STL.128 [R1+0x70], R20 ;  /* 0x0000701401007387 */ /* 0x0003e60000100c00 */
[----:B------:R-:W-:Y:S01]  /*1780*/  DFMA R4, RZ, R40, R4 ;  /* 0x00000028ff04722b */ /* 0x000fe20000000004 */
[----:B------:R-:W-:Y:S01]  /*1790*/  STL.128 [R1+0x380], RZ ;  /* 0x000380ff01007387 */ /* 0x000fe20000100c00 */
[----:B------:R-:W-:Y:S01]  /*17a0*/  DFMA R16, R16, R16, R16 ;  /* 0x000000101010722b */ /* 0x000fe20000000010 */
[----:B0-----:R-:W-:Y:S02]  /*17b0*/  CS2R R24, SRZ ;  /* 0x0000000000187805 */ /* 0x001fe4000001ff00 */
[----:B------:R-:W-:Y:S04]  /*17c0*/  STL.128 [R1+0x150], RZ ;  /* 0x000150ff01007387 */ /* 0x000fe80000100c00 */
[----:B------:R0:W-:Y:S01]  /*17d0*/  STL.128 [R1+0x300], R24 ;  /* 0x0003001801007387 */ /* 0x0001e20000100c00 */
[----:B------:R-:W-:Y:S01]  /*17e0*/  DFMA R16, R12, R16, R12 ;  /* 0x000000100c10722b */ /* 0x000fe2000000000c */
[----:B-1----:R-:W-:-:S02]  /*17f0*/  CS2R R20, SRZ ;  /* 0x0000000000147805 */ /* 0x002fc4000001ff00 */
[----:B------:R-:W-:Y:S01]  /*1800*/  STL.128 [R1+0x3e0], RZ ;  /* 0x0003e0ff01007387 */ /* 0x000fe20000100c00 */
[----:B------:R-:W-:Y:S02]  /*1810*/  IMAD.MOV.U32 R12, RZ, RZ, 0x1 ;  /* 0x00000001ff0c7424 */ /* 0x000fe400078e00ff */
[----:B------:R-:W-:Y:S01]  /*1820*/  IMAD.MOV.U32 R13, RZ, RZ, 0x1 ;  /* 0x00000001ff0d7424 */ /* 0x000fe200078e00ff */
[----:B------:R1:W-:Y:S01]  /*1830*/  STL.128 [R1+0x150], R20 ;  /* 0x0001501401007387 */ /* 0x0003e20000100c00 */
[----:B------:R-:W-:-:S03]  /*1840*/  DFMA R10, -R14, R16, 1 ;  /* 0x3ff000000e0a742b */ /* 0x000fc60000000110 */
[----:B------:R-:W-:Y:S01]  /*1850*/  STL.128 [R1+0x1e0], RZ ;  /* 0x0001e0ff01007387 */ /* 0x000fe20000100c00 */
[----:B0-----:R-:W-:Y:S01]  /*1860*/  IMAD.MOV.U32 R24, RZ, RZ, 0x0 ;  /* 0x00000000ff187424 */ /* 0x001fe200078e00ff */
[----:B------:R-:W-:Y:S01]  /*1870*/  CS2R R26, SRZ ;  /* 0x00000000001a7805 */ /* 0x000fe2000001ff00 */
[----:B------:R-:W-:Y:S02]  /*1880*/  IMAD.MOV.U32 R25, RZ, RZ, 0x3ff00000 ;  /* 0x3ff00000ff197424 */ /* 0x000fe400078e00ff */
[----:B------:R-:W-:Y:S01]  /*1890*/  DFMA R10, R16, R10, R16 ;  /* 0x0000000a100a722b */ /* 0x000fe20000000010 */
[----:B------:R-:W-:Y:S01]  /*18a0*/  STL.64 [R1+0x100], R12 ;  /* 0x0001000c01007387 */ /* 0x000fe20000100a00 */
[----:B------:R-:W-:Y:S02]  /*18b0*/  IMAD.MOV.U32 R16, RZ, RZ, 0x2 ;  /* 0x00000002ff107424 */ /* 0x000fe400078e00ff */
[----:B------:R-:W-:Y:S01]  /*18c0*/  IMAD.MOV.U32 R17, RZ, RZ, 0x2 ;  /* 0x00000002ff117424 */ /* 0x000fe200078e00ff */
[----:B------:R0:W-:Y:S01]  /*18d0*/  STL.128 [R1+0x380], R24 ;  /* 0x0003801801007387 */ /* 0x0001e20000100c00 */
[----:B-1----:R-:W-:Y:S01]  /*18e0*/  IMAD.MOV.U32 R23, RZ, RZ, 0x40000000 ;  /* 0x40000000ff177424 */ /* 0x002fe200078e00ff */
[----:B------:R-:W-:-:S02]  /*18f0*/  CS2R R20, SRZ ;  /* 0x0000000000147805 */ /* 0x000fc4000001ff00 */
[----:B------:R-:W-:Y:S04]  /*1900*/  STL.128 [R1+0x280], RZ ;  /* 0x000280ff01007387 */ /* 0x000fe80000100c00 */
[----:B------:R1:W-:Y:S04]  /*1910*/  STL.128 [R1+0x1e0], R20 ;  /* 0x0001e01401007387 */ /* 0x0003e80000100c00 */
[----:B------:R-:W-:Y:S01]  /*1920*/  STL.128 [R1+0x2f0], RZ ;  /* 0x0002f0ff01007387 */ /* 0x000fe20000100c00 */
[----:B0-----:R-:W-:Y:S01]  /*1930*/  CS2R R24, SRZ ;  /* 0x0000000000187805 */ /* 0x001fe2000001ff00 */
[----:B------:R-:W-:-:S02]  /*1940*/  IMAD.MOV.U32 R26, RZ, RZ, 0x0 ;  /* 0x00000000ff1a7424 */ /* 0x000fc400078e00ff */
[----:B------:R-:W-:Y:S01]  /*1950*/  STL.128 [R1+0x1b0], RZ ;  /* 0x0001b0ff01007387 */ /* 0x000fe20000100c00 */
[----:B------:R-:W-:-:S03]  /*1960*/  IMAD.MOV.U32 R27, RZ, RZ, 0x3ff00000 ;  /* 0x3ff00000ff1b7424 */ /* 0x000fc600078e00ff */
[----:B------:R-:W-:Y:S01]  /*1970*/  STL.128 [R1+0x370], RZ ;  /* 0x000370ff01007387 */ /* 0x000fe20000100c00 */
[----:B-1----:R-:W-:Y:S01]  /*1980*/  CS2R R20, SRZ ;  /* 0x0000000000147805 */ /* 0x002fe2000001ff00 */
[----:B------:R-:W-:Y:S02]  /*1990*/  IMAD.MOV.U32 R23, RZ, RZ, 0x3ff00000 ;  /* 0x3ff00000ff177424 */ /* 0x000fe400078e00ff */
[----:B------:R0:W-:Y:S04]  /*19a0*/  STL.128 [R1+0x3e0], R24 ;  /* 0x0003e01801007387 */ /* 0x0001e80000100c00 */
[----:B------:R1:W-:Y:S04]  /*19b0*/  STL.128 [R1+0x280], R20 ;  /* 0x0002801401007387 */ /* 0x0003e80000100c00 */
[----:B------:R2:W-:Y:S04]  /*19c0*/  STL.128 [R1+0x1b0], R48 ;  /* 0x0001b03001007387 */ /* 0x0005e80000100c00 */
[----:B------:R-:W-:Y:S01]  /*19d0*/  STL.128 [R1+0x390], RZ ;  /* 0x000390ff01007387 */ /* 0x000fe20000100c00 */
[----:B0-----:R-:W-:-:S03]  /*19e0*/  DADD R24, RZ, -R4 ;  /* 0x00000000ff187229 */ /* 0x001fc60000000804 */
[----:B------:R-:W-:Y:S01]  /*19f0*/  STL.128 [R1+0x3c0], RZ ;  /* 0x0003c0ff01007387 */ /* 0x000fe20000100c00 */
[----:B------:R-:W-:Y:S02]  /*1a00*/  IMAD.MOV.U32 R27, RZ, RZ, 0x3 ;  /* 0x00000003ff1b7424 */ /* 0x000fe400078e00ff */
[----:B-1----:R-:W-:Y:S01]  /*1a10*/  IMAD.MOV.U32 R23, RZ, RZ, -0x40100000 ;  /* 0xbff00000ff177424 */ /* 0x002fe200078e00ff */
[----:B------:R-:W-:Y:S01]  /*1a20*/  CS2R R20, SRZ ;  /* 0x0000000000147805 */ /* 0x000fe2000001ff00 */
[----:B------:R-:W-:Y:S01]  /*1a30*/  IMAD.MOV.U32 R26, RZ, RZ, 0x2 ;  /* 0x00000002ff1a7424 */ /* 0x000fe200078e00ff */
[----:B------:R-:W-:Y:S01]  /*1a40*/  STL.128 [R1+0x3f0], RZ ;  /* 0x0003f0ff01007387 */ /* 0x000fe20000100c00 */
[----:B------:R-:W-:Y:S01]  /*1a50*/  DMUL R12, R24, R10 ;  /* 0x0000000a180c7228 */ /* 0x000fe20000000000 */
[----:B--2---:R-:W-:Y:S01]  /*1a60*/  IMAD.MOV.U32 R50, RZ, RZ, 0x0 ;  /* 0x00000000ff327424 */ /* 0x004fe200078e00ff */
[----:B------:R-:W-:Y:S01]  /*1a70*/  FSETP.GEU.AND P1, PT, |R25|, 6.5827683646048100446e-37, PT ;  /* 0x036000001900780b */ /* 0x000fe20003f2e200 */
[----:B------:R0:W-:Y:S01]  /*1a80*/  STL.128 [R1+0x2f0], R20 ;  /* 0x0002f01401007387 */ /* 0x0001e20000100c00 */
[----:B------:R-:W-:-:S03]  /*1a90*/  IMAD.MOV.U32 R51, RZ, RZ, 0x3ff00000 ;  /* 0x3ff00000ff337424 */ /* 0x000fc600078e00ff */
[----:B------:R-:W-:Y:S01]  /*1aa0*/  STL.128 [R1+0x400], RZ ;  /* 0x000400ff01007387 */ /* 0x000fe20000100c00 */
[----:B------:R-:W-:-:S03]  /*1ab0*/  DFMA R4, -R14, R12, R24 ;  /* 0x0000000c0e04722b */ /* 0x000fc60000000118 */
[----:B------:R1:W-:Y:S04]  /*1ac0*/  STL.128 [R1+0x390], R48 ;  /* 0x0003903001007387 */ /* 0x0003e80000100c00 */
[----:B------:R-:W-:Y:S01]  /*1ad0*/  STL.128 [R1], RZ ;  /* 0x000000ff01007387 */ /* 0x000fe20000100c00 */
[----:B------:R-:W-:Y:S01]  /*1ae0*/  DFMA R12, R10, R4, R12 ;  /* 0x000000040a0c722b */ /* 0x000fe2000000000c */
[----:B------:R-:W-:Y:S02]  /*1af0*/  CS2R R4, SRZ ;  /* 0x0000000000047805 */ /* 0x000fe4000001ff00 */
[----:B0-----:R-:W-:Y:S01]  /*1b00*/  CS2R R20, SRZ ;  /* 0x0000000000147805 */ /* 0x001fe2000001ff00 */
[----:B------:R-:W-:Y:S01]  /*1b10*/  IMAD.MOV.U32 R23, RZ, RZ, 0x40000000 ;  /* 0x40000000ff177424 */ /* 0x000fe200078e00ff */
[----:B------:R-:W-:Y:S04]  /*1b20*/  STL.64 [R1+0x108], RZ ;  /* 0x000108ff01007387 */ /* 0x000fe80000100a00 */
[----:B------:R0:W-:Y:S01]  /*1b30*/  STL.128 [R1+0x370], R20 ;  /* 0x0003701401007387 */ /* 0x0001e20000100c00 */
[----:B------:R-:W-:Y:S01]  /*1b40*/  FFMA R0, RZ, R15, R13 ;  /* 0x0000000fff007223 */ /* 0x000fe2000000000d */
[----:B-1----:R-:W-:Y:S01]  /*1b50*/  MOV R49, 0x4 ;  /* 0x0000000400317802 */ /* 0x002fe20000000f00 */
[----:B------:R-:W-:Y:S01]  /*1b60*/  IMAD.MOV.U32 R48, RZ, RZ, 0x2 ;  /* 0x00000002ff307424 */ /* 0x000fe200078e00ff */
[----:B------:R-:W-:Y:S02]  /*1b70*/  STL.64 [R1+0x200], RZ ;  /* 0x000200ff01007387 */ /* 0x000fe40000100a00 */
[----:B------:R-:W-:-:S02]  /*1b80*/  FSETP.GT.AND P0, PT, |R0|, 1.469367938527859385e-39, PT ;  /* 0x001000000000780b */ /* 0x000fc40003f04200 */
[----:B------:R-:W-:Y:S04]  /*1b90*/  STL.64 [R1+0x318], RZ ;  /* 0x000318ff01007387 */ /* 0x000fe80000100a00 */
[----:B------:R-:W-:Y:S01]  /*1ba0*/  STL.64 [R1+0x410], RZ ;  /* 0x000410ff01007387 */ /* 0x000fe20000100a00 */
[----:B0-----:R-:W-:Y:S01]  /*1bb0*/  MOV R20, 0x0 ;  /* 0x0000000000147802 */ /* 0x001fe20000000f00 */
[----:B------:R-:W-:Y:S01]  /*1bc0*/  IMAD.MOV.U32 R21, RZ, RZ, 0x3ff00000 ;  /* 0x3ff00000ff157424 */ /* 0x000fe200078e00ff */
[----:B------:R-:W-:Y:S01]  /*1bd0*/  CS2R R22, SRZ ;  /* 0x0000000000167805 */ /* 0x000fe2000001ff00 */
[----:B------:R-:W-:Y:S04]  /*1be0*/  STL.128 [R1+0x10], RZ ;  /* 0x000010ff01007387 */ /* 0x000fe80000100c00 */
[----:B------:R0:W-:Y:S04]  /*1bf0*/  STL.128 [R1+0x3c0], R20 ;  /* 0x0003c01401007387 */ /* 0x0001e80000100c00 */
[----:B------:R1:W-:Y:S04]  /*1c00*/  STL.128 [R1+0x30], RZ ;  /* 0x000030ff01007387 */ /* 0x0003e80000100c00 */
[----:B------:R1:W-:Y:S04]  /*1c10*/  STL.128 [R1+0x40], RZ ;  /* 0x000040ff01007387 */ /* 0x0003e80000100c00 */
[----:B------:R1:W-:Y:S01]  /*1c20*/  STL.128 [R1+0x60], RZ ;  /* 0x000060ff01007387 */ /* 0x0003e20000100c00 */
[----:B0-----:R-:W-:-:S03]  /*1c30*/  CS2R R22, SRZ ;  /* 0x0000000000167805 */ /* 0x001fc6000001ff00 */
[----:B------:R1:W-:Y:S04]  /*1c40*/  STL.128 [R1+0x90], RZ ;  /* 0x000090ff01007387 */ /* 0x0003e80000100c00 */
        /* <DEDUP_REMOVED lines=15> */
[----:B------:R1:W-:Y:S04]  /*1d40*/  STL.128 [R1+0x3f0], R52 ;  /* 0x0003f03401007387 */ /* 0x0003e80000100c00 */
[----:B------:R1:W-:Y:S04]  /*1d50*/  STL.128 [R1+0x400], R56 ;  /* 0x0004003801007387 */ /* 0x0003e80000100c00 */
[----:B------:R1:W-:Y:S04]  /*1d60*/  STL.64 [R1+0x208], R16 ;  /* 0x0002081001007387 */ /* 0x0003e80000100a00 */
[----:B------:R1:W-:Y:S04]  /*1d70*/  STL.64 [R1+0x310], R26 ;  /* 0x0003101a01007387 */ /* 0x0003e80000100a00 */
[----:B------:R1:W-:Y:S04]  /*1d80*/  STL.64 [R1+0x418], R48 ;  /* 0x0004183001007387 */ /* 0x0003e80000100a00 */
[----:B------:R1:W-:Y:S04]  /*1d90*/  STL.128 [R1], R20 ;  /* 0x0000001401007387 */ /* 0x0003e80000100c00 */
[----:B------:R1:W-:Y:S04]  /*1da0*/  STL.64 [R1+0x108], R20 ;  /* 0x0001081401007387 */ /* 0x0003e80000100a00 */
[----:B------:R1:W-:Y:S04]  /*1db0*/  STL.64 [R1+0x200], R18 ;  /* 0x0002001201007387 */ /* 0x0003e80000100a00 */
[----:B------:R1:W-:Y:S04]  /*1dc0*/  STL.64 [R1+0x318], R18 ;  /* 0x0003181201007387 */ /* 0x0003e80000100a00 */
[----:B------:R1:W-:Y:S04]  /*1dd0*/  STL.64 [R1+0x410], R18 ;  /* 0x0004101201007387 */ /* 0x0003e80000100a00 */
        /* <DEDUP_REMOVED lines=25> */
[----:B------:R1:W-:Y:S01]  /*1f70*/  STL.128 [R1+0x2d0], RZ ;  /* 0x0002d0ff01007387 */ /* 0x0003e20000100c00 */
[----:B------:R-:W-:Y:S05]  /*1f80*/  @P0 BRA P1, `(.L_x_17) ;  /* 0x0000000000140947 */ /* 0x000fea0000800000 */
[----:B-1----:R-:W-:Y:S01]  /*1f90*/  IMAD.MOV.U32 R16, RZ, RZ, R24 ;  /* 0x000000ffff107224 */ /* 0x002fe200078e0018 */
[----:B------:R-:W-:Y:S01]  /*1fa0*/  MOV R12, 0x1fd0 ;  /* 0x00001fd0000c7802 */ /* 0x000fe20000000f00 */
[----:B------:R-:W-:-:S07]  /*1fb0*/  IMAD.MOV.U32 R13, RZ, RZ, R25 ;  /* 0x000000ffff0d7224 */ /* 0x000fce00078e0019 */
[----:B------:R-:W-:Y:S05]  /*1fc0*/  CALL.REL.NOINC `($__internal_0_$__cuda_sm20_div_rn_f64_full) ;  /* 0x0000021c008c7944 */ /* 0x000fea0003c00000 */
[----:B------:R-:W-:-:S07]  /*1fd0*/  IMAD.MOV.U32 R12, RZ, RZ, R14 ;  /* 0x000000ffff0c7224 */ /* 0x000fce00078e000e */
.L_x_17:
[----:B------:R-:W-:Y:S05]  /*1fe0*/  BSYNC.RECONVERGENT B0 ;  /* 0x0000000000007941 */ /* 0x000fea0003800200 */
.L_x_16:
[----:B------:R-:W-:Y:S01]  /*1ff0*/  DADD R2, R2, -1 ;  /* 0xbff0000002027429 */ /* 0x000fe20000000000 */
[----:B------:R-:W-:Y:S01]  /*2000*/  BSSY.RECONVERGENT B0, `(.L_x_18) ;  /* 0x000002f000007945 */ /* 0x000fe20003800200 */
[----:B------:R-:W-:Y:S02]  /*2010*/  DMUL R14, R28, R28 ;  /* 0x0000001c1c0e7228 */ /* 0x000fe40000000000 */
[----:B------:R-:W-:Y:S02]  /*2020*/  DADD R10, R46, 2 ;  /* 0x400000002e0a7429 */ /* 0x000fe40000000000 */
[----:B------:R-:W-:Y:S02]  /*2030*/  DSETP.GEU.AND P1, PT, R12, 1000000, PT ;  /* 0x412e84800c00742a */ /* 0x000fe40003f2e000 */
[-C--:B------:R-:W-:Y:S02]  /*2040*/  DMUL R24, R2, R2.reuse ;  /* 0x0000000202187228 */ /* 0x080fe40000000000 */
[----:B------:R-:W-:-:S02]  /*2050*/  DMUL R28, R28, R2 ;  /* 0x000000021c1c7228 */ /* 0x000fc40000000000 */
[----:B------:R-:W-:Y:S01]  /*2060*/  DFMA R14, R32, R32, R14 ;  /* 0x00000020200e722b */ /* 0x000fe2000000000e */
[----:B-1----:R-:W-:Y:S01]  /*2070*/  FSEL R48, R12, RZ, !P1 ;  /* 0x000000ff0c307208 */ /* 0x002fe20004800000 */
[----:B------:R-:W-:Y:S02]  /*2080*/  DSETP.GE.AND P0, PT, R12, RZ, PT ;  /* 0x000000ff0c00722a */ /* 0x000fe40003f06000 */
[-C--:B------:R-:W-:Y:S01]  /*2090*/  DFMA R16, R10, R10.reuse, R24 ;  /* 0x0000000a0a10722b */ /* 0x080fe20000000018 */
[----:B------:R-:W-:Y:S01]  /*20a0*/  FSEL R12, R13, 10.9073486328125, !P1 ;  /* 0x412e84800d0c7808 */ /* 0x000fe20004800000 */
[----:B------:R-:W-:Y:S02]  /*20b0*/  DFMA R10, R32, R10, R28 ;  /* 0x0000000a200a722b */ /* 0x000fe4000000001c */
[----:B------:R-:W-:Y:S01]  /*20c0*/  DFMA R2, R30, R30, R14 ;  /* 0x0000001e1e02722b */ /* 0x000fe2000000000e */
[----:B------:R-:W-:Y:S02]  /*20d0*/  FSEL R48, R48, RZ, P0 ;  /* 0x000000ff30307208 */ /* 0x000fe40000000000 */
[----:B------:R-:W-:Y:S01]  /*20e0*/  FSEL R49, R12, 10.9073486328125, P0 ;  /* 0x412e84800c317808 */ /* 0x000fe20000000000 */
[----:B------:R-:W-:-:S02]  /*20f0*/  DFMA R16, R40, R40, R16 ;  /* 0x000000282810722b */ /* 0x000fc40000000010 */
[----:B------:R-:W-:Y:S02]  /*2100*/  DFMA R26, R40, R30, R10 ;  /* 0x0000001e281a722b */ /* 0x000fe4000000000a */
[----:B------:R-:W-:-:S04]  /*2110*/  DMUL R10, R2, 4 ;  /* 0x40100000020a7828 */ /* 0x000fc80000000000 */
[----:B------:R-:W-:Y:S02]  /*2120*/  DADD R16, R16, -1 ;  /* 0xbff0000010107429 */ /* 0x000fe40000000000 */
[----:B------:R-:W-:-:S06]  /*2130*/  DADD R26, R26, R26 ;  /* 0x000000001a1a7229 */ /* 0x000fcc000000001a */
[----:B------:R-:W-:-:S08]  /*2140*/  DMUL R16, R16, R10 ;  /* 0x0000000a10107228 */ /* 0x000fd00000000000 */
[----:B------:R-:W-:Y:S01]  /*2150*/  DFMA R18, R26, R26, -R16 ;  /* 0x0000001a1a12722b */ /* 0x000fe20000000810 */
[----:B------:R-:W-:Y:S01]  /*2160*/  MOV R16, 0x0 ;  /* 0x0000000000107802 */ /* 0x000fe20000000f00 */
[----:B------:R-:W-:-:S04]  /*2170*/  IMAD.MOV.U32 R17, RZ, RZ, 0x3fd80000 ;  /* 0x3fd80000ff117424 */ /* 0x000fc800078e00ff */
[----:B------:R-:W0:Y:S04]  /*2180*/  MUFU.RSQ64H R23, R19 ;  /* 0x0000001300177308 */ /* 0x000e280000001c00 */
[----:B------:R-:W-:-:S05]  /*2190*/  VIADD R22, R19, 0xfcb00000 ;  /* 0xfcb0000013167836 */ /* 0x000fca0000000000 */
[----:B------:R-:W-:Y:S01]  /*21a0*/  ISETP.GE.U32.AND P1, PT, R22, 0x7ca00000, PT ;  /* 0x7ca000001600780c */ /* 0x000fe20003f26070 */
[----:B0-----:R-:W-:-:S08]  /*21b0*/  DMUL R14, R22, R22 ;  /* 0x00000016160e7228 */ /* 0x001fd00000000000 */
[----:B------:R-:W-:-:S08]  /*21c0*/  DFMA R14, R18, -R14, 1 ;  /* 0x3ff00000120e742b */ /* 0x000fd0000000080e */
[----:B------:R-:W-:Y:S02]  /*21d0*/  DFMA R16, R14, R16, 0.5 ;  /* 0x3fe000000e10742b */ /* 0x000fe40000000010 */
[----:B------:R-:W-:-:S08]  /*21e0*/  DMUL R14, R22, R14 ;  /* 0x0000000e160e7228 */ /* 0x000fd00000000000 */
[----:B------:R-:W-:-:S08]  /*21f0*/  DFMA R14, R16, R14, R22 ;  /* 0x0000000e100e722b */ /* 0x000fd00000000016 */
[----:B------:R-:W-:Y:S02]  /*2200*/  DMUL R52, R18, R14 ;  /* 0x0000000e12347228 */ /* 0x000fe40000000000 */
[----:B------:R-:W-:Y:S02]  /*2210*/  VIADD R21, R15, 0xfff00000 ;  /* 0xfff000000f157836 */ /* 0x000fe40000000000 */
[----:B------:R-:W-:-:S04]  /*2220*/  IMAD.MOV.U32 R20, RZ, RZ, R14 ;  /* 0x000000ffff147224 */ /* 0x000fc800078e000e */
[----:B------:R-:W-:-:S08]  /*2230*/  DFMA R16, R52, -R52, R18 ;  /* 0x800000343410722b */ /* 0x000fd00000000012 */
[----:B------:R-:W-:Y:S01]  /*2240*/  DFMA R50, R16, R20, R52 ;  /* 0x000000141032722b */ /* 0x000fe20000000034 */
[----:B------:R-:W-:Y:S10]  /*2250*/  @!P1 BRA `(.L_x_19) ;  /* 0x0000000000249947 */ /* 0x000ff40003800000 */
[----:B------:R-:W-:Y:S01]  /*2260*/  IMAD.MOV.U32 R20, RZ, RZ, R14 ;  /* 0x000000ffff147224 */ /* 0x000fe200078e000e */
[----:B------:R-:W-:Y:S01]  /*2270*/  MOV R15, R53 ;  /* 0x00000035000f7202 */ /* 0x000fe20000000f00 */
[----:B------:R-:W-:Y:S01]  /*2280*/  IMAD.MOV.U32 R12, RZ, RZ, R22 ;  /* 0x000000ffff0c7224 */ /* 0x000fe200078e0016 */
[----:B------:R-:W-:Y:S01]  /*2290*/  MOV R22, 0x22d0 ;  /* 0x000022d000167802 */ /* 0x000fe20000000f00 */
[----:B------:R-:W-:Y:S02]  /*22a0*/  IMAD.MOV.U32 R14, RZ, RZ, R52 ;  /* 0x000000ffff0e7224 */ /* 0x000fe400078e0034 */
[----:B------:R-:W-:-:S07]  /*22b0*/  IMAD.MOV.U32 R13, RZ, RZ, R21 ;  /* 0x000000ffff0d7224 */ /* 0x000fce00078e0015 */
[----:B------:R-:W-:Y:S05]  /*22c0*/  CALL.REL.NOINC `($__internal_1_$__cuda_sm20_dsqrt_rn_f64_mediumpath_v1) ;  /* 0x0000022000647944 */ /* 0x000fea0003c00000 */
[----:B------:R-:W-:Y:S02]  /*22d0*/  IMAD.MOV.U32 R50, RZ, RZ, R12 ;  /* 0x000000ffff327224 */ /* 0x000fe400078e000c */
[----:B------:R-:W-:-:S07]  /*22e0*/  IMAD.MOV.U32 R51, RZ, RZ, R13 ;  /* 0x000000ffff337224 */ /* 0x000fce00078e000d */
.L_x_19:
[----:B------:R-:W-:Y:S05]  /*22f0*/  BSYNC.RECONVERGENT B0 ;  /* 0x0000000000007941 */ /* 0x000fea0003800200 */
.L_x_18:
[----:B------:R-:W-:Y:S01]  /*2300*/  DADD R2, R2, R2 ;  /* 0x0000000002027229 */ /* 0x000fe20000000002 */
[----:B------:R-:W-:Y:S01]  /*2310*/  IMAD.MOV.U32 R12, RZ, RZ, 0x1 ;  /* 0x00000001ff0c7424 */ /* 0x000fe200078e00ff */
[----:B------:R-:W-:Y:S01]  /*2320*/  DADD R16, -R26, -R50 ;  /* 0x000000001a107229 */ /* 0x000fe20000000932 */
[----:B------:R-:W-:Y:S03]  /*2330*/  BSSY.RECONVERGENT B0, `(.L_x_20) ;  /* 0x0000015000007945 */ /* 0x000fe60003800200 */
[----:B------:R-:W0:Y:S06]  /*2340*/  MUFU.RCP64H R13, R3 ;  /* 0x00000003000d7308 */ /* 0x000e2c0000001800 */
[----:B------:R-:W-:Y:S01]  /*2350*/  FSETP.GEU.AND P1, PT, |R17|, 6.5827683646048100446e-37, PT ;  /* 0x036000001100780b */ /* 0x000fe20003f2e200 */
        /* <DEDUP_REMOVED lines=11> */
[----:B------:R-:W-:Y:S01]  /*2410*/  MOV R13, R17 ;  /* 0x00000011000d7202 */ /* 0x000fe20000000f00 */
[----:B------:R-:W-:Y:S01]  /*2420*/  IMAD.MOV.U32 R14, RZ, RZ, R2 ;  /* 0x000000ffff0e7224 */ /* 0x000fe200078e0002 */
[----:B------:R-:W-:Y:S01]  /*2430*/  MOV R12, 0x2460 ;  /* 0x00002460000c7802 */ /* 0x000fe20000000f00 */
[----:B------:R-:W-:-:S07]  /*2440*/  IMAD.MOV.U32 R15, RZ, RZ, R3 ;  /* 0x000000ffff0f7224 */ /* 0x000fce00078e0003 */
[----:B------:R-:W-:Y:S05]  /*2450*/  CALL.REL.NOINC `($__internal_0_$__cuda_sm20_div_rn_f64_full) ;  /* 0x0000021800687944 */ /* 0x000fea0003c00000 */
[----:B------:R-:W-:Y:S02]  /*2460*/  IMAD.MOV.U32 R20, RZ, RZ, R14 ;  /* 0x000000ffff147224 */ /* 0x000fe400078e000e */
[----:B------:R-:W-:-:S07]  /*2470*/  IMAD.MOV.U32 R21, RZ, RZ, R13 ;  /* 0x000000ffff157224 */ /* 0x000fce00078e000d */
.L_x_21:
[----:B------:R-:W-:Y:S05]  /*2480*/  BSYNC.RECONVERGENT B0 ;  /* 0x0000000000007941 */ /* 0x000fea0003800200 */
.L_x_20:
[----:B------:R-:W0:Y:S01]  /*2490*/  MUFU.RCP64H R13, R3 ;  /* 0x00000003000d7308 */ /* 0x000e220000001800 */
[----:B------:R-:W-:Y:S01]  /*24a0*/  IMAD.MOV.U32 R12, RZ, RZ, 0x1 ;  /* 0x00000001ff0c7424 */ /* 0x000fe200078e00ff */
[----:B------:R-:W-:Y:S01]  /*24b0*/  DADD R16, -R26, R50 ;  /* 0x000000001a107229 */ /* 0x000fe20000000132 */
[----:B------:R-:W-:Y:S09]  /*24c0*/  BSSY.RECONVERGENT B0, `(.L_x_22) ;  /* 0x0000013000007945 */ /* 0x000ff20003800200 */
        /* <DEDUP_REMOVED lines=17> */
[----:B------:R-:W-:-:S07]  /*25e0*/  IMAD.MOV.U32 R12, RZ, RZ, R14 ;  /* 0x000000ffff0c7224 */ /* 0x000fce00078e000e */
.L_x_23:
[----:B------:R-:W-:Y:S05]  /*25f0*/  BSYNC.RECONVERGENT B0 ;  /* 0x0000000000007941 */ /* 0x000fea0003800200 */
.L_x_22:
[C---:B------:R-:W-:Y:S01]  /*2600*/  DFMA R14, R42.reuse, R42, R24 ;  /* 0x0000002a2a0e722b */ /* 0x040fe20000000018 */
[----:B------:R-:W-:Y:S01]  /*2610*/  IMAD.MOV.U32 R16, RZ, RZ, 0x0 ;  /* 0x00000000ff107424 */ /* 0x000fe200078e00ff */
[----:B------:R-:W-:Y:S01]  /*2620*/  DFMA R42, R42, R32, R28 ;  /* 0x000000202a2a722b */ /* 0x000fe2000000001c */
[----:B------:R-:W-:Y:S01]  /*2630*/  MOV R17, 0x3fd80000 ;  /* 0x3fd8000000117802 */ /* 0x000fe20000000f00 */
[C---:B------:R-:W-:Y:S01]  /*2640*/  DSETP.GEU.AND P1, PT, R20.reuse, 1000000, PT ;  /* 0x412e84801400742a */ /* 0x040fe20003f2e000 */
[----:B------:R-:W-:Y:S01]  /*2650*/  BSSY.RECONVERGENT B0, `(.L_x_24) ;  /* 0x000002f000007945 */ /* 0x000fe20003800200 */
[----:B------:R-:W-:Y:S02]  /*2660*/  DSETP.GE.AND P0, PT, R20, RZ, PT ;  /* 0x000000ff1400722a */ /* 0x000fe40003f06000 */
[C---:B------:R-:W-:Y:S02]  /*2670*/  DFMA R14, R40.reuse, R40, R14 ;  /* 0x00000028280e722b */ /* 0x040fe4000000000e */
[----:B------:R-:W-:Y:S01]  /*2680*/  DFMA R42, R40, R30, R42 ;  /* 0x0000001e282a722b */ /* 0x000fe2000000002a */
[----:B------:R-:W-:-:S04]  /*2690*/  FSEL R0, R21, 10.9073486328125, !P1 ;  /* 0x412e848015007808 */ /* 0x000fc80004800000 */
[----:B------:R-:W-:Y:S01]  /*26a0*/  FSEL R0, R0, 10.9073486328125, P0 ;  /* 0x412e848000007808 */ /* 0x000fe20000000000 */
[----:B------:R-:W-:Y:S02]  /*26b0*/  DADD R14, R14, -1 ;  /* 0xbff000000e0e7429 */ /* 0x000fe40000000000 */
[----:B------:R-:W-:Y:S01]  /*26c0*/  DADD R26, R42, R42 ;  /* 0x000000002a1a7229 */ /* 0x000fe2000000002a */
[----:B------:R-:W-:Y:S01]  /*26d0*/  FSEL R43, R20, RZ, !P1 ;  /* 0x000000ff142b7208 */ /* 0x000fe20004800000 */
[----:B------:R-:W-:-:S04]  /*26e0*/  DSETP.GE.AND P1, PT, R12, RZ, PT ;  /* 0x000000ff0c00722a */ /* 0x000fc80003f26000 */
[----:B------:R-:W-:Y:S01]  /*26f0*/  DMUL R14, R10, R14 ;  /* 0x0000000e0a0e7228 */ /* 0x000fe20000000000 */
[----:B------:R-:W-:-:S07]  /*2700*/  FSEL R43, R43, RZ, P0 ;  /* 0x000000ff2b2b7208 */ /* 0x000fce0000000000 */
[----:B------:R-:W-:-:S06]  /*2710*/  DFMA R18, R26, R26, -R14 ;  /* 0x0000001a1a12722b */ /* 0x000fcc000000080e */
[----:B------:R-:W0:Y:S04]  /*2720*/  MUFU.RSQ64H R23, R19 ;  /* 0x0000001300177308 */ /* 0x000e280000001c00 */
[----:B------:R-:W-:-:S06]  /*2730*/  VIADD R22, R19, 0xfcb00000 ;  /* 0xfcb0000013167836 */ /* 0x000fcc0000000000 */
[----:B0-----:R-:W-:-:S08]  /*2740*/  DMUL R14, R22, R22 ;  /* 0x00000016160e7228 */ /* 0x001fd00000000000 */
[----:B------:R-:W-:-:S08]  /*2750*/  DFMA R14, R18, -R14, 1 ;  /* 0x3ff00000120e742b */ /* 0x000fd0000000080e */
[----:B------:R-:W-:Y:S02]  /*2760*/  DFMA R16, R14, R16, 0.5 ;  /* 0x3fe000000e10742b */ /* 0x000fe40000000010 */
[----:B------:R-:W-:-:S08]  /*2770*/  DMUL R14, R22, R14 ;  /* 0x0000000e160e7228 */ /* 0x000fd00000000000 */
[----:B------:R-:W-:Y:S01]  /*2780*/  DFMA R16, R16, R14, R22 ;  /* 0x0000000e1010722b */ /* 0x000fe20000000016 */
[----:B------:R-:W-:Y:S02]  /*2790*/  IMAD.MOV.U32 R14, RZ, RZ, R43 ;  /* 0x000000ffff0e7224 */ /* 0x000fe400078e002b */
[----:B------:R-:W-:-:S06]  /*27a0*/  IMAD.MOV.U32 R15, RZ, RZ, R0 ;  /* 0x000000ffff0f7224 */ /* 0x000fcc00078e0000 */
[----:B------:R-:W-:Y:S01]  /*27b0*/  DSETP.GEU.AND P0, PT, R12, R14, PT ;  /* 0x0000000e0c00722a */ /* 0x000fe20003f0e000 */
[----:B------:R-:W-:Y:S01]  /*27c0*/  VIADD R21, R17, 0xfff00000 ;  /* 0xfff0000011157836 */ /* 0x000fe20000000000 */
[----:B------:R-:W-:Y:S01]  /*27d0*/  DMUL R14, R18, R16 ;  /* 0x00000010120e7228 */ /* 0x000fe20000000000 */
[----:B------:R-:W-:-:S03]  /*27e0*/  MOV R20, R16 ;  /* 0x0000001000147202 */ /* 0x000fc60000000f00 */
[----:B------:R-:W-:Y:S02]  /*27f0*/  @P1 FSEL R43, R12, R43, !P0 ;  /* 0x0000002b0c2b1208 */ /* 0x000fe40004000000 */
[----:B------:R-:W-:Y:S02]  /*2800*/  @P1 FSEL R0, R13, R0, !P0 ;  /* 0x000000000d001208 */ /* 0x000fe40004000000 */
[----:B------:R-:W-:Y:S01]  /*2810*/  ISETP.GE.U32.AND P0, PT, R22, 0x7ca00000, PT ;  /* 0x7ca000001600780c */ /* 0x000fe20003f06070 */
[----:B------:R-:W-:Y:S01]  /*2820*/  IMAD.MOV.U32 R12, RZ, RZ, R43 ;  /* 0x000000ffff0c7224 */ /* 0x000fe200078e002b */
[----:B------:R-:W-:Y:S01]  /*2830*/  DFMA R52, R14, -R14, R18 ;  /* 0x8000000e0e34722b */ /* 0x000fe20000000012 */
[----:B------:R-:W-:-:S06]  /*2840*/  IMAD.MOV.U32 R13, RZ, RZ, R0 ;  /* 0x000000ffff0d7224 */ /* 0x000fcc00078e0000 */
[----:B------:R-:W-:Y:S02]  /*2850*/  DSETP.GEU.AND P2, PT, R12, R48, PT ;  /* 0x000000300c00722a */ /* 0x000fe40003f4e000 */
[----:B------:R-:W-:-:S04]  /*2860*/  DFMA R50, R52, R20, R14 ;  /* 0x000000143432722b */ /* 0x000fc8000000000e */
[----:B------:R-:W-:-:S06]  /*2870*/  DSETP.GE.AND P2, PT, R12, RZ, !P2 ;  /* 0x000000ff0c00722a */ /* 0x000fcc0005746000 */
[----:B------:R-:W-:Y:S02]  /*2880*/  FSEL R42, R43, R48, P2 ;  /* 0x000000302b2a7208 */ /* 0x000fe40001000000 */
[----:B------:R-:W-:Y:S01]  /*2890*/  FSEL R43, R0, R49, P2 ;  /* 0x00000031002b7208 */ /* 0x000fe20001000000 */
[----:B------:R-:W-:Y:S06]  /*28a0*/  @!P0 BRA `(.L_x_25) ;  /* 0x0000000000248947 */ /* 0x000fec0003800000 */
[----:B------:R-:W-:Y:S02]  /*28b0*/  IMAD.MOV.U32 R20, RZ, RZ, R16 ;  /* 0x000000ffff147224 */ /* 0x000fe400078e0010 */
[----:B------:R-:W-:Y:S01]  /*28c0*/  IMAD.MOV.U32 R12, RZ, RZ, R22 ;  /* 0x000000ffff0c7224 */ /* 0x000fe200078e0016 */
[----:B------:R-:W-:Y:S01]  /*28d0*/  MOV R22, 0x2920 ;  /* 0x0000292000167802 */ /* 0x000fe20000000f00 */
[----:B------:R-:W-:Y:S02]  /*28e0*/  IMAD.MOV.U32 R16, RZ, RZ, R52 ;  /* 0x000000ffff107224 */ /* 0x000fe400078e0034 */
[----:B------:R-:W-:Y:S02]  /*28f0*/  IMAD.MOV.U32 R17, RZ, RZ, R53 ;  /* 0x000000ffff117224 */ /* 0x000fe400078e0035 */
[----:B------:R-:W-:-:S07]  /*2900*/  IMAD.MOV.U32 R13, RZ, RZ, R21 ;  /* 0x000000ffff0d7224 */ /* 0x000fce00078e0015 */
[----:B------:R-:W-:Y:S05]  /*2910*/  CALL.REL.NOINC `($__internal_1_$__cuda_sm20_dsqrt_rn_f64_mediumpath_v1) ;  /* 0x0000021800d07944 */ /* 0x000fea0003c00000 */
[----:B------:R-:W-:Y:S01]  /*2920*/  MOV R50, R12 ;  /* 0x0000000c00327202 */ /* 0x000fe20000000f00 */
[----:B------:R-:W-:-:S07]  /*2930*/  IMAD.MOV.U32 R51, RZ, RZ, R13 ;  /* 0x000000ffff337224 */ /* 0x000fce00078e000d */
.L_x_25:
[----:B------:R-:W-:Y:S05]  /*2940*/  BSYNC.RECONVERGENT B0 ;  /* 0x0000000000007941 */ /* 0x000fea0003800200 */
.L_x_24:
[----:B------:R-:W0:Y:S01]  /*2950*/  MUFU.RCP64H R13, R3 ;  /* 0x00000003000d7308 */ /* 0x000e220000001800 */
[----:B------:R-:W-:Y:S01]  /*2960*/  IMAD.MOV.U32 R12, RZ, RZ, 0x1 ;  /* 0x00000001ff0c7424 */ /* 0x000fe200078e00ff */
[----:B------:R-:W-:Y:S01]  /*2970*/  DADD R16, -R26, -R50 ;  /* 0x000000001a107229 */ /* 0x000fe20000000932 */
        /* <DEDUP_REMOVED lines=16> */
[----:B------:R-:W-:-:S07]  /*2a80*/  IMAD.MOV.U32 R15, RZ, RZ, R3 ;  /* 0x000000ffff0f7224 */ /* 0x000fce00078e0003 */
[----:B------:R-:W-:Y:S05]  /*2a90*/  CALL.REL.NOINC `($__internal_0_$__cuda_sm20_div_rn_f64_full) ;  /* 0x0000021000d87944 */ /* 0x000fea0003c00000 */
[----:B------:R-:W-:Y:S01]  /*2aa0*/  MOV R20, R14 ;  /* 0x0000000e00147202 */ /* 0x000fe20000000f00 */
[----:B------:R-:W-:-:S07]  /*2ab0*/  IMAD.MOV.U32 R21, RZ, RZ, R13 ;  /* 0x000000ffff157224 */ /* 0x000fce00078e000d */
.L_x_27:
[----:B------:R-:W-:Y:S05]  /*2ac0*/  BSYNC.RECONVERGENT B0 ;  /* 0x0000000000007941 */ /* 0x000fea0003800200 */
.L_x_26:
        /* <DEDUP_REMOVED lines=21> */
[----:B------:R-:W-:-:S07]  /*2c20*/  MOV R12, R14 ;  /* 0x0000000e000c7202 */ /* 0x000fce0000000f00 */
.L_x_29:
[----:B------:R-:W-:Y:S05]  /*2c30*/  BSYNC.RECONVERGENT B0 ;  /* 0x0000000000007941 */ /* 0x000fea0003800200 */
.L_x_28:
[----:B------:R-:W-:Y:S01]  /*2c40*/  DADD R46, R46, -2 ;  /* 0xc00000002e2e7429 */ /* 0x000fe20000000000 */
[----:B------:R-:W-:Y:S01]  /*2c50*/  BSSY.RECONVERGENT B0, `(.L_x_30) ;  /* 0x0000033000007945 */ /* 0x000fe20003800200 */
[C---:B------:R-:W-:Y:S02]  /*2c60*/  DSETP.GEU.AND P1, PT, R20.reuse, 1000000, PT ;  /* 0x412e84801400742a */ /* 0x040fe40003f2e000 */
[----:B------:R-:W-:-:S04]  /*2c70*/  DSETP.GE.AND P0, PT, R20, RZ, PT ;  /* 0x000000ff1400722a */ /* 0x000fc80003f06000 */
[-C--:B------:R-:W-:Y:S01]  /*2c80*/  DFMA R24, R46, R46.reuse, R24 ;  /* 0x0000002e2e18722b */ /* 0x080fe20000000018 */
[----:B------:R-:W-:Y:S01]  /*2c90*/  FSEL R0, R21, 10.9073486328125, !P1 ;  /* 0x412e848015007808 */ /* 0x000fe20004800000 */
[----:B------:R-:W-:-:S03]  /*2ca0*/  DFMA R28, R32, R46, R28 ;  /* 0x0000002e201c722b */ /* 0x000fc6000000001c */
[----:B------:R-:W-:-:S03]  /*2cb0*/  FSEL R0, R0, 10.9073486328125, P0 ;  /* 0x412e848000007808 */ /* 0x000fc60000000000 */
[C---:B------:R-:W-:Y:S02]  /*2cc0*/  DFMA R24, R40.reuse, R40, R24 ;  /* 0x000000282818722b */ /* 0x040fe40000000018 */
[----:B------:R-:W-:-:S06]  /*2cd0*/  DFMA R28, R40, R30, R28 ;  /* 0x0000001e281c722b */ /* 0x000fcc000000001c */
[----:B------:R-:W-:Y:S02]  /*2ce0*/  DADD R14, R24, -1 ;  /* 0xbff00000180e7429 */ /* 0x000fe40000000000 */
[----:B------:R-:W-:Y:S01]  /*2cf0*/  DADD R24, R28, R28 ;  /* 0x000000001c187229 */ /* 0x000fe2000000001c */
[----:B------:R-:W-:Y:S01]  /*2d00*/  FSEL R29, R20, RZ, !P1 ;  /* 0x000000ff141d7208 */ /* 0x000fe20004800000 */
[----:B------:R-:W-:-:S04]  /*2d10*/  DSETP.GE.AND P1, PT, R12, RZ, PT ;  /* 0x000000ff0c00722a */ /* 0x000fc80003f26000 */
[----:B------:R-:W-:Y:S01]  /*2d20*/  DMUL R14, R10, R14 ;  /* 0x0000000e0a0e7228 */ /* 0x000fe20000000000 */
[----:B------:R-:W-:-:S07]  /*2d30*/  FSEL R29, R29, RZ, P0 ;  /* 0x000000ff1d1d7208 */ /* 0x000fce0000000000 */
[----:B------:R-:W-:Y:S01]  /*2d40*/  DFMA R18, R24, R24, -R14 ;  /* 0x000000181812722b */ /* 0x000fe2000000080e */
[----:B------:R-:W-:Y:S02]  /*2d50*/  IMAD.MOV.U32 R14, RZ, RZ, 0x0 ;  /* 0x00000000ff0e7424 */ /* 0x000fe400078e00ff */
[----:B------:R-:W-:-:S03]  /*2d60*/  IMAD.MOV.U32 R15, RZ, RZ, 0x3fd80000 ;  /* 0x3fd80000ff0f7424 */ /* 0x000fc600078e00ff */
        /* <DEDUP_REMOVED lines=8> */
[----:B------:R-:W-:-:S05]  /*2df0*/  IMAD.MOV.U32 R11, RZ, RZ, R0 ;  /* 0x000000ffff0b7224 */ /* 0x000fca00078e0000 */
[----:B------:R-:W-:Y:S02]  /*2e00*/  DMUL R26, R18, R14 ;  /* 0x0000000e121a7228 */ /* 0x000fe40000000000 */
[----:B------:R-:W-:-:S06]  /*2e10*/  DSETP.GEU.AND P0, PT, R12, R10, PT ;  /* 0x0000000a0c00722a */ /* 0x000fcc0003f0e000 */
[----:B------:R-:W-:Y:S01]  /*2e20*/  @P1 FSEL R0, R13, R0, !P0 ;  /* 0x000000000d001208 */ /* 0x000fe20004000000 */
[----:B------:R-:W-:Y:S01]  /*2e30*/  DFMA R16, R26, -R26, R18 ;  /* 0x8000001a1a10722b */ /* 0x000fe20000000012 */
[----:B------:R-:W-:Y:S01]  /*2e40*/  @P1 FSEL R29, R12, R29, !P0 ;  /* 0x0000001d0c1d1208 */ /* 0x000fe20004000000 */
[----:B------:R-:W-:Y:S01]  /*2e50*/  VIADD R13, R15, 0xfff00000 ;  /* 0xfff000000f0d7836 */ /* 0x000fe20000000000 */
[----:B------:R-:W-:Y:S01]  /*2e60*/  ISETP.GE.U32.AND P1, PT, R22, 0x7ca00000, PT ;  /* 0x7ca000001600780c */ /* 0x000fe20003f26070 */
[----:B------:R-:W-:Y:S01]  /*2e70*/  IMAD.MOV.U32 R11, RZ, RZ, R0 ;  /* 0x000000ffff0b7224 */ /* 0x000fe200078e0000 */
[----:B------:R-:W-:Y:S01]  /*2e80*/  MOV R10, R29 ;  /* 0x0000001d000a7202 */ /* 0x000fe20000000f00 */
[----:B------:R-:W-:-:S05]  /*2e90*/  IMAD.MOV.U32 R12, RZ, RZ, R14 ;  /* 0x000000ffff0c7224 */ /* 0x000fca00078e000e */
[----:B------:R-:W-:Y:S02]  /*2ea0*/  DSETP.GEU.AND P0, PT, R10, R42, PT ;  /* 0x0000002a0a00722a */ /* 0x000fe40003f0e000 */
[----:B------:R-:W-:-:S04]  /*2eb0*/  DFMA R20, R16, R12, R26 ;  /* 0x0000000c1014722b */ /* 0x000fc8000000001a */
[----:B------:R-:W-:-:S06]  /*2ec0*/  DSETP.GE.AND P0, PT, R10, RZ, !P0 ;  /* 0x000000ff0a00722a */ /* 0x000fcc0004706000 */
[----:B------:R-:W-:Y:S02]  /*2ed0*/  FSEL R10, R29, R42, P0 ;  /* 0x0000002a1d0a7208 */ /* 0x000fe40000000000 */
[----:B------:R-:W-:Y:S01]  /*2ee0*/  FSEL R11, R0, R43, P0 ;  /* 0x0000002b000b7208 */ /* 0x000fe20000000000 */
[----:B------:R-:W-:Y:S06]  /*2ef0*/  @!P1 BRA `(.L_x_31) ;  /* 0x0000000000209947 */ /* 0x000fec0003800000 */
[----:B------:R-:W-:Y:S01]  /*2f00*/  IMAD.MOV.U32 R20, RZ, RZ, R14 ;  /* 0x000000ffff147224 */ /* 0x000fe200078e000e */
[----:B------:R-:W-:Y:S01]  /*2f10*/  MOV R15, R27 ;  /* 0x0000001b000f7202 */ /* 0x000fe20000000f00 */
[----:B------:R-:W-:Y:S01]  /*2f20*/  IMAD.MOV.U32 R12, RZ, RZ, R22 ;  /* 0x000000ffff0c7224 */ /* 0x000fe200078e0016 */
[----:B------:R-:W-:Y:S01]  /*2f30*/  MOV R22, 0x2f60 ;  /* 0x00002f6000167802 */ /* 0x000fe20000000f00 */
[----:B------:R-:W-:-:S07]  /*2f40*/  IMAD.MOV.U32 R14, RZ, RZ, R26 ;  /* 0x000000ffff0e7224 */ /* 0x000fce00078e001a */
[----:B------:R-:W-:Y:S05]  /*2f50*/  CALL.REL.NOINC `($__internal_1_$__cuda_sm20_dsqrt_rn_f64_mediumpath_v1) ;  /* 0x0000021400407944 */ /* 0x000fea0003c00000 */
[----:B------:R-:W-:Y:S02]  /*2f60*/  IMAD.MOV.U32 R20, RZ, RZ, R12 ;  /* 0x000000ffff147224 */ /* 0x000fe400078e000c */
[----:B------:R-:W-:-:S07]  /*2f70*/  IMAD.MOV.U32 R21, RZ, RZ, R13 ;  /* 0x000000ffff157224 */ /* 0x000fce00078e000d */
.L_x_31:
[----:B------:R-:W-:Y:S05]  /*2f80*/  BSYNC.RECONVERGENT B0 ;  /* 0x0000000000007941 */ /* 0x000fea0003800200 */
.L_x_30:
        /* <DEDUP_REMOVED lines=17> */
[----:B------:R-:W-:Y:S01]  /*30a0*/  MOV R14, R2 ;  /* 0x00000002000e7202 */ /* 0x000fe20000000f00 */
[----:B------:R-:W-:Y:S01]  /*30b0*/  IMAD.MOV.U32 R15, RZ, RZ, R3 ;  /* 0x000000ffff0f7224 */ /* 0x000fe200078e0003 */
[----:B------:R-:W-:-:S07]  /*30c0*/  MOV R12, 0x30e0 ;  /* 0x000030e0000c7802 */ /* 0x000fce0000000f00 */
[----:B------:R-:W-:Y:S05]  /*30d0*/  CALL.REL.NOINC `($__internal_0_$__cuda_sm20_div_rn_f64_full) ;  /* 0x0000020c00487944 */ /* 0x000fea0003c00000 */
[----:B------:R-:W-:Y:S02]  /*30e0*/  IMAD.MOV.U32 R26, RZ, RZ, R14 ;  /* 0x000000ffff1a7224 */ /* 0x000fe400078e000e */
[----:B------:R-:W-:-:S07]  /*30f0*/  IMAD.MOV.U32 R27, RZ, RZ, R13 ;  /* 0x000000ffff1b7224 */ /* 0x000fce00078e000d */
.L_x_33:
[----:B------:R-:W-:Y:S05]  /*3100*/  BSYNC.RECONVERGENT B0 ;  /* 0x0000000000007941 */ /* 0x000fea0003800200 */
.L_x_32:
        /* <DEDUP_REMOVED lines=21> */
[----:B------:R-:W-:-:S07]  /*3260*/  IMAD.MOV.U32 R12, RZ, RZ, R14 ;  /* 0x000000ffff0c7224 */ /* 0x000fce00078e000e */
.L_x_35:
[----:B------:R-:W-:Y:S05]  /*3270*/  BSYNC.RECONVERGENT B0 ;  /* 0x0000000000007941 */ /* 0x000fea0003800200 */
.L_x_34:
[C---:B------:R-:W-:Y:S01]  /*3280*/  DSETP.GEU.AND P3, PT, R26.reuse, 1000000, PT ;  /* 0x412e84801a00742a */ /* 0x040fe20003f6e000 */
[----:B------:R-:W0:Y:S01]  /*3290*/  LDCU.64 UR4, c[0x0][0x358] ;  /* 0x00006b00ff0477ac */ /* 0x000e220008000a00 */
[----:B------:R-:W-:Y:S01]  /*32a0*/  DSETP.GE.AND P1, PT, R26, RZ, PT ;  /* 0x000000ff1a00722a */ /* 0x000fe20003f26000 */
[----:B------:R-:W-:Y:S01]  /*32b0*/  BSSY.RECONVERGENT B0, `(.L_x_36) ;  /* 0x000207f000007945 */ /* 0x000fe20003800200 */
[----:B------:R-:W-:Y:S02]  /*32c0*/  CS2R R28, SRZ ;  /* 0x00000000001c7805 */ /* 0x000fe4000001ff00 */
[----:B------:R-:W-:Y:S02]  /*32d0*/  CS2R R24, SRZ ;  /* 0x0000000000187805 */ /* 0x000fe4000001ff00 */
[----:B------:R-:W-:Y:S02]  /*32e0*/  FSEL R2, R26, RZ, !P3 ;  /* 0x000000ff1a027208 */ /* 0x000fe40005800000 */
[----:B------:R-:W-:Y:S01]  /*32f0*/  FSEL R3, R27, 10.9073486328125, !P3 ;  /* 0x412e84801b037808 */ /* 0x000fe20005800000 */
[----:B------:R-:W-:Y:S01]  /*3300*/  DSETP.GE.AND P3, PT, R12, RZ, PT ;  /* 0x000000ff0c00722a */ /* 0x000fe20003f66000 */
[----:B------:R-:W-:-:S02]  /*3310*/  FSEL R2, R2, RZ, P1 ;  /* 0x000000ff02027208 */ /* 0x000fc40000800000 */
[----:B------:R-:W-:Y:S02]  /*3320*/  CS2R R26, SRZ ;  /* 0x00000000001a7805 */ /* 0x000fe4000001ff00 */
[----:B------:R-:W-:-:S06]  /*3330*/  FSEL R3, R3, 10.9073486328125, P1 ;  /* 0x412e848003037808 */ /* 0x000fcc0000800000 */
[----:B------:R-:W-:-:S06]  /*3340*/  DSETP.GEU.AND P1, PT, R12, R2, PT ;  /* 0x000000020c00722a */ /* 0x000fcc0003f2e000 */
[----:B------:R-:W-:Y:S02]  /*3350*/  @P3 FSEL R2, R12, R2, !P1 ;  /* 0x000000020c023208 */ /* 0x000fe40004800000 */
[----:B------:R-:W-:-:S06]  /*3360*/  @P3 FSEL R3, R13, R3, !P1 ;  /* 0x000000030d033208 */ /* 0x000fcc0004800000 */
[----:B------:R-:W-:-:S06]  /*3370*/  DSETP.GEU.AND P1, PT, R2, R10, PT ;  /* 0x0000000a0200722a */ /* 0x000fcc0003f2e000 */
[----:B------:R-:W-:-:S06]  /*3380*/  DSETP.GE.AND P1, PT, R2, RZ, !P1 ;  /* 0x000000ff0200722a */ /* 0x000fcc0004f26000 */
[----:B------:R-:W-:Y:S02]  /*3390*/  FSEL R14, R2, R10, P1 ;  /* 0x0000000a020e7208 */ /* 0x000fe40000800000 */
[----:B------:R-:W-:-:S06]  /*33a0*/  FSEL R15, R3, R11, P1 ;  /* 0x0000000b030f7208 */ /* 0x000fcc0000800000 */
[----:B------:R-:W-:-:S14]  /*33b0*/  DSETP.NEU.AND P3, PT, R14, 1000000, PT ;  /* 0x412e84800e00742a */ /* 0x000fdc0003f6d000 */
[----:B0-----:R-:W-:Y:S05]  /*33c0*/  @!P3 BRA `(.L_x_37) ;  /* 0x0000020400b4b947 */ /* 0x001fea0003800000 */
[----:B------:R-:W-:-:S04]  /*33d0*/  SEL R2, RZ, 0x1, !P2 ;  /* 0x00000001ff027807 */ /* 0x000fc80005000000 */
[----:B------:R-:W-:-:S04]  /*33e0*/  SEL R2, R2, 0x2, !P0 ;  /* 0x0000000202027807 */ /* 0x000fc80004000000 */
[----:B------:R-:W-:-:S05]  /*33f0*/  SEL R2, R2, 0x3, !P1 ;  /* 0x0000000302027807 */ /* 0x000fca0004800000 */
[----:B------:R-:W-:-:S05]  /*3400*/  IMAD R2, R2, 0x108, R1 ;  /* 0x0000010802027824 */ /* 0x000fca00078e0201 */
[----:B------:R-:W2:Y:S01]  /*3410*/  LDL R40, [R2+0x100] ;  /* 0x0001000002287983 */ /* 0x000ea20000100800 */
[C---:B------:R-:W-:Y:S01]  /*3420*/  DSETP.MAX.AND P0, P1, |R8|.reuse, |R44|, PT ;  /* 0x4000002c0800722a */ /* 0x040fe2000390f200 */
[----:B------:R-:W-:Y:S01]  /*3430*/  IMAD.MOV.U32 R0, RZ, RZ, R9 ;  /* 0x000000ffff007224 */ /* 0x000fe200078e0009 */
[----:B------:R-:W-:Y:S01]  /*3440*/  MOV R3, R44 ;  /* 0x0000002c00037202 */ /* 0x000fe20000000f00 */
[----:B------:R-:W-:Y:S01]  /*3450*/  IMAD.MOV.U32 R5, RZ, RZ, R45 ;  /* 0x000000ffff057224 */ /* 0x000fe200078e002d */
[-C--:B------:R-:W-:Y:S01]  /*3460*/  DFMA R38, R8, R14.reuse, R38 ;  /* 0x0000000e0826722b */ /* 0x080fe20000000026 */
[----:B------:R-:W-:Y:S01]  /*3470*/  IMAD.MOV.U32 R24, RZ, RZ, RZ ;  /* 0x000000ffff187224 */ /* 0x000fe200078e00ff */
[-C--:B------:R-:W-:Y:S01]  /*3480*/  DFMA R36, R44, R14.reuse, R36 ;  /* 0x0000000e2c24722b */ /* 0x080fe20000000024 */
[----:B------:R-:W-:Y:S01]  /*3490*/  BSSY.RECONVERGENT B1, `(.L_x_38) ;  /* 0x0000082000017945 */ /* 0x000fe20003800200 */
[----:B------:R-:W-:Y:S01]  /*34a0*/  FSEL R13, |R0|, |R5|, P0 ;  /* 0x40000005000d7208 */ /* 0x000fe20000000200 */
[----:B------:R-:W-:Y:S01]  /*34b0*/  IMAD.MOV.U32 R0, RZ, RZ, R8 ;  /* 0x000000ffff007224 */ /* 0x000fe200078e0008 */
[----:B------:R-:W-:Y:S01]  /*34c0*/  DFMA R34, R6, R14, R34 ;  /* 0x0000000e0622722b */ /* 0x000fe20000000022 */
[----:B------:R-:W-:Y:S01]  /*34d0*/  CS2R R52, SRZ ;  /* 0x0000000000347805 */ /* 0x000fe2000001ff00 */
[----:B------:R-:W-:Y:S01]  /*34e0*/  DADD R48, -R38, 10 ;  /* 0x4024000026307429 */ /* 0x000fe20000000100 */
[----:B------:R-:W-:Y:S01]  /*34f0*/  IMAD.MOV.U32 R46, RZ, RZ, 0x0 ;  /* 0x00000000ff2e7424 */ /* 0x000fe200078e00ff */
[CC--:B------:R-:W-:Y:S01]  /*3500*/  SEL R12, R0.reuse, R3.reuse, P0 ;  /* 0x00000003000c7207 */ /* 0x0c0fe20000000000 */
[----:B------:R-:W-:Y:S01]  /*3510*/  DADD R28, -R36, 10 ;  /* 0x40240000241c7429 */ /* 0x000fe20000000100 */
[----:B------:R-:W-:Y:S01]  /*3520*/  @P1 LOP3.LUT R13, R5, 0x80000, RZ, 0xfc, !PT ;  /* 0x00080000050d1812 */ /* 0x000fe200078efcff */
[----:B------:R-:W-:Y:S01]  /*3530*/  DSETP.MIN.AND P0, P1, |R8|, |R44|, PT ;  /* 0x4000002c0800722a */ /* 0x000fe20003900200 */
[----:B------:R-:W-:Y:S01]  /*3540*/  MOV R47, 0x3ff00000 ;  /* 0x3ff00000002f7802 */ /* 0x000fe20000000f00 */
[----:B------:R-:W-:Y:S01]  /*3550*/  DADD R26, -R34, -10 ;  /* 0xc0240000221a7429 */ /* 0x000fe20000000100 */
[----:B------:R-:W-:Y:S01]  /*3560*/  CS2R R50, SRZ ;  /* 0x0000000000327805 */ /* 0x000fe2000001ff00 */
[----:B------:R-:W-:Y:S01]  /*3570*/  IMAD.MOV.U32 R5, RZ, RZ, R13 ;  /* 0x000000ffff057224 */ /* 0x000fe200078e000d */
[C-C-:B------:R-:W-:Y:S01]  /*3580*/  DSETP.MAX.AND P4, P5, |R6|.reuse, R12.reuse, PT ;  /* 0x0000000c0600722a */ /* 0x140fe20003d8f200 */
[----:B------:R-:W-:Y:S01]  /*3590*/  SEL R10, R0, R3, P0 ;  /* 0x00000003000a7207 */ /* 0x000fe20000000000 */
[----:B------:R-:W-:Y:S01]  /*35a0*/  IMAD.MOV.U32 R0, RZ, RZ, R7 ;  /* 0x000000ffff007224 */ /* 0x000fe200078e0007 */
[----:B------:R-:W-:Y:S01]  /*35b0*/  DSETP.MIN.AND P2, P3, |R6|, R12, PT ;  /* 0x0000000c0600722a */ /* 0x000fe20003b40200 */
[----:B------:R-:W-:-:S02]  /*35c0*/  IMAD.MOV.U32 R3, RZ, RZ, R12 ;  /* 0x000000ffff037224 */ /* 0x000fc400078e000c */
[----:B------:R-:W-:Y:S01]  /*35d0*/  IMAD.MOV.U32 R14, RZ, RZ, R29 ;  /* 0x000000ffff0e7224 */ /* 0x000fe200078e001d */
[----:B------:R-:W-:Y:S01]  /*35e0*/  FSEL R11, |R0|, R5, P4 ;  /* 0x00000005000b7208 */ /* 0x000fe20002000200 */
[----:B------:R-:W-:-:S05]  /*35f0*/  IMAD.MOV.U32 R0, RZ, RZ, R6 ;  /* 0x000000ffff007224 */ /* 0x000fca00078e0006 */
[----:B------:R-:W-:Y:S01]  /*3600*/  SEL R4, R0, R3, P4 ;  /* 0x0000000300047207 */ /* 0x000fe20002000000 */
[----:B------:R-:W-:Y:S01]  /*3610*/  IMAD.MOV.U32 R0, RZ, RZ, R7 ;  /* 0x000000ffff007224 */ /* 0x000fe200078e0007 */
[----:B------:R-:W-:-:S04]  /*3620*/  @P5 LOP3.LUT R11, R5, 0x80000, RZ, 0xfc, !PT ;  /* 0x00080000050b5812 */ /* 0x000fc800078efcff */
[----:B------:R-:W-:Y:S02]  /*3630*/  MOV R5, R11 ;  /* 0x0000000b00057202 */ /* 0x000fe40000000f00 */
[----:B------:R-:W-:Y:S01]  /*3640*/  FSEL R19, |R0|, R13, P2 ;  /* 0x0000000d00137208 */ /* 0x000fe20001000200 */
[----:B------:R-:W-:Y:S01]  /*3650*/  IMAD.MOV.U32 R0, RZ, RZ, R6 ;  /* 0x000000ffff007224 */ /* 0x000fe200078e0006 */
[----:B------:R-:W-:Y:S02]  /*3660*/  LOP3.LUT R16, R5, 0xffc00000, RZ, 0xc0, !PT ;  /* 0xffc0000005107812 */ /* 0x000fe400078ec0ff */
[----:B------:R-:W-:Y:S02]  /*3670*/  @P3 LOP3.LUT R19, R13, 0x80000, RZ, 0xfc, !PT ;  /* 0x000800000d133812 */ /* 0x000fe400078efcff */
[----:B------:R-:W-:Y:S01]  /*3680*/  LOP3.LUT R17, R16, 0x7fd00000, RZ, 0x3c, !PT ;  /* 0x7fd0000010117812 */ /* 0x000fe200078e3cff */
[----:B------:R-:W-:Y:S01]  /*3690*/  IMAD.MOV.U32 R16, RZ, RZ, RZ ;  /* 0x000000ffff107224 */ /* 0x000fe200078e00ff */
[----:B------:R-:W-:Y:S01]  /*36a0*/  SEL R12, R0, R3, P2 ;  /* 0x00000003000c7207 */ /* 0x000fe20001000000 */
[----:B------:R-:W-:-:S02]  /*36b0*/  IMAD.MOV.U32 R13, RZ, RZ, R19 ;  /* 0x000000ffff0d7224 */ /* 0x000fc400078e0013 */
[----:B------:R-:W-:Y:S02]  /*36c0*/  IMAD.MOV.U32 R0, RZ, RZ, R9 ;  /* 0x000000ffff007224 */ /* 0x000fe400078e0009 */
[----:B------:R-:W-:Y:S02]  /*36d0*/  IMAD.MOV.U32 R3, RZ, RZ, R45 ;  /* 0x000000ffff037224 */ /* 0x000fe400078e002d */
[----:B------:R-:W-:-:S03]  /*36e0*/  DMUL R12, R12, R16 ;  /* 0x000000100c0c7228 */ /* 0x000fc60000000000 */
[----:B------:R-:W-:Y:S01]  /*36f0*/  FSEL R11, |R0|, |R3|, P0 ;  /* 0x40000003000b7208 */ /* 0x000fe20000000200 */
[----:B------:R-:W-:Y:S01]  /*3700*/  IMAD.MOV.U32 R0, RZ, RZ, R48 ;  /* 0x000000ffff007224 */ /* 0x000fe200078e0030 */
[----:B------:R-:W-:Y:S01]  /*3710*/  @P1 LOP3.LUT R11, R3, 0x80000, RZ, 0xfc, !PT ;  /* 0x00080000030b1812 */ /* 0x000fe200078efcff */
[----:B------:R-:W-:Y:S01]  /*3720*/  DSETP.MAX.AND P0, P1, |R48|, |R28|, PT ;  /* 0x4000001c3000722a */ /* 0x000fe2000390f200 */
[----:B------:R-:W-:Y:S01]  /*3730*/  MOV R3, R49 ;  /* 0x0000003100037202 */ /* 0x000fe20000000f00 */
[----:B------:R-:W-:-:S03]  /*3740*/  DMUL R12, R12, R12 ;  /* 0x0000000c0c0c7228 */ /* 0x000fc60000000000 */
[----:B------:R-:W-:-:S08]  /*3750*/  DMUL R10, R10, R16 ;  /* 0x000000100a0a7228 */ /* 0x000fd00000000000 */
[----:B------:R-:W-:Y:S02]  /*3760*/  DFMA R12, R10, R10, R12 ;  /* 0x0000000a0a0c722b */ /* 0x000fe4000000000c */
[----:B------:R-:W-:-:S08]  /*3770*/  DMUL R10, R4, R16 ;  /* 0x00000010040a7228 */ /* 0x000fd00000000000 */
[----:B------:R-:W-:Y:S01]  /*3780*/  DFMA R12, R10, R10, R12 ;  /* 0x0000000a0a0c722b */ /* 0x000fe2000000000c */
[----:B------:R-:W-:Y:S01]  /*3790*/  FSEL R11, |R3|, |R14|, P0 ;  /* 0x4000000e030b7208 */ /* 0x000fe20000000200 */
[----:B------:R-:W-:Y:S01]  /*37a0*/  IMAD.MOV.U32 R3, RZ, RZ, R28 ;  /* 0x000000ffff037224 */ /* 0x000fe200078e001c */
[----:B------:R-:W-:-:S03]  /*37b0*/  @P1 LOP3.LUT R11, R14, 0x80000, RZ, 0xfc, !PT ;  /* 0x000800000e0b1812 */ /* 0x000fc600078efcff */
[----:B------:R-:W0:Y:S01]  /*37c0*/  MUFU.RSQ64H R25, R13 ;  /* 0x0000000d00197308 */ /* 0x000e220000001c00 */
[----:B------:R-:W-:Y:S01]  /*37d0*/  SEL R10, R0, R3, P0 ;  /* 0x00000003000a7207 */ /* 0x000fe20000000000 */
[----:B------:R-:W-:-:S03]  /*37e0*/  DSETP.MIN.AND P0, P1, |R48|, |R28|, PT ;  /* 0x4000001c3000722a */ /* 0x000fc60003900200 */
[----:B------:R-:W-:Y:S01]  /*37f0*/  MOV R19, R10 ;  /* 0x0000000a00137202 */ /* 0x000fe20000000f00 */
[----:B------:R-:W-:Y:S01]  /*3800*/  IMAD.MOV.U32 R21, RZ, RZ, R10 ;  /* 0x000000ffff157224 */ /* 0x000fe200078e000a */
[C-C-:B------:R-:W-:Y:S01]  /*3810*/  DSETP.MAX.AND P4, P5, |R26|.reuse, R10.reuse, PT ;  /* 0x0000000a1a00722a */ /* 0x140fe20003d8f200 */
[----:B------:R-:W-:Y:S01]  /*3820*/  SEL R18, R0, R3, P0 ;  /* 0x0000000300127207 */ /* 0x000fe20000000000 */
[----:B------:R-:W-:Y:S01]  /*3830*/  DSETP.MIN.AND P2, P3, |R26|, R10, PT ;  /* 0x0000000a1a00722a */ /* 0x000fe20003b40200 */
[----:B------:R-:W-:Y:S02]  /*3840*/  IMAD.MOV.U32 R0, RZ, RZ, R26 ;  /* 0x000000ffff007224 */ /* 0x000fe400078e001a */
[----:B------:R-:W-:Y:S02]  /*3850*/  IMAD.MOV.U32 R10, RZ, RZ, R27 ;  /* 0x000000ffff0a7224 */ /* 0x000fe400078e001b */
[----:B------:R-:W-:Y:S01]  /*3860*/  IMAD.MOV.U32 R3, RZ, RZ, R11 ;  /* 0x000000ffff037224 */ /* 0x000fe200078e000b */
[----:B------:R-:W-:Y:S01]  /*3870*/  SEL R20, R0, R21, P2 ;  /* 0x0000001500147207 */ /* 0x000fe20001000000 */
[----:B0-----:R-:W-:Y:S01]  /*3880*/  DMUL R14, R24, R24 ;  /* 0x00000018180e7228 */ /* 0x001fe20000000000 */
[----:B------:R-:W-:-:S02]  /*3890*/  FSEL R31, |R10|, R11, P4 ;  /* 0x0000000b0a1f7208 */ /* 0x000fc40002000200 */
[----:B------:R-:W-:Y:S01]  /*38a0*/  SEL R10, R0, R19, P4 ;  /* 0x00000013000a7207 */ /* 0x000fe20002000000 */
[----:B------:R-:W-:Y:S01]  /*38b0*/  IMAD.MOV.U32 R0, RZ, RZ, R27 ;  /* 0x000000ffff007224 */ /* 0x000fe200078e001b */
[----:B------:R-:W-:-:S03]  /*38c0*/  @P5 LOP3.LUT R31, R11, 0x80000, RZ, 0xfc, !PT ;  /* 0x000800000b1f5812 */ /* 0x000fc600078efcff */
[----:B------:R-:W-:Y:S01]  /*38d0*/  DFMA R22, R12, -R14, 1 ;  /* 0x3ff000000c16742b */ /* 0x000fe2000000080e */
[----:B------:R-:W-:Y:S01]  /*38e0*/  FSEL R21, |R0|, R3, P2 ;  /* 0x0000000300157208 */ /* 0x000fe20001000200 */
[----:B------:R-:W-:Y:S01]  /*38f0*/  IMAD.MOV.U32 R11, RZ, RZ, R31 ;  /* 0x000000ffff0b7224 */ /* 0x000fe200078e001f */
[----:B------:R-:W-:Y:S01]  /*3900*/  MOV R13, 0x3fd80000 ;  /* 0x3fd80000000d7802 */ /* 0x000fe20000000f00 */
[----:B------:R-:W-:Y:S01]  /*3910*/  IMAD.MOV.U32 R12, RZ, RZ, 0x0 ;  /* 0x00000000ff0c7424 */ /* 0x000fe200078e00ff */
[----:B------:R-:W-:Y:S01]  /*3920*/  @P3 LOP3.LUT R21, R3, 0x80000, RZ, 0xfc, !PT ;  /* 0x0008000003153812 */ /* 0x000fe200078efcff */
[----:B------:R-:W-:Y:S01]  /*3930*/  IMAD.MOV.U32 R0, RZ, RZ, R49 ;  /* 0x000000ffff007224 */ /* 0x000fe200078e0031 */
[----:B------:R-:W-:Y:S01]  /*3940*/  LOP3.LUT R14, R11, 0xffc00000, RZ, 0xc0, !PT ;  /* 0xffc000000b0e7812 */ /* 0x000fe200078ec0ff */
[----:B------:R-:W-:Y:S01]  /*3950*/  IMAD.MOV.U32 R3, RZ, RZ, R29 ;  /* 0x000000ffff037224 */ /* 0x000fe200078e001d */
[----:B------:R-:W-:Y:S02]  /*3960*/  DMUL R32, R24, R22 ;  /* 0x0000001618207228 */ /* 0x000fe40000000000 */
[----:B------:R-:W-:Y:S01]  /*3970*/  LOP3.LUT R15, R14, 0x7fd00000, RZ, 0x3c, !PT ;  /* 0x7fd000000e0f7812 */ /* 0x000fe200078e3cff */
[----:B------:R-:W-:Y:S01]  /*3980*/  IMAD.MOV.U32 R14, RZ, RZ, RZ ;  /* 0x000000ffff0e7224 */ /* 0x000fe200078e00ff */
[----:B------:R-:W-:Y:S01]  /*3990*/  DFMA R30, R22, R12, 0.5 ;  /* 0x3fe00000161e742b */ /* 0x000fe2000000000c */
[----:B------:R-:W-:Y:S01]  /*39a0*/  FSEL R19, |R0|, |R3|, P0 ;  /* 0x4000000300137208 */ /* 0x000fe20000000200 */
[----:B------:R-:W-:Y:S01]  /*39b0*/  DADD R22, |R8|, |R44| ;  /* 0x0000000008167229 */ /* 0x000fe2000000062c */
[----:B------:R-:W-:Y:S01]  /*39c0*/  @P1 LOP3.LUT R19, R3, 0x80000, RZ, 0xfc, !PT ;  /* 0x0008000003131812 */ /* 0x000fe200078efcff */
[----:B------:R-:W-:-:S02]  /*39d0*/  DSETP.NEU.AND P1, PT, R4, +INF , PT ;  /* 0x7ff000000400742a */ /* 0x000fc40003f2d000 */
[----:B------:R-:W-:Y:S02]  /*39e0*/  DMUL R20, R20, R14 ;  /* 0x0000000e14147228 */ /* 0x000fe40000000000 */
[----:B------:R-:W-:Y:S02]  /*39f0*/  DFMA R30, R30, R32, R24 ;  /* 0x000000201e1e722b */ /* 0x000fe40000000018 */
[----:B------:R-:W-:Y:S02]  /*3a00*/  DMUL R18, R18, R14 ;  /* 0x0000000e12127228 */ /* 0x000fe40000000000 */
[----:B------:R-:W-:Y:S02]  /*3a10*/  DADD R22, |R6|, R22 ;  /* 0x0000000006167229 */ /* 0x000fe40000000216 */
[----:B------:R-:W-:Y:S02]  /*3a20*/  DMUL R20, R20, R20 ;  /* 0x0000001414147228 */ /* 0x000fe40000000000 */
[----:B------:R-:W-:-:S02]  /*3a30*/  DMUL R30, R16, R30 ;  /* 0x0000001e101e7228 */ /* 0x000fc40000000000 */
[----:B------:R-:W-:Y:S02]  /*3a40*/  DMUL R16, R10, R14 ;  /* 0x0000000e0a107228 */ /* 0x000fe40000000000 */
[----:B------:R-:W-:Y:S02]  /*3a50*/  DSETP.GT.AND P0, PT, R22, RZ, PT ;  /* 0x000000ff1600722a */ /* 0x000fe40003f04000 */
[----:B------:R-:W-:Y:S02]  /*3a60*/  DFMA R20, R18, R18, R20 ;  /* 0x000000121214722b */ /* 0x000fe40000000014 */
[----:B------:R-:W-:-:S06]  /*3a70*/  DADD R18, R22, +INF ;  /* 0x7ff0000016127429 */ /* 0x000fcc0000000000 */
[----:B------:R-:W-:-:S04]  /*3a80*/  DFMA R20, R16, R16, R20 ;  /* 0x000000101014722b */ /* 0x000fc80000000014 */
[----:B------:R-:W-:Y:S02]  /*3a90*/  FSEL R54, R30, R18, P0 ;  /* 0x000000121e367208 */ /* 0x000fe40000000000 */
[----:B------:R-:W-:Y:S01]  /*3aa0*/  FSEL R18, R31, R19, P0 ;  /* 0x000000131f127208 */ /* 0x000fe20000000000 */
[----:B------:R0:W1:Y:S01]  /*3ab0*/  MUFU.RSQ64H R17, R21 ;  /* 0x0000001500117308 */ /* 0x0000620000001c00 */
[----:B------:R-:W-:Y:S02]  /*3ac0*/  FSEL R54, R54, RZ, P1 ;  /* 0x000000ff36367208 */ /* 0x000fe40000800000 */
[----:B------:R-:W-:-:S06]  /*3ad0*/  FSEL R55, R18, RZ, P1 ;  /* 0x000000ff12377208 */ /* 0x000fcc0000800000 */
[-C--:B------:R-:W-:Y:S02]  /*3ae0*/  DMUL R24, R8, R54.reuse ;  /* 0x0000003608187228 */ /* 0x080fe40000000000 */
[-C--:B------:R-:W-:Y:S02]  /*3af0*/  DMUL R44, R44, R54.reuse ;  /* 0x000000362c2c7228 */ /* 0x080fe40000000000 */
[----:B------:R-:W-:Y:S01]  /*3b00*/  DMUL R54, R6, R54 ;  /* 0x0000003606367228 */ /* 0x000fe20000000000 */
[----:B--2---:R-:W-:-:S13]  /*3b10*/  ISETP.NE.AND P0, PT, R40, 0x2, PT ;  /* 0x000000022800780c */ /* 0x004fda0003f05270 */
[----:B01----:R-:W-:Y:S05]  /*3b20*/  @P0 BRA `(.L_x_39) ;  /* 0x0000000000600947 */ /* 0x003fea0003800000 */
[----:B------:R-:W2:Y:S04]  /*3b30*/  LDL.64 R6, [R2+0xa0] ;  /* 0x0000a00002067983 */ /* 0x000ea80000100a00 */
[----:B------:R-:W3:Y:S04]  /*3b40*/  LDL.64 R22, [R2+0xa8] ;  /* 0x0000a80002167983 */ /* 0x000ee80000100a00 */
[----:B------:R-:W4:Y:S04]  /*3b50*/  LDL.64 R40, [R2+0xb0] ;  /* 0x0000b00002287983 */ /* 0x000f280000100a00 */
[----:B------:R-:W5:Y:S04]  /*3b60*/  LDL.64 R4, [R2+0x80] ;  /* 0x0000800002047983 */ /* 0x000f680000100a00 */
[----:B------:R-:W5:Y:S04]  /*3b70*/  LDL.64 R18, [R2+0x88] ;  /* 0x0000880002127983 */ /* 0x000f680000100a00 */
[----:B------:R-:W5:Y:S04]  /*3b80*/  LDL.64 R32, [R2+0x90] ;  /* 0x0000900002207983 */ /* 0x000f680000100a00 */
[----:B------:R-:W5:Y:S04]  /*3b90*/  LDL.64 R8, [R2+0xc0] ;  /* 0x0000c00002087983 */ /* 0x000f680000100a00 */
[----:B------:R-:W5:Y:S04]  /*3ba0*/  LDL.64 R30, [R2+0xc8] ;  /* 0x0000c800021e7983 */ /* 0x000f680000100a00 */
[----:B------:R-:W5:Y:S04]  /*3bb0*/  LDL.64 R42, [R2+0xd0] ;  /* 0x0000d000022a7983 */ /* 0x000f680000100a00 */
[----:B------:R-:W5:Y:S04]  /*3bc0*/  LDL.64 R52, [R2+0xe0] ;  /* 0x0000e00002347983 */ /* 0x000f680000100a00 */
[----:B------:R-:W5:Y:S04]  /*3bd0*/  LDL.64 R46, [R2+0xe8] ;  /* 0x0000e800022e7983 */ /* 0x000f680000100a00 */
[----:B------:R-:W5:Y:S01]  /*3be0*/  LDL.64 R50, [R2+0xf0] ;  /* 0x0000f00002327983 */ /* 0x000f620000100a00 */
[----:B--2---:R-:W-:-:S02]  /*3bf0*/  DMUL R6, R36, R6 ;  /* 0x0000000624067228 */ /* 0x004fc40000000000 */
[C---:B---3--:R-:W-:Y:S02]  /*3c00*/  DMUL R22, R36.reuse, R22 ;  /* 0x0000001624167228 */ /* 0x048fe40000000000 */
[----:B----4-:R-:W-:-:S04]  /*3c10*/  DMUL R40, R36, R40 ;  /* 0x0000002824287228 */ /* 0x010fc80000000000 */
[C---:B-----5:R-:W-:Y:S02]  /*3c20*/  DFMA R4, R38.reuse, R4, R6 ;  /* 0x000000042604722b */ /* 0x060fe40000000006 */
[C---:B------:R-:W-:Y:S02]  /*3c30*/  DFMA R18, R38.reuse, R18, R22 ;  /* 0x000000122612722b */ /* 0x040fe40000000016 */
[----:B------:R-:W-:-:S04]  /*3c40*/  DFMA R32, R38, R32, R40 ;  /* 0x000000202620722b */ /* 0x000fc80000000028 */
[C---:B------:R-:W-:Y:S02]  /*3c50*/  DFMA R4, R34.reuse, R8, R4 ;  /* 0x000000082204722b */ /* 0x040fe40000000004 */
[C---:B------:R-:W-:Y:S02]  /*3c60*/  DFMA R18, R34.reuse, R30, R18 ;  /* 0x0000001e2212722b */ /* 0x040fe40000000012 */
[----:B------:R-:W-:-:S04]  /*3c70*/  DFMA R32, R34, R42, R32 ;  /* 0x0000002a2220722b */ /* 0x000fc80000000020 */
[----:B------:R-:W-:Y:S02]  /*3c80*/  DADD R52, R4, R52 ;  /* 0x0000000004347229 */ /* 0x000fe40000000034 */
[----:B------:R-:W-:Y:S02]  /*3c90*/  DADD R46, R18, R46 ;  /* 0x00000000122e7229 */ /* 0x000fe4000000002e */
[----:B------:R-:W-:-:S11]  /*3ca0*/  DADD R50, R32, R50 ;  /* 0x0000000020327229 */ /* 0x000fd60000000032 */
.L_x_39:
[----:B------:R-:W-:Y:S05]  /*3cb0*/  BSYNC.RECONVERGENT B1 ;  /* 0x0000000000017941 */ /* 0x000fea0003800200 */
.L_x_38:
[----:B------:R-:W-:Y:S01]  /*3cc0*/  DMUL R6, R24, R52 ;  /* 0x0000003418067228 */ /* 0x000fe20000000000 */
[----:B------:R-:W-:Y:S01]  /*3cd0*/  IMAD.MOV.U32 R16, RZ, RZ, RZ ;  /* 0x000000ffff107224 */ /* 0x000fe200078e00ff */
[----:B------:R-:W-:Y:S01]  /*3ce0*/  DMUL R4, R54, R50 ;  /* 0x0000003236047228 */ /* 0x000fe20000000000 */
[----:B------:R-:W-:Y:S01]  /*3cf0*/  BSSY.RECONVERGENT B2, `(.L_x_40) ;  /* 0x0000055000027945 */ /* 0x000fe20003800200 */
[----:B------:R-:W-:Y:S02]  /*3d00*/  CS2R R42, SRZ ;  /* 0x00000000002a7805 */ /* 0x000fe4000001ff00 */
[----:B------:R-:W-:Y:S01]  /*3d10*/  CS2R R40, SRZ ;  /* 0x0000000000287805 */ /* 0x000fe2000001ff00 */
[----:B------:R-:W-:Y:S02]  /*3d20*/  DMUL R8, R16, R16 ;  /* 0x0000001010087228 */ /* 0x000fe40000000000 */
[----:B------:R-:W-:-:S06]  /*3d30*/  DFMA R18, R44, R46, R6 ;  /* 0x0000002e2c12722b */ /* 0x000fcc0000000006 */
[----:B------:R-:W-:Y:S02]  /*3d40*/  DFMA R20, R20, -R8, 1 ;  /* 0x3ff000001414742b */ /* 0x000fe40000000808 */
[----:B------:R-:W-:Y:S02]  /*3d50*/  DADD R22, R18, R4 ;  /* 0x0000000012167229 */ /* 0x000fe40000000004 */
[----:B------:R-:W-:-:S04]  /*3d60*/  DADD R8, |R48|, |R28| ;  /* 0x0000000030087229 */ /* 0x000fc8000000061c */
[----:B------:R-:W-:Y:S02]  /*3d70*/  DMUL R18, R16, R20 ;  /* 0x0000001410127228 */ /* 0x000fe40000000000 */
[C---:B------:R-:W-:Y:S02]  /*3d80*/  DSETP.GT.AND P0, PT, R22.reuse, 1, PT ;  /* 0x3ff000001600742a */ /* 0x040fe40003f04000 */
[----:B------:R-:W-:Y:S02]  /*3d90*/  DSETP.GEU.AND P1, PT, R22, -1, PT ;  /* 0xbff000001600742a */ /* 0x000fe40003f2e000 */
[----:B------:R-:W-:Y:S02]  /*3da0*/  DFMA R20, R20, R12, 0.5 ;  /* 0x3fe000001414742b */ /* 0x000fe4000000000c */
[----:B------:R-:W-:Y:S01]  /*3db0*/  FSEL R64, R22, RZ, !P0 ;  /* 0x000000ff16407208 */ /* 0x000fe20004000000 */
[----:B------:R-:W-:Y:S01]  /*3dc0*/  DADD R8, |R26|, R8 ;  /* 0x000000001a087229 */ /* 0x000fe20000000208 */
[----:B------:R-:W-:-:S02]  /*3dd0*/  FSEL R0, R23, 1.875, !P0 ;  /* 0x3ff0000017007808 */ /* 0x000fc40004000000 */
[----:B------:R-:W-:Y:S02]  /*3de0*/  FSEL R64, R64, RZ, P1 ;  /* 0x000000ff40407208 */ /* 0x000fe40000800000 */
[----:B------:R-:W-:Y:S01]  /*3df0*/  FSEL R65, R0, -1.875, P1 ;  /* 0xbff0000000417808 */ /* 0x000fe20000800000 */
[----:B------:R-:W-:Y:S02]  /*3e00*/  DFMA R18, R20, R18, R16 ;  /* 0x000000121412722b */ /* 0x000fe40000000010 */
[C---:B------:R-:W-:Y:S02]  /*3e10*/  DADD R16, R8.reuse, +INF ;  /* 0x7ff0000008107429 */ /* 0x040fe40000000000 */
[----:B------:R-:W-:Y:S02]  /*3e20*/  DSETP.GT.AND P0, PT, R8, RZ, PT ;  /* 0x000000ff0800722a */ /* 0x000fe40003f04000 */
[----:B------:R-:W-:Y:S02]  /*3e30*/  DSETP.GEU.AND P2, PT, R64, RZ, PT ;  /* 0x000000ff4000722a */ /* 0x000fe40003f4e000 */
[----:B------:R-:W-:-:S02]  /*3e40*/  DMUL R18, R14, R18 ;  /* 0x000000120e127228 */ /* 0x000fc40000000000 */
[----:B------:R-:W-:Y:S02]  /*3e50*/  DSETP.NEU.AND P1, PT, R10, +INF , PT ;  /* 0x7ff000000a00742a */ /* 0x000fe40003f2d000 */
[----:B------:R-:W-:-:S06]  /*3e60*/  DADD R10, R22, R22 ;  /* 0x00000000160a7229 */ /* 0x000fcc0000000016 */
[----:B------:R-:W-:Y:S02]  /*3e70*/  FSEL R8, R18, R16, P0 ;  /* 0x0000001012087208 */ /* 0x000fe40000000000 */
[----:B------:R-:W-:Y:S01]  /*3e80*/  @!P2 DADD R64, -RZ, -R64 ;  /* 0x00000000ff40a229 */ /* 0x000fe20000000940 */
[----:B------:R-:W-:Y:S01]  /*3e90*/  @!P2 IMAD.MOV.U32 R56, RZ, RZ, 0x55555555 ;  /* 0x55555555ff38a424 */ /* 0x000fe200078e00ff */
[----:B------:R-:W-:Y:S01]  /*3ea0*/  FSEL R18, R19, R17, P0 ;  /* 0x0000001113127208 */ /* 0x000fe20000000000 */
[----:B------:R-:W-:Y:S01]  /*3eb0*/  @!P2 IMAD.MOV.U32 R57, RZ, RZ, 0x3fe55555 ;  /* 0x3fe55555ff39a424 */ /* 0x000fe200078e00ff */
[----:B------:R-:W-:Y:S01]  /*3ec0*/  FSEL R8, R8, RZ, P1 ;  /* 0x000000ff08087208 */ /* 0x000fe20000800000 */
[----:B------:R-:W-:Y:S01]  /*3ed0*/  @P2 IMAD.MOV.U32 R56, RZ, RZ, 0x0 ;  /* 0x00000000ff382424 */ /* 0x000fe200078e00ff */
[----:B------:R-:W-:Y:S01]  /*3ee0*/  FSEL R9, R18, RZ, P1 ;  /* 0x000000ff12097208 */ /* 0x000fe20000800000 */
[----:B------:R-:W-:Y:S01]  /*3ef0*/  @P2 IMAD.MOV.U32 R57, RZ, RZ, 0x3ff80000 ;  /* 0x3ff80000ff392424 */ /* 0x000fe200078e00ff */
[----:B------:R-:W-:Y:S01]  /*3f00*/  DFMA R16, -R64, R64, 1 ;  /* 0x3ff000004010742b */ /* 0x000fe20000000140 */
[----:B------:R-:W-:Y:S01]  /*3f10*/  @!P2 MOV R58, R52 ;  /* 0x00000034003aa202 */ /* 0x000fe20000000f00 */
[C---:B------:R-:W-:Y:S01]  /*3f20*/  DFMA R32, R10.reuse, -R52, R24 ;  /* 0x800000340a20722b */ /* 0x040fe20000000018 */
[----:B------:R-:W-:Y:S01]  /*3f30*/  @!P2 IMAD.MOV.U32 R59, RZ, RZ, R53 ;  /* 0x000000ffff3ba224 */ /* 0x000fe200078e0035 */
[----:B------:R-:W-:Y:S01]  /*3f40*/  DFMA R30, R10, -R46, R44 ;  /* 0x8000002e0a1e722b */ /* 0x000fe2000000002c */
[----:B------:R-:W-:Y:S01]  /*3f50*/  @!P2 IMAD.MOV.U32 R62, RZ, RZ, R46 ;  /* 0x000000ffff3ea224 */ /* 0x000fe200078e002e */
[----:B------:R-:W-:Y:S01]  /*3f60*/  DMUL R14, R56, R56 ;  /* 0x00000038380e7228 */ /* 0x000fe20000000000 */
[----:B------:R-:W-:Y:S01]  /*3f70*/  @!P2 IMAD.MOV.U32 R63, RZ, RZ, R47 ;  /* 0x000000ffff3fa224 */ /* 0x000fe200078e002f */
[----:B------:R-:W-:Y:S01]  /*3f80*/  DFMA R10, R10, -R50, R54 ;  /* 0x800000320a0a722b */ /* 0x000fe20000000036 */
[----:B------:R-:W-:Y:S01]  /*3f90*/  @!P2 IMAD.MOV.U32 R60, RZ, RZ, R50 ;  /* 0x000000ffff3ca224 */ /* 0x000fe200078e0032 */
[----:B------:R-:W-:Y:S01]  /*3fa0*/  @P2 DADD R58, -RZ, -R52 ;  /* 0x00000000ff3a2229 */ /* 0x000fe20000000934 */
[----:B------:R-:W-:Y:S01]  /*3fb0*/  @!P2 IMAD.MOV.U32 R61, RZ, RZ, R51 ;  /* 0x000000ffff3da224 */ /* 0x000fe200078e0033 */
[----:B------:R-:W-:-:S02]  /*3fc0*/  @P2 DADD R62, -RZ, -R46 ;  /* 0x00000000ff3e2229 */ /* 0x000fc4000000092e */
[----:B------:R-:W-:Y:S02]  /*3fd0*/  DFMA R18, -R14, R16, 1 ;  /* 0x3ff000000e12742b */ /* 0x000fe40000000110 */
[----:B------:R-:W-:Y:S02]  /*3fe0*/  @P2 DADD R60, -RZ, -R50 ;  /* 0x00000000ff3c2229 */ /* 0x000fe40000000932 */
[-C--:B------:R-:W-:Y:S02]  /*3ff0*/  DMUL R48, R48, R8.reuse ;  /* 0x0000000830307228 */ /* 0x080fe40000000000 */
[-C--:B------:R-:W-:Y:S02]  /*4000*/  DMUL R28, R28, R8.reuse ;  /* 0x000000081c1c7228 */ /* 0x080fe40000000000 */
[----:B------:R-:W-:Y:S02]  /*4010*/  DSETP.GEU.AND P0, PT, R18, RZ, PT ;  /* 0x000000ff1200722a */ /* 0x000fe40003f0e000 */
[----:B------:R-:W-:Y:S01]  /*4020*/  DMUL R26, R26, R8 ;  /* 0x000000081a1a7228 */ /* 0x000fe20000000000 */
[----:B------:R-:W-:-:S11]  /*4030*/  CS2R R8, SRZ ;  /* 0x0000000000087805 */ /* 0x000fd6000001ff00 */
[----:B------:R-:W-:Y:S05]  /*4040*/  @!P0 BRA `(.L_x_41) ;  /* 0x00000000007c8947 */ /* 0x000fea0003800000 */
[----:B------:R-:W0:Y:S01]  /*4050*/  MUFU.RSQ64H R23, R19 ;  /* 0x0000001300177308 */ /* 0x000e220000001c00 */
[----:B------:R-:W-:Y:S01]  /*4060*/  IADD3 R22, PT, PT, R19, -0x3500000, RZ ;  /* 0xfcb0000013167810 */ /* 0x000fe20007ffe0ff */
[----:B------:R-:W-:Y:S03]  /*4070*/  BSSY.RECONVERGENT B3, `(.L_x_42) ;  /* 0x0000015000037945 */ /* 0x000fe60003800200 */
[----:B------:R-:W-:Y:S02]  /*4080*/  ISETP.GE.U32.AND P0, PT, R22, 0x7ca00000, PT ;  /* 0x7ca000001600780c */ /* 0x000fe40003f06070 */
[----:B0-----:R-:W-:-:S08]  /*4090*/  DMUL R8, R22, R22 ;  /* 0x0000001616087228 */ /* 0x001fd00000000000 */
[----:B------:R-:W-:-:S08]  /*40a0*/  DFMA R8, R18, -R8, 1 ;  /* 0x3ff000001208742b */ /* 0x000fd00000000808 */
[----:B------:R-:W-:Y:S02]  /*40b0*/  DFMA R12, R8, R12, 0.5 ;  /* 0x3fe00000080c742b */ /* 0x000fe4000000000c */
[----:B------:R-:W-:-:S08]  /*40c0*/  DMUL R8, R22, R8 ;  /* 0x0000000816087228 */ /* 0x000fd00000000000 */
[----:B------:R-:W-:Y:S02]  /*40d0*/  DFMA R14, R12, R8, R22 ;  /* 0x000000080c0e722b */ /* 0x000fe40000000016 */
[----:B------:R-:W-:-:S06]  /*40e0*/  DMUL R8, R56, R64 ;  /* 0x0000004038087228 */ /* 0x000fcc0000000000 */
        /* <DEDUP_REMOVED lines=13> */
.L_x_43:
[----:B------:R-:W-:Y:S05]  /*41c0*/  BSYNC.RECONVERGENT B3 ;  /* 0x0000000000037941 */ /* 0x000fea0003800200 */
.L_x_42:
[----:B------:R-:W-:-:S08]  /*41d0*/  DADD R8, R8, -R12 ;  /* 0x0000000008087229 */ /* 0x000fd0000000080c */
[C---:B------:R-:W-:Y:S02]  /*41e0*/  DMUL R42, R8.reuse, R58 ;  /* 0x0000003a082a7228 */ /* 0x040fe40000000000 */
[C---:B------:R-:W-:Y:S02]  /*41f0*/  DMUL R40, R8.reuse, R60 ;  /* 0x0000003c08287228 */ /* 0x040fe40000000000 */
[----:B------:R-:W-:-:S04]  /*4200*/  DMUL R8, R8, R62 ;  /* 0x0000003e08087228 */ /* 0x000fc80000000000 */
[-C--:B------:R-:W-:Y:S02]  /*4210*/  DFMA R42, R24, R56.reuse, R42 ;  /* 0x00000038182a722b */ /* 0x080fe4000000002a */
[-C--:B------:R-:W-:Y:S02]  /*4220*/  DFMA R40, R54, R56.reuse, R40 ;  /* 0x000000383628722b */ /* 0x080fe40000000028 */
[----:B------:R-:W-:-:S11]  /*4230*/  DFMA R8, R44, R56, R8 ;  /* 0x000000382c08722b */ /* 0x000fd60000000008 */
.L_x_41:
[----:B------:R-:W-:Y:S05]  /*4240*/  BSYNC.RECONVERGENT B2 ;  /* 0x0000000000027941 */ /* 0x000fea0003800200 */
.L_x_40:
[----:B------:R-:W-:Y:S01]  /*4250*/  DMUL R12, R28, R30 ;  /* 0x0000001e1c0c7228 */ /* 0x000fe20000000000 */
[----:B------:R-:W-:Y:S01]  /*4260*/  IMAD.MOV.U32 R0, RZ, RZ, RZ ;  /* 0x000000ffff007224 */ /* 0x000fe200078e00ff */
[----:B------:R-:W-:Y:S01]  /*4270*/  BSSY.RECONVERGENT B1, `(.L_x_44) ;  /* 0x0000011000017945 */ /* 0x000fe20003800200 */
[----:B------:R-:W-:-:S05]  /*4280*/  IMAD.MOV.U32 R20, RZ, RZ, RZ ;  /* 0x000000ffff147224 */ /* 0x000fca00078e00ff */
[----:B------:R-:W-:-:S08]  /*4290*/  DFMA R12, R48, R32, R12 ;  /* 0x00000020300c722b */ /* 0x000fd0000000000c */
[----:B------:R-:W-:Y:S02]  /*42a0*/  DFMA R14, R26, R10, R12 ;  /* 0x0000000a1a0e722b */ /* 0x000fe4000000000c */
[----:B------:R-:W-:-:S06]  /*42b0*/  DMUL R12, R28, R46 ;  /* 0x0000002e1c0c7228 */ /* 0x000fcc0000000000 */
[----:B------:R-:W-:Y:S02]  /*42c0*/  DSETP.MAX.AND P0, P1, RZ, R14, PT ;  /* 0x0000000eff00722a */ /* 0x000fe4000390f000 */
[----:B------:R-:W-:Y:S01]  /*42d0*/  IMAD.MOV.U32 R3, RZ, RZ, R15 ;  /* 0x000000ffff037224 */ /* 0x000fe200078e000f */
[----:B------:R-:W-:Y:S01]  /*42e0*/  DFMA R12, R48, R52, R12 ;  /* 0x00000034300c722b */ /* 0x000fe2000000000c */
[----:B------:R-:W-:Y:S02]  /*42f0*/  IMAD.MOV.U32 R15, RZ, RZ, 0x40590000 ;  /* 0x40590000ff0f7424 */ /* 0x000fe400078e00ff */
[----:B------:R-:W-:Y:S02]  /*4300*/  SEL R20, R20, R14, P0 ;  /* 0x0000000e14147207 */ /* 0x000fe40000000000 */
[----:B------:R-:W-:Y:S02]  /*4310*/  FSEL R21, R0, R3, P0 ;  /* 0x0000000300157208 */ /* 0x000fe40000000000 */
[----:B------:R-:W-:Y:S01]  /*4320*/  MOV R14, R20 ;  /* 0x00000014000e7202 */ /* 0x000fe20000000f00 */
[----:B------:R-:W-:Y:S01]  /*4330*/  DFMA R24, R26, R50, R12 ;  /* 0x000000321a18722b */ /* 0x000fe2000000000c */
[----:B------:R-:W-:-:S02]  /*4340*/  MOV R12, 0x4380 ;  /* 0x00004380000c7802 */ /* 0x000fc40000000f00 */
[----:B------:R-:W-:-:S05]  /*4350*/  @P1 LOP3.LUT R21, R3, 0x80000, RZ, 0xfc, !PT ;  /* 0x0008000003151812 */ /* 0x000fca00078efcff */
[----:B------:R-:W-:-:S07]  /*4360*/  IMAD.MOV.U32 R13, RZ, RZ, R21 ;  /* 0x000000ffff0d7224 */ /* 0x000fce00078e0015 */
[----:B------:R-:W-:Y:S05]  /*4370*/  CALL.REL.NOINC `($_Z18cudaRaytraceKernel8Matrix4DPviii$__internal_accurate_pow) ;  /* 0x0000020000d87944 */ /* 0x000fea0003c00000 */
[----:B------:R-:W-:Y:S05]  /*4380*/  BSYNC.RECONVERGENT B1 ;  /* 0x0000000000017941 */ /* 0x000fea0003800200 */
.L_x_44:
[----:B------:R-:W-:Y:S01]  /*4390*/  DMUL R16, RZ, R28 ;  /* 0x0000001cff107228 */ /* 0x000fe20000000000 */
[----:B------:R-:W-:Y:S01]  /*43a0*/  UMOV UR6, 0xeb1c432d ;  /* 0xeb1c432d00067882 */ /* 0x000fe20000000000 */
[-C--:B------:R-:W-:Y:S01]  /*43b0*/  DFMA R64, RZ, R48.reuse, R28 ;  /* 0x00000030ff40722b */ /* 0x080fe2000000001c */
[----:B------:R-:W-:Y:S01]  /*43c0*/  UMOV UR7, 0x3f1a36e2 ;  /* 0x3f1a36e200077882 */ /* 0x000fe20000000000 */
[----:B------:R-:W-:Y:S01]  /*43d0*/  DSETP.NEU.AND P1, PT, R20, RZ, PT ;  /* 0x000000ff1400722a */ /* 0x000fe20003f2d000 */
[----:B------:R-:W-:Y:S01]  /*43e0*/  IMAD.MOV.U32 R15, RZ, RZ, R13 ;  /* 0x000000ffff0f7224 */ /* 0x000fe200078e000d */
[----:B------:R-:W-:Y:S01]  /*43f0*/  DFMA R52, R52, UR6, R38 ;  /* 0x0000000634347c2b */ /* 0x000fe20008000026 */
[----:B------:R-:W-:Y:S01]  /*4400*/  BSSY.RECONVERGENT B2, `(.L_x_45) ;  /* 0x0000037000027945 */ /* 0x000fe20003800200 */
[--C-:B------:R-:W-:Y:S02]  /*4410*/  DADD R28, R48, R16.reuse ;  /* 0x00000000301c7229 */ /* 0x100fe40000000010 */
[----:B------:R-:W-:-:S02]  /*4420*/  DFMA R54, RZ, R48, R16 ;  /* 0x00000030ff36722b */ /* 0x000fc40000000010 */
[-C--:B------:R-:W-:Y:S01]  /*4430*/  DFMA R64, RZ, R26.reuse, R64 ;  /* 0x0000001aff40722b */ /* 0x080fe20000000040 */
[----:B------:R-:W-:Y:S01]  /*4440*/  IMAD.MOV.U32 R48, RZ, RZ, 0x1 ;  /* 0x00000001ff307424 */ /* 0x000fe200078e00ff */
[----:B------:R-:W-:Y:S02]  /*4450*/  DFMA R16, R46, UR6, R36 ;  /* 0x000000062e107c2b */ /* 0x000fe40008000024 */
[----:B------:R-:W-:Y:S02]  /*4460*/  DFMA R28, RZ, R26, R28 ;  /* 0x0000001aff1c722b */ /* 0x000fe4000000001c */
[----:B------:R-:W-:Y:S01]  /*4470*/  DADD R54, R26, R54 ;  /* 0x000000001a367229 */ /* 0x000fe20000000036 */
[----:B------:R-:W-:Y:S01]  /*4480*/  @!P1 CS2R R14, SRZ ;  /* 0x00000000000e9805 */ /* 0x000fe2000001ff00 */
[----:B------:R-:W-:Y:S02]  /*4490*/  DSETP.NEU.AND P1, PT, R20, 1, PT ;  /* 0x3ff000001400742a */ /* 0x000fe40003f2d000 */
[----:B------:R-:W-:-:S02]  /*44a0*/  DMUL R22, RZ, R16 ;  /* 0x00000010ff167228 */ /* 0x000fc40000000000 */
[----:B------:R-:W-:Y:S02]  /*44b0*/  DFMA R18, RZ, R28, R64 ;  /* 0x0000001cff12722b */ /* 0x000fe40000000040 */
[----:B------:R-:W-:-:S06]  /*44c0*/  DFMA R16, RZ, R52, R16 ;  /* 0x00000034ff10722b */ /* 0x000fcc0000000010 */
[----:B------:R-:W-:Y:S02]  /*44d0*/  DFMA R60, RZ, R54, R18 ;  /* 0x00000036ff3c722b */ /* 0x000fe40000000012 */
[----:B------:R-:W-:Y:S02]  /*44e0*/  DFMA R18, R50, UR6, R34 ;  /* 0x0000000632127c2b */ /* 0x000fe40008000022 */
[--C-:B------:R-:W-:Y:S02]  /*44f0*/  DADD R50, R52, R22.reuse ;  /* 0x0000000034327229 */ /* 0x100fe40000000016 */
[----:B------:R-:W0:Y:S01]  /*4500*/  MUFU.RCP64H R49, R61 ;  /* 0x0000003d00317308 */ /* 0x000e220000001800 */
[----:B------:R-:W-:-:S03]  /*4510*/  DFMA R22, RZ, R52, R22 ;  /* 0x00000034ff16722b */ /* 0x000fc60000000016 */
[-C--:B------:R-:W-:Y:S02]  /*4520*/  DFMA R52, RZ, R18.reuse, R16 ;  /* 0x00000012ff34722b */ /* 0x080fe40000000010 */
[----:B------:R-:W-:-:S03]  /*4530*/  DFMA R50, RZ, R18, R50 ;  /* 0x00000012ff32722b */ /* 0x000fc60000000032 */
[----:B------:R-:W-:-:S03]  /*4540*/  DADD R22, R18, R22 ;  /* 0x0000000012167229 */ /* 0x000fc60000000016 */
[----:B------:R-:W-:Y:S02]  /*4550*/  DADD R16, RZ, R52 ;  /* 0x00000000ff107229 */ /* 0x000fe40000000034 */
[----:B------:R-:W-:Y:S02]  /*4560*/  DADD R26, RZ, R50 ;  /* 0x00000000ff1a7229 */ /* 0x000fe40000000032 */
[----:B0-----:R-:W-:Y:S02]  /*4570*/  DFMA R56, -R60, R48, 1 ;  /* 0x3ff000003c38742b */ /* 0x001fe40000000130 */
[----:B------:R-:W-:-:S04]  /*4580*/  DADD R62, RZ, R22 ;  /* 0x00000000ff3e7229 */ /* 0x000fc80000000016 */
[----:B------:R-:W-:Y:S02]  /*4590*/  DFMA R16, RZ, R26, R16 ;  /* 0x0000001aff10722b */ /* 0x000fe40000000010 */
[----:B------:R-:W-:-:S06]  /*45a0*/  DFMA R56, R56, R56, R56 ;  /* 0x000000383838722b */ /* 0x000fcc0000000038 */
[----:B------:R-:W-:Y:S02]  /*45b0*/  DFMA R18, RZ, R62, R16 ;  /* 0x0000003eff12722b */ /* 0x000fe40000000010 */
[----:B------:R-:W-:Y:S02]  /*45c0*/  DADD R16, R20, 100 ;  /* 0x4059000014107429 */ /* 0x000fe40000000000 */
[----:B------:R-:W-:-:S04]  /*45d0*/  DFMA R56, R48, R56, R48 ;  /* 0x000000383038722b */ /* 0x000fc80000000030 */
[----:B------:R-:W-:-:S04]  /*45e0*/  DADD R58, RZ, -R18 ;  /* 0x00000000ff3a7229 */ /* 0x000fc80000000812 */
[----:B------:R-:W-:Y:S01]  /*45f0*/  DFMA R22, -R60, R56, 1 ;  /* 0x3ff000003c16742b */ /* 0x000fe20000000138 */
[----:B------:R-:W-:-:S04]  /*4600*/  LOP3.LUT R3, R17, 0x7ff00000, RZ, 0xc0, !PT ;  /* 0x7ff0000011037812 */ /* 0x000fc800078ec0ff */
[----:B------:R-:W-:Y:S02]  /*4610*/  ISETP.NE.AND P0, PT, R3, 0x7ff00000, PT ;  /* 0x7ff000000300780c */ /* 0x000fe40003f05270 */
[----:B------:R-:W-:Y:S01]  /*4620*/  FSETP.GEU.AND P2, PT, |R59|, 6.5827683646048100446e-37, PT ;  /* 0x036000003b00780b */ /* 0x000fe20003f4e200 */
[----:B------:R-:W-:-:S08]  /*4630*/  DFMA R22, R56, R22, R56 ;  /* 0x000000163816722b */ /* 0x000fd00000000038 */
[----:B------:R-:W-:Y:S02]  /*4640*/  DMUL R16, R58, R22 ;  /* 0x000000163a107228 */ /* 0x000fe40000000000 */
[----:B------:R-:W-:-:S06]  /*4650*/  DSETP.NEU.OR P0, PT, R20, +INF , P0 ;  /* 0x7ff000001400742a */ /* 0x000fcc000070d400 */
[----:B------:R-:W-:-:S08]  /*4660*/  DFMA R18, -R60, R16, R58 ;  /* 0x000000103c12722b */ /* 0x000fd0000000013a */
[----:B------:R-:W-:Y:S01]  /*4670*/  DFMA R16, R22, R18, R16 ;  /* 0x000000121610722b */ /* 0x000fe20000000010 */
[----:B------:R-:W-:Y:S02]  /*4680*/  @!P0 IMAD.MOV.U32 R14, RZ, RZ, 0x0 ;  /* 0x00000000ff0e8424 */ /* 0x000fe400078e00ff */
[----:B------:R-:W-:-:S03]  /*4690*/  @!P0 IMAD.MOV.U32 R15, RZ, RZ, 0x7ff00000 ;  /* 0x7ff00000ff0f8424 */ /* 0x000fc600078e00ff */
[----:B------:R-:W-:Y:S02]  /*46a0*/  FSEL R48, R14, RZ, P1 ;  /* 0x000000ff0e307208 */ /* 0x000fe40000800000 */
[----:B------:R-:W-:Y:S02]  /*46b0*/  FSEL R49, R15, 1.875, P1 ;  /* 0x3ff000000f317808 */ /* 0x000fe40000800000 */
[----:B------:R-:W-:-:S05]  /*46c0*/  FFMA R3, RZ, R61, R17 ;  /* 0x0000003dff037223 */ /* 0x000fca0000000011 */
[----:B------:R-:W-:-:S13]  /*46d0*/  FSETP.GT.AND P0, PT, |R3|, 1.469367938527859385e-39, PT ;  /* 0x001000000300780b */ /* 0x000fda0003f04200 */
[----:B------:R-:W-:Y:S05]  /*46e0*/  @P0 BRA P2, `(.L_x_46) ;  /* 0x0000000000200947 */ /* 0x000fea0001000000 */
[----:B------:R-:W-:Y:S01]  /*46f0*/  MOV R16, R58 ;  /* 0x0000003a00107202 */ /* 0x000fe20000000f00 */
[----:B------:R-:W-:Y:S01]  /*4700*/  IMAD.MOV.U32 R13, RZ, RZ, R59 ;  /* 0x000000ffff0d7224 */ /* 0x000fe200078e003b */
[----:B------:R-:W-:Y:S01]  /*4710*/  MOV R12, 0x4750 ;  /* 0x00004750000c7802 */ /* 0x000fe20000000f00 */
[----:B------:R-:W-:Y:S02]  /*4720*/  IMAD.MOV.U32 R14, RZ, RZ, R60 ;  /* 0x000000ffff0e7224 */ /* 0x000fe400078e003c */
[----:B------:R-:W-:-:S07]  /*4730*/  IMAD.MOV.U32 R15, RZ, RZ, R61 ;  /* 0x000000ffff0f7224 */ /* 0x000fce00078e003d */
[----:B------:R-:W-:Y:S05]  /*4740*/  CALL.REL.NOINC `($__internal_0_$__cuda_sm20_div_rn_f64_full) ;  /* 0x000001f400ac7944 */ /* 0x000fea0003c00000 */
[----:B------:R-:W-:Y:S02]  /*4750*/  IMAD.MOV.U32 R16, RZ, RZ, R14 ;  /* 0x000000ffff107224 */ /* 0x000fe400078e000e */
[----:B------:R-:W-:-:S07]  /*4760*/  IMAD.MOV.U32 R17, RZ, RZ, R13 ;  /* 0x000000ffff117224 */ /* 0x000fce00078e000d */
.L_x_46:
[----:B------:R-:W-:Y:S05]  /*4770*/  BSYNC.RECONVERGENT B2 ;  /* 0x0000000000027941 */ /* 0x000fea0003800200 */
.L_x_45:
[C---:B------:R-:W-:Y:S01]  /*4780*/  DSETP.GEU.AND P1, PT, R16.reuse, 1000000, PT ;  /* 0x412e84801000742a */ /* 0x040fe20003f2e000 */
[----:B------:R-:W-:Y:S01]  /*4790*/  BSSY.RECONVERGENT B2, `(.L_x_47) ;  /* 0x000012f000027945 */ /* 0x000fe20003800200 */
[----:B------:R-:W-:Y:S01]  /*47a0*/  DSETP.GE.AND P2, PT, R16, RZ, PT ;  /* 0x000000ff1000722a */ /* 0x000fe20003f46000 */
[----:B------:R-:W-:-:S13]  /*47b0*/  PLOP3.LUT P0, PT, PT, PT, PT, 0x8, 0x80 ;  /* 0x000000000080781c */ /* 0x000fda0003f0e170 */
[----:B------:R-:W-:Y:S05]  /*47c0*/  @!P1 BRA P2, `(.L_x_48) ;  /* 0x0000001000ac9947 */ /* 0x000fea0001000000 */
[----:B------:R-:W-:Y:S01]  /*47d0*/  DADD R52, R52, -1 ;  /* 0xbff0000034347429 */ /* 0x000fe20000000000 */
[----:B------:R-:W-:Y:S01]  /*47e0*/  BSSY.RECONVERGENT B3, `(.L_x_49) ;  /* 0x000002a000037945 */ /* 0x000fe20003800200 */
[----:B------:R-:W-:Y:S02]  /*47f0*/  DMUL R14, R64, R64 ;  /* 0x00000040400e7228 */ /* 0x000fe40000000000 */
[----:B------:R-:W-:Y:S02]  /*4800*/  DADD R12, R50, 2 ;  /* 0x40000000320c7429 */ /* 0x000fe40000000000 */
[----:B------:R-:W-:Y:S02]  /*4810*/  DMUL R56, R62, R62 ;  /* 0x0000003e3e387228 */ /* 0x000fe40000000000 */
[-C--:B------:R-:W-:Y:S02]  /*4820*/  DMUL R58, R52, R52.reuse ;  /* 0x00000034343a7228 */ /* 0x080fe40000000000 */
[----:B------:R-:W-:-:S02]  /*4830*/  DMUL R64, R64, R52 ;  /* 0x0000003440407228 */ /* 0x000fc40000000000 */
[----:B------:R-:W-:Y:S02]  /*4840*/  DFMA R14, R28, R28, R14 ;  /* 0x0000001c1c0e722b */ /* 0x000fe4000000000e */
[----:B------:R-:W-:Y:S02]  /*4850*/  DMUL R62, R54, R62 ;  /* 0x0000003e363e7228 */ /* 0x000fe40000000000 */
[-C--:B------:R-:W-:Y:S02]  /*4860*/  DFMA R16, R12, R12.reuse, R58 ;  /* 0x0000000c0c10722b */ /* 0x080fe4000000003a */
[----:B------:R-:W-:Y:S02]  /*4870*/  DFMA R12, R28, R12, R64 ;  /* 0x0000000c1c0c722b */ /* 0x000fe40000000040 */
[----:B------:R-:W-:-:S04]  /*4880*/  DFMA R52, R54, R54, R14 ;  /* 0x000000363634722b */ /* 0x000fc8000000000e */
[----:B------:R-:W-:Y:S02]  /*4890*/  DADD R16, R16, R56 ;  /* 0x0000000010107229 */ /* 0x000fe40000000038 */
[----:B------:R-:W-:Y:S02]  /*48a0*/  DADD R12, R12, R62 ;  /* 0x000000000c0c7229 */ /* 0x000fe4000000003e */
[----:B------:R-:W-:-:S04]  /*48b0*/  DMUL R54, R52, 4 ;  /* 0x4010000034367828 */ /* 0x000fc80000000000 */
[----:B------:R-:W-:Y:S02]  /*48c0*/  DADD R16, R16, -1 ;  /* 0xbff0000010107429 */ /* 0x000fe40000000000 */
[----:B------:R-:W-:-:S06]  /*48d0*/  DADD R60, R12, R12 ;  /* 0x000000000c3c7229 */ /* 0x000fcc000000000c */
[----:B------:R-:W-:-:S08]  /*48e0*/  DMUL R16, R16, R54 ;  /* 0x0000003610107228 */ /* 0x000fd00000000000 */
[----:B------:R-:W-:Y:S01]  /*48f0*/  DFMA R18, R60, R60, -R16 ;  /* 0x0000003c3c12722b */ /* 0x000fe20000000810 */
[----:B------:R-:W-:Y:S02]  /*4900*/  IMAD.MOV.U32 R16, RZ, RZ, 0x0 ;  /* 0x00000000ff107424 */ /* 0x000fe400078e00ff */
[----:B------:R-:W-:-:S03]  /*4910*/  IMAD.MOV.U32 R17, RZ, RZ, 0x3fd80000 ;  /* 0x3fd80000ff117424 */ /* 0x000fc600078e00ff */
[----:B------:R-:W0:Y:S04]  /*4920*/  MUFU.RSQ64H R13, R19 ;  /* 0x00000013000d7308 */ /* 0x000e280000001c00 */
[----:B------:R-:W-:-:S04]  /*4930*/  IADD3 R12, PT, PT, R19, -0x3500000, RZ ;  /* 0xfcb00000130c7810 */ /* 0x000fc80007ffe0ff */
[----:B------:R-:W-:Y:S02]  /*4940*/  ISETP.GE.U32.AND P1, PT, R12, 0x7ca00000, PT ;  /* 0x7ca000000c00780c */ /* 0x000fe40003f26070 */
        /* <DEDUP_REMOVED lines=19> */
.L_x_50:
[----:B------:R-:W-:Y:S05]  /*4a80*/  BSYNC.RECONVERGENT B3 ;  /* 0x0000000000037941 */ /* 0x000fea0003800200 */
.L_x_49:
        /* <DEDUP_REMOVED lines=24> */
.L_x_52:
[----:B------:R-:W-:Y:S05]  /*4c10*/  BSYNC.RECONVERGENT B3 ;  /* 0x0000000000037941 */ /* 0x000fea0003800200 */
.L_x_51:
        /* <DEDUP_REMOVED lines=22> */
.L_x_54:
[----:B------:R-:W-:Y:S05]  /*4d80*/  BSYNC.RECONVERGENT B3 ;  /* 0x0000000000037941 */ /* 0x000fea0003800200 */
.L_x_53:
[C---:B------:R-:W-:Y:S02]  /*4d90*/  DSETP.GEU.AND P2, PT, R20.reuse, 1000000, PT ;  /* 0x412e84801400742a */ /* 0x040fe40003f4e000 */
[----:B------:R-:W-:-:S04]  /*4da0*/  DSETP.GE.AND P1, PT, R20, RZ, PT ;  /* 0x000000ff1400722a */ /* 0x000fc80003f26000 */
[----:B------:R-:W-:Y:S02]  /*4db0*/  FSEL R14, R20, RZ, !P2 ;  /* 0x000000ff140e7208 */ /* 0x000fe40005000000 */
[----:B------:R-:W-:Y:S01]  /*4dc0*/  FSEL R15, R21, 10.9073486328125, !P2 ;  /* 0x412e8480150f7808 */ /* 0x000fe20005000000 */
[----:B------:R-:W-:Y:S01]  /*4dd0*/  DSETP.GE.AND P2, PT, R12, RZ, PT ;  /* 0x000000ff0c00722a */ /* 0x000fe20003f46000 */
[----:B------:R-:W-:Y:S02]  /*4de0*/  FSEL R14, R14, RZ, P1 ;  /* 0x000000ff0e0e7208 */ /* 0x000fe40000800000 */
[----:B------:R-:W-:-:S06]  /*4df0*/  FSEL R15, R15, 10.9073486328125, P1 ;  /* 0x412e84800f0f7808 */ /* 0x000fcc0000800000 */
[----:B------:R-:W-:-:S06]  /*4e00*/  DSETP.GEU.AND P1, PT, R12, R14, PT ;  /* 0x0000000e0c00722a */ /* 0x000fcc0003f2e000 */
[----:B------:R-:W-:Y:S02]  /*4e10*/  @P2 FSEL R14, R12, R14, !P1 ;  /* 0x0000000e0c0e2208 */ /* 0x000fe40004800000 */
[----:B------:R-:W-:-:S03]  /*4e20*/  @P2 FSEL R15, R13, R15, !P1 ;  /* 0x0000000f0d0f2208 */ /* 0x000fc60004800000 */
[----:B------:R-:W-:Y:S02]  /*4e30*/  IMAD.MOV.U32 R12, RZ, RZ, R14 ;  /* 0x000000ffff0c7224 */ /* 0x000fe400078e000e */
[----:B------:R-:W-:-:S06]  /*4e40*/  IMAD.MOV.U32 R13, RZ, RZ, R15 ;  /* 0x000000ffff0d7224 */ /* 0x000fcc00078e000f */
[C---:B------:R-:W-:Y:S02]  /*4e50*/  DSETP.GEU.AND P1, PT, R12.reuse, 1000000, PT ;  /* 0x412e84800c00742a */ /* 0x040fe40003f2e000 */
[----:B------:R-:W-:-:S14]  /*4e60*/  DSETP.GE.AND P2, PT, R12, RZ, PT ;  /* 0x000000ff0c00722a */ /* 0x000fdc0003f46000 */
[----:B------:R-:W-:Y:S05]  /*4e70*/  @!P1 BRA P2, `(.L_x_48) ;  /* 0x0000000c00009947 */ /* 0x000fea0001000000 */
[-C--:B------:R-:W-:Y:S01]  /*4e80*/  DFMA R12, R26, R26.reuse, R58 ;  /* 0x0000001a1a0c722b */ /* 0x080fe2000000003a */
[----:B------:R-:W-:Y:S01]  /*4e90*/  IMAD.MOV.U32 R16, RZ, RZ, 0x0 ;  /* 0x00000000ff107424 */ /* 0x000fe200078e00ff */
[----:B------:R-:W-:Y:S01]  /*4ea0*/  DFMA R26, R28, R26, R64 ;  /* 0x0000001a1c1a722b */ /* 0x000fe20000000040 */
[----:B------:R-:W-:Y:S01]  /*4eb0*/  IMAD.MOV.U32 R17, RZ, RZ, 0x3fd80000 ;  /* 0x3fd80000ff117424 */ /* 0x000fe200078e00ff */
[----:B------:R-:W-:Y:S04]  /*4ec0*/  BSSY.RECONVERGENT B3, `(.L_x_55) ;  /* 0x000001d000037945 */ /* 0x000fe80003800200 */
[----:B------:R-:W-:Y:S02]  /*4ed0*/  DADD R12, R56, R12 ;  /* 0x00000000380c7229 */ /* 0x000fe4000000000c */
[----:B------:R-:W-:-:S06]  /*4ee0*/  DADD R26, R62, R26 ;  /* 0x000000003e1a7229 */ /* 0x000fcc000000001a */
[----:B------:R-:W-:Y:S02]  /*4ef0*/  DADD R12, R12, -1 ;  /* 0xbff000000c0c7429 */ /* 0x000fe40000000000 */
[----:B------:R-:W-:-:S06]  /*4f00*/  DADD R26, R26, R26 ;  /* 0x000000001a1a7229 */ /* 0x000fcc000000001a */
[----:B------:R-:W-:-:S08]  /*4f10*/  DMUL R12, R54, R12 ;  /* 0x0000000c360c7228 */ /* 0x000fd00000000000 */
[----:B------:R-:W-:-:S06]  /*4f20*/  DFMA R18, R26, R26, -R12 ;  /* 0x0000001a1a12722b */ /* 0x000fcc000000080c */
        /* <DEDUP_REMOVED lines=22> */
.L_x_56:
[----:B------:R-:W-:Y:S05]  /*5090*/  BSYNC.RECONVERGENT B3 ;  /* 0x0000000000037941 */ /* 0x000fea0003800200 */
.L_x_55:
        /* <DEDUP_REMOVED lines=23> */
.L_x_58:
[----:B------:R-:W-:Y:S05]  /*5210*/  BSYNC.RECONVERGENT B3 ;  /* 0x0000000000037941 */ /* 0x000fea0003800200 */
.L_x_57:
        /* <DEDUP_REMOVED lines=22> */
.L_x_60:
[----:B------:R-:W-:Y:S05]  /*5380*/  BSYNC.RECONVERGENT B3 ;  /* 0x0000000000037941 */ /* 0x000fea0003800200 */
.L_x_59:
        /* <DEDUP_REMOVED lines=15> */
[----:B------:R-:W-:Y:S01]  /*5480*/  DADD R50, R50, -2 ;  /* 0xc000000032327429 */ /* 0x000fe20000000000 */
[----:B------:R-:W-:Y:S01]  /*5490*/  IMAD.MOV.U32 R16, RZ, RZ, 0x0 ;  /* 0x00000000ff107424 */ /* 0x000fe200078e00ff */
[----:B------:R-:W-:Y:S01]  /*54a0*/  BSSY.RECONVERGENT B3, `(.L_x_61) ;  /* 0x0000020000037945 */ /* 0x000fe20003800200 */
[----:B------:R-:W-:-:S05]  /*54b0*/  IMAD.MOV.U32 R17, RZ, RZ, 0x3fd80000 ;  /* 0x3fd80000ff117424 */ /* 0x000fca00078e00ff */
[-C--:B------:R-:W-:Y:S02]  /*54c0*/  DFMA R58, R50, R50.reuse, R58 ;  /* 0x00000032323a722b */ /* 0x080fe4000000003a */
[----:B------:R-:W-:-:S06]  /*54d0*/  DFMA R28, R28, R50, R64 ;  /* 0x000000321c1c722b */ /* 0x000fcc0000000040 */
        /* <DEDUP_REMOVED lines=28> */
.L_x_62:
[----:B------:R-:W-:Y:S05]  /*56a0*/  BSYNC.RECONVERGENT B3 ;  /* 0x0000000000037941 */ /* 0x000fea0003800200 */
.L_x_61:
        /* <DEDUP_REMOVED lines=23> */
.L_x_64:
[----:B------:R-:W-:Y:S05]  /*5820*/  BSYNC.RECONVERGENT B3 ;  /* 0x0000000000037941 */ /* 0x000fea0003800200 */
.L_x_63:
        /* <DEDUP_REMOVED lines=22> */
.L_x_66:
[----:B------:R-:W-:Y:S05]  /*5990*/  BSYNC.RECONVERGENT B3 ;  /* 0x0000000000037941 */ /* 0x000fea0003800200 */
.L_x_65:
        /* <DEDUP_REMOVED lines=12> */
[----:B------:R-:W-:-:S06]  /*5a60*/  DSETP.GEU.AND P0, PT, R12, 1000000, PT ;  /* 0x412e84800c00742a */ /* 0x000fcc0003f0e000 */
[----:B------:R-:W-:-:S14]  /*5a70*/  DSETP.LTU.OR P0, PT, R12, RZ, P0 ;  /* 0x000000ff0c00722a */ /* 0x000fdc0000709400 */
.L_x_48:
[----:B------:R-:W-:Y:S05]  /*5a80*/  BSYNC.RECONVERGENT B2 ;  /* 0x0000000000027941 */ /* 0x000fea0003800200 */
.L_x_47:
[----:B------:R0:W2:Y:S01]  /*5a90*/  LDL R18, [R2+0x104] ;  /* 0x0001040002127983 */ /* 0x0000a20000100800 */
[----:B------:R-:W-:Y:S01]  /*5aa0*/  DSETP.MAX.AND P1, P2, RZ, R24, PT ;  /* 0x00000018ff00722a */ /* 0x000fe20003a2f000 */
[----:B------:R-:W-:Y:S01]  /*5ab0*/  MOV R14, R25 ;  /* 0x00000019000e7202 */ /* 0x000fe20000000f00 */
[----:B------:R-:W-:Y:S01]  /*5ac0*/  IMAD.MOV.U32 R12, RZ, RZ, RZ ;  /* 0x000000ffff0c7224 */ /* 0x000fe200078e00ff */
[----:B------:R-:W-:Y:S01]  /*5ad0*/  BSSY.RECONVERGENT B1, `(.L_x_67) ;  /* 0x000002d000017945 */ /* 0x000fe20003800200 */
[----:B0-----:R-:W-:-:S03]  /*5ae0*/  CS2R R2, SRZ ;  /* 0x0000000000027805 */ /* 0x001fc6000001ff00 */
[----:B------:R-:W-:-:S03]  /*5af0*/  SEL R12, R12, R24, P1 ;  /* 0x000000180c0c7207 */ /* 0x000fc60000800000 */
[----:B------:R-:W-:Y:S01]  /*5b00*/  FSEL R13, R3, R14, P1 ;  /* 0x0000000e030d7208 */ /* 0x000fe20000800000 */
[----:B------:R-:W-:-:S03]  /*5b10*/  IMAD.MOV.U32 R3, RZ, RZ, 0x3fe00000 ;  /* 0x3fe00000ff037424 */ /* 0x000fc600078e00ff */
[----:B------:R-:W-:-:S06]  /*5b20*/  @P2 LOP3.LUT R13, R14, 0x80000, RZ, 0xfc, !PT ;  /* 0x000800000e0d2812 */ /* 0x000fcc00078efcff */
[----:B------:R-:W-:-:S10]  /*5b30*/  DMUL R14, R12, 0.5 ;  /* 0x3fe000000c0e7828 */ /* 0x000fd40000000000 */
[----:B------:R-:W-:Y:S02]  /*5b40*/  FSEL R16, R12, R14, P0 ;  /* 0x0000000e0c107208 */ /* 0x000fe40000000000 */
[----:B------:R-:W-:Y:S02]  /*5b50*/  FSEL R17, R13, R15, P0 ;  /* 0x0000000f0d117208 */ /* 0x000fe40000000000 */
[----:B------:R-:W-:Y:S02]  /*5b60*/  CS2R R12, SRZ ;  /* 0x00000000000c7805 */ /* 0x000fe4000001ff00 */
[----:B------:R-:W-:Y:S02]  /*5b70*/  CS2R R14, SRZ ;  /* 0x00000000000e7805 */ /* 0x000fe4000001ff00 */
[----:B--2---:R-:W-:-:S13]  /*5b80*/  ISETP.NE.AND P1, PT, R18, 0x4, PT ;  /* 0x000000041200780c */ /* 0x004fda0003f25270 */
[----:B------:R-:W-:Y:S05]  /*5b90*/  @!P1 BRA `(.L_x_68) ;  /* 0x0000000000749947 */ /* 0x000fea0003800000 */
[----:B------:R-:W-:-:S13]  /*5ba0*/  ISETP.NE.AND P0, PT, R18, 0x3, PT ;  /* 0x000000031200780c */ /* 0x000fda0003f05270 */
[----:B------:R-:W-:Y:S05]  /*5bb0*/  @!P0 BRA `(.L_x_69) ;  /* 0x0000000000588947 */ /* 0x000fea0003800000 */
[----:B------:R-:W-:Y:S01]  /*5bc0*/  ISETP.NE.AND P0, PT, R18, 0x1, PT ;  /* 0x000000011200780c */ /* 0x000fe20003f05270 */
[----:B------:R-:W-:Y:S01]  /*5bd0*/  IMAD.MOV.U32 R56, RZ, RZ, 0x0 ;  /* 0x00000000ff387424 */ /* 0x000fe200078e00ff */
[----:B------:R-:W-:Y:S01]  /*5be0*/  CS2R R28, SRZ ;  /* 0x00000000001c7805 */ /* 0x000fe2000001ff00 */
[----:B------:R-:W-:Y:S01]  /*5bf0*/  IMAD.MOV.U32 R57, RZ, RZ, 0x3ff00000 ;  /* 0x3ff00000ff397424 */ /* 0x000fe200078e00ff */
[----:B------:R-:W-:-:S09]  /*5c00*/  CS2R R2, SRZ ;  /* 0x0000000000027805 */ /* 0x000fd2000001ff00 */
[----:B------:R-:W-:Y:S05]  /*5c10*/  @P0 BRA `(.L_x_70) ;  /* 0x0000000000600947 */ /* 0x000fea0003800000 */
[----:B------:R-:W0:Y:S01]  /*5c20*/  FRND.F64.FLOOR R12, R34 ;  /* 0x00000022000c7313 */ /* 0x000e220000305800 */
[----:B------:R-:W-:Y:S01]  /*5c30*/  IMAD.MOV.U32 R28, RZ, RZ, RZ ;  /* 0x000000ffff1c7224 */ /* 0x000fe200078e00ff */
[----:B------:R-:W-:-:S03]  /*5c40*/  CS2R R56, SRZ ;  /* 0x0000000000387805 */ /* 0x000fc6000001ff00 */
[----:B------:R-:W-:-:S03]  /*5c50*/  IMAD.MOV.U32 R14, RZ, RZ, R28 ;  /* 0x000000ffff0e7224 */ /* 0x000fc600078e001c */
[----:B------:R-:W1:Y:S01]  /*5c60*/  FRND.F64.FLOOR R2, R38 ;  /* 0x0000002600027313 */ /* 0x000e620000305800 */
[----:B0-----:R-:W-:Y:S02]  /*5c70*/  DADD R12, R34, -R12 ;  /* 0x00000000220c7229 */ /* 0x001fe4000000080c */
[----:B-1----:R-:W-:-:S06]  /*5c80*/  DADD R2, R38, -R2 ;  /* 0x0000000026027229 */ /* 0x002fcc0000000802 */
[----:B------:R-:W-:Y:S01]  /*5c90*/  DSETP.GEU.AND P0, PT, R12, 0.5, PT ;  /* 0x3fe000000c00742a */ /* 0x000fe20003f0e000 */
[----:B------:R-:W-:-:S05]  /*5ca0*/  IMAD.MOV.U32 R12, RZ, RZ, R28 ;  /* 0x000000ffff0c7224 */ /* 0x000fca00078e001c */
[----:B------:R-:W-:Y:S01]  /*5cb0*/  DSETP.GEU.XOR P0, PT, R2, 0.5, P0 ;  /* 0x3fe000000200742a */ /* 0x000fe2000070e800 */
[----:B------:R-:W-:Y:S01]  /*5cc0*/  IMAD.MOV.U32 R2, RZ, RZ, 0x0 ;  /* 0x00000000ff027424 */ /* 0x000fe200078e00ff */
[----:B------:R-:W-:-:S04]  /*5cd0*/  MOV R3, 0x3ff00000 ;  /* 0x3ff0000000037802 */ /* 0x000fc80000000f00 */
[----:B------:R-:W-:-:S05]  /*5ce0*/  FSEL R29, RZ, 1.875, !P0 ;  /* 0x3ff00000ff1d7808 */ /* 0x000fca0004000000 */
[--C-:B------:R-:W-:Y:S02]  /*5cf0*/  IMAD.MOV.U32 R13, RZ, RZ, R29.reuse ;  /* 0x000000ffff0d7224 */ /* 0x100fe400078e001d */
[----:B------:R-:W-:Y:S01]  /*5d00*/  IMAD.MOV.U32 R15, RZ, RZ, R29 ;  /* 0x000000ffff0f7224 */ /* 0x000fe200078e001d */
[----:B------:R-:W-:Y:S06]  /*5d10*/  BRA `(.L_x_70) ;  /* 0x0000000000207947 */ /* 0x000fec0003800000 */
.L_x_69:
[----:B------:R-:W-:Y:S02]  /*5d20*/  HFMA2 R12, -RZ, RZ, 0, 0 ;  /* 0x00000000ff0c7431 */ /* 0x000fe400000001ff */
[----:B------:R-:W-:Y:S01]  /*5d30*/  IMAD.MOV.U32 R13, RZ, RZ, 0x3fe00000 ;  /* 0x3fe00000ff0d7424 */ /* 0x000fe200078e00ff */
[----:B------:R-:W-:Y:S02]  /*5d40*/  CS2R R28, SRZ ;  /* 0x00000000001c7805 */ /* 0x000fe4000001ff00 */
[----:B------:R-:W-:Y:S01]  /*5d50*/  CS2R R56, SRZ ;  /* 0x0000000000387805 */ /* 0x000fe2000001ff00 */
[----:B------:R-:W-:Y:S06]  /*5d60*/  BRA `(.L_x_70) ;  /* 0x00000000000c7947 */ /* 0x000fec0003800000 */
.L_x_68:
[----:B------:R-:W-:Y:S01]  /*5d70*/  IMAD.MOV.U32 R28, RZ, RZ, 0x0 ;  /* 0x00000000ff1c7424 */ /* 0x000fe200078e00ff */
[----:B------:R-:W-:Y:S01]  /*5d80*/  CS2R R56, SRZ ;  /* 0x0000000000387805 */ /* 0x000fe2000001ff00 */
[----:B------:R-:W-:-:S07]  /*5d90*/  IMAD.MOV.U32 R29, RZ, RZ, 0x3ff00000 ;  /* 0x3ff00000ff1d7424 */ /* 0x000fce00078e00ff */
.L_x_70:
[----:B------:R-:W-:Y:S05]  /*5da0*/  BSYNC.RECONVERGENT B1 ;  /* 0x0000000000017941 */ /* 0x000fea0003800200 */
.L_x_67:
[----:B------:R-:W-:Y:S01]  /*5db0*/  DSETP.GT.AND P0, PT, R56, RZ, PT ;  /* 0x000000ff3800722a */ /* 0x000fe20003f04000 */
[----:B------:R-:W-:Y:S01]  /*5dc0*/  BSSY.RECONVERGENT B2, `(.L_x_71) ;  /* 0x0000f2a000027945 */ /* 0x000fe20003800200 */
[C-C-:B------:R-:W-:Y:S02]  /*5dd0*/  DFMA R24, R16.reuse, R14, R48.reuse ;  /* 0x0000000e1018722b */ /* 0x140fe40000000030 */
[C-C-:B------:R-:W-:Y:S02]  /*5de0*/  DFMA R26, R16.reuse, R12, R48.reuse ;  /* 0x0000000c101a722b */ /* 0x140fe40000000030 */
[----:B------:R-:W-:-:S08]  /*5df0*/  DFMA R28, R16, R28, R48 ;  /* 0x0000001c101c722b */ /* 0x000fd00000000030 */
[----:B------:R-:W-:Y:S05]  /*5e00*/  @!P0 BRA `(.L_x_72) ;  /* 0x000000f000948947 */ /* 0x000fea0003800000 */
[----:B------:R-:W-:Y:S01]  /*5e10*/  DFMA R6, -R44, R46, -R6 ;  /* 0x0000002e2c06722b */ /* 0x000fe20000000906 */
[----:B------:R-:W-:Y:S01]  /*5e20*/  BSSY.RECONVERGENT B1, `(.L_x_73) ;  /* 0x0000008000017945 */ /* 0x000fe20003800200 */
[----:B------:R-:W-:-:S06]  /*5e30*/  IMAD.MOV.U32 R15, RZ, RZ, 0x40140000 ;  /* 0x40140000ff0f7424 */ /* 0x000fcc00078e00ff */
[----:B------:R-:W-:-:S08]  /*5e40*/  DADD R2, R4, -R6 ;  /* 0x0000000004027229 */ /* 0x000fd00000000806 */
[----:B------:R-:W-:-:S08]  /*5e50*/  DADD R2, R2, 1 ;  /* 0x3ff0000002027429 */ /* 0x000fd00000000000 */
[----:B------:R-:W-:-:S10]  /*5e60*/  DADD R12, -RZ, |R2| ;  /* 0x00000000ff0c7229 */ /* 0x000fd40000000502 */
[----:B------:R-:W-:Y:S01]  /*5e70*/  IMAD.MOV.U32 R14, RZ, RZ, R12 ;  /* 0x000000ffff0e7224 */ /* 0x000fe200078e000c */
[----:B------:R-:W-:-:S07]  /*5e80*/  MOV R12, 0x5ea0 ;  /* 0x00005ea0000c7802 */ /* 0x000fce0000000f00 */
[----:B------:R-:W-:Y:S05]  /*5e90*/  CALL.REL.NOINC `($_Z18cudaRaytraceKernel8Matrix4DPviii$__internal_accurate_pow) ;  /* 0x000001e800107944 */ /* 0x000fea0003c00000 */
[----:B------:R-:W-:Y:S05]  /*5ea0*/  BSYNC.RECONVERGENT B1 ;  /* 0x0000000000017941 */ /* 0x000fea0003800200 */
.L_x_73:
[----:B------:R-:W-:Y:S01]  /*5eb0*/  MOV R4, 0x0 ;  /* 0x0000000000047802 */ /* 0x000fe20000000f00 */
[----:B------:R-:W-:Y:S01]  /*5ec0*/  IMAD.MOV.U32 R5, RZ, RZ, 0x3ff00000 ;  /* 0x3ff00000ff057424 */ /* 0x000fe200078e00ff */
[----:B------:R-:W-:Y:S01]  /*5ed0*/  CS2R R6, SRZ ;  /* 0x0000000000067805 */ /* 0x000fe2000001ff00 */
[----:B------:R-:W-:Y:S01]  /*5ee0*/  STL.128 [R1], RZ ;  /* 0x000000ff01007387 */ /* 0x000fe20000100c00 */
[----:B------:R-:W-:Y:S01]  /*5ef0*/  HFMA2 R46, -RZ, RZ, 0, 0 ;  /* 0x00000000ff2e7431 */ /* 0x000fe200000001ff */
[----:B------:R-:W-:Y:S01]  /*5f00*/  CS2R R44, SRZ ;  /* 0x00000000002c7805 */ /* 0x000fe2000001ff00 */
[----:B------:R-:W-:Y:S01]  /*5f10*/  IMAD.MOV.U32 R47, RZ, RZ, 0x3ff00000 ;  /* 0x3ff00000ff2f7424 */ /* 0x000fe200078e00ff */
[----:B------:R0:W-:Y:S01]  /*5f20*/  STL.128 [R1], R4 ;  /* 0x0000000401007387 */ /* 0x0001e20000100c00 */
[----:B------:R-:W-:Y:S01]  /*5f30*/  IMAD.MOV.U32 R20, RZ, RZ, 0x0 ;  /* 0x00000000ff147424 */ /* 0x000fe200078e00ff */
[----:B------:R-:W-:Y:S01]  /*5f40*/  CS2R R22, SRZ ;  /* 0x0000000000167805 */ /* 0x000fe2000001ff00 */
[----:B------:R-:W-:Y:S01]  /*5f50*/  IMAD.MOV.U32 R21, RZ, RZ, 0x3ff00000 ;  /* 0x3ff00000ff157424 */ /* 0x000fe200078e00ff */
[----:B------:R-:W-:Y:S01]  /*5f60*/  STL.128 [R1+0x80], RZ ;  /* 0x000080ff01007387 */ /* 0x000fe20000100c00 */
[----:B------:R-:W-:Y:S01]  /*5f70*/  CS2R R48, SRZ ;  /* 0x0000000000307805 */ /* 0x000fe2000001ff00 */
[----:B------:R-:W-:Y:S01]  /*5f80*/  IMAD.MOV.U32 R50, RZ, RZ, 0x0 ;  /* 0x00000000ff327424 */ /* 0x000fe200078e00ff */
[----:B------:R-:W-:Y:S01]  /*5f90*/  DFMA R68, RZ, R42, R8 ;  /* 0x0000002aff44722b */ /* 0x000fe20000000008 */
[----:B------:R-:W-:Y:S01]  /*5fa0*/  STL.128 [R1+0x70], RZ ;  /* 0x000070ff01007387 */ /* 0x000fe20000100c00 */
[----:B------:R-:W-:-:S02]  /*5fb0*/  IMAD.MOV.U32 R51, RZ, RZ, 0x3ff00000 ;  /* 0x3ff00000ff337424 */ /* 0x000fc400078e00ff */
[----:B------:R-:W-:Y:S02]  /*5fc0*/  HFMA2 R62, -RZ, RZ, 0, 0 ;  /* 0x00000000ff3e7431 */ /* 0x000fe400000001ff */
[----:B------:R-:W-:Y:S01]  /*5fd0*/  IMAD.MOV.U32 R63, RZ, RZ, 0x40000000 ;  /* 0x40000000ff3f7424 */ /* 0x000fe200078e00ff */
[----:B------:R1:W-:Y:S01]  /*5fe0*/  STL.128 [R1+0x70], R44 ;  /* 0x0000702c01007387 */ /* 0x0003e20000100c00 */
[----:B------:R-:W-:Y:S01]  /*5ff0*/  CS2R R60, SRZ ;  /* 0x00000000003c7805 */ /* 0x000fe2000001ff00 */
[----:B------:R-:W-:Y:S01]  /*6000*/  IMAD.MOV.U32 R18, RZ, RZ, 0x0 ;  /* 0x00000000ff127424 */ /* 0x000fe200078e00ff */
[----:B------:R-:W-:Y:S02]  /*6010*/  CS2R R16, SRZ ;  /* 0x0000000000107805 */ /* 0x000fe4000001ff00 */
[----:B0-----:R-:W-:Y:S01]  /*6020*/  CS2R R6, SRZ ;  /* 0x0000000000067805 */ /* 0x001fe2000001ff00 */
[----:B------:R-:W-:Y:S01]  /*6030*/  STL.128 [R1+0x160], RZ ;  /* 0x000160ff01007387 */ /* 0x000fe20000100c00 */
[----:B------:R-:W-:Y:S01]  /*6040*/  IMAD.MOV.U32 R19, RZ, RZ, 0x3ff00000 ;  /* 0x3ff00000ff137424 */ /* 0x000fe200078e00ff */
[----:B------:R-:W-:Y:S01]  /*6050*/  DFMA R68, RZ, R40, R68 ;  /* 0x00000028ff44722b */ /* 0x000fe20000000044 */
[----:B------:R-:W-:Y:S01]  /*6060*/  IMAD.MOV.U32 R66, RZ, RZ, 0x0 ;  /* 0x00000000ff427424 */ /* 0x000fe200078e00ff */
[----:B------:R0:W-:Y:S01]  /*6070*/  STL.128 [R1+0x80], R4 ;  /* 0x0000800401007387 */ /* 0x0001e20000100c00 */
[----:B------:R-:W-:Y:S01]  /*6080*/  IMAD.MOV.U32 R67, RZ, RZ, -0x40100000 ;  /* 0xbff00000ff437424 */ /* 0x000fe200078e00ff */
[----:B------:R-:W-:Y:S01]  /*6090*/  CS2R R64, SRZ ;  /* 0x0000000000407805 */ /* 0x000fe2000001ff00 */
[----:B------:R-:W-:Y:S01]  /*60a0*/  IMAD.MOV.U32 R52, RZ, RZ, 0x0 ;  /* 0x00000000ff347424 */ /* 0x000fe200078e00ff */
[----:B------:R-:W-:Y:S01]  /*60b0*/  STL.128 [R1+0x150], RZ ;  /* 0x000150ff01007387 */ /* 0x000fe20000100c00 */
[----:B------:R-:W-:Y:S01]  /*60c0*/  IMAD.MOV.U32 R53, RZ, RZ, 0x3ff00000 ;  /* 0x3ff00000ff357424 */ /* 0x000fe200078e00ff */
[----:B------:R-:W-:-:S02]  /*60d0*/  CS2R R54, SRZ ;  /* 0x0000000000367805 */ /* 0x000fc4000001ff00 */
[----:B-1----:R-:W-:Y:S01]  /*60e0*/  CS2R R44, SRZ ;  /* 0x00000000002c7805 */ /* 0x002fe2000001ff00 */
[----:B------:R-:W-:Y:S01]  /*60f0*/  STL.128 [R1+0x50], RZ ;  /* 0x000050ff01007387 */ /* 0x000fe20000100c00 */
[----:B------:R-:W-:Y:S01]  /*6100*/  IMAD.MOV.U32 R12, RZ, RZ, R14 ;  /* 0x000000ffff0c7224 */ /* 0x000fe200078e000e */
[----:B------:R-:W-:Y:S01]  /*6110*/  DSETP.NEU.AND P1, PT, R2, RZ, PT ;  /* 0x000000ff0200722a */ /* 0x000fe20003f2d000 */
[----:B------:R-:W-:Y:S01]  /*6120*/  ISETP.GE.AND P0, PT, R3, RZ, PT ;  /* 0x000000ff0300720c */ /* 0x000fe20003f06270 */
[----:B------:R1:W-:Y:S01]  /*6130*/  STL.128 [R1+0x150], R44 ;  /* 0x0001502c01007387 */ /* 0x0003e20000100c00 */
[----:B------:R-:W-:Y:S01]  /*6140*/  BSSY.RECONVERGENT B1, `(.L_x_74) ;  /* 0x0000060000017945 */ /* 0x000fe20003800200 */
[----:B0-----:R-:W-:Y:S01]  /*6150*/  MOV R6, 0x0 ;  /* 0x0000000000067802 */ /* 0x001fe20000000f00 */
[----:B------:R-:W-:Y:S01]  /*6160*/  IMAD.MOV.U32 R7, RZ, RZ, -0x40000000 ;  /* 0xc0000000ff077424 */ /* 0x000fe200078e00ff */
[----:B------:R-:W-:Y:S01]  /*6170*/  CS2R R4, SRZ ;  /* 0x0000000000047805 */ /* 0x000fe2000001ff00 */
[----:B------:R0:W-:Y:S04]  /*6180*/  STL.128 [R1+0x50], R20 ;  /* 0x0000501401007387 */ /* 0x0001e80000100c00 */
[----:B------:R2:W-:Y:S04]  /*6190*/  STL.128 [R1+0x160], R4 ;  /* 0x0001600401007387 */ /* 0x0005e80000100c00 */
[----:B------:R-:W-:Y:S01]  /*61a0*/  STL.128 [R1+0x1d0], RZ ;  /* 0x0001d0ff01007387 */ /* 0x000fe20000100c00 */
[----:B-1----:R-:W-:-:S03]  /*61b0*/  CS2R R44, SRZ ;  /* 0x00000000002c7805 */ /* 0x002fc6000001ff00 */
[----:B------:R-:W-:Y:S01]  /*61c0*/  STL.128 [R1+0x130], RZ ;  /* 0x000130ff01007387 */ /* 0x000fe20000100c00 */
[----:B0-----:R-:W-:-:S03]  /*61d0*/  CS2R R22, SRZ ;  /* 0x0000000000167805 */ /* 0x001fc6000001ff00 */
[----:B------:R0:W-:Y:S01]  /*61e0*/  STL.128 [R1+0x1d0], R44 ;  /* 0x0001d02c01007387 */ /* 0x0001e20000100c00 */
[----:B--2---:R-:W-:-:S03]  /*61f0*/  DMUL R4, RZ, R8 ;  /* 0x00000008ff047228 */ /* 0x004fc60000000000 */
[----:B------:R-:W-:Y:S04]  /*6200*/  STL.128 [R1+0xa0], RZ ;  /* 0x0000a0ff01007387 */ /* 0x000fe80000100c00 */
[----:B------:R1:W-:Y:S01]  /*6210*/  STL.128 [R1+0x130], R20 ;  /* 0x0001301401007387 */ /* 0x0003e20000100c00 */
[----:B------:R-:W-:-:S03]  /*6220*/  DFMA R6, RZ, R42, R4 ;  /* 0x0000002aff06722b */ /* 0x000fc60000000004 */
[----:B------:R2:W-:Y:S01]  /*6230*/  STL.128 [R1+0xa0], R48 ;  /* 0x0000a03001007387 */ /* 0x0005e20000100c00 */
[----:B0-----:R-:W-:-:S03]  /*6240*/  DADD R44, R4, R42 ;  /* 0x00000000042c7229 */ /* 0x001fc6000000002a */
[----:B------:R-:W-:Y:S01]  /*6250*/  STL.128 [R1+0x1b0], RZ ;  /* 0x0001b0ff01007387 */ /* 0x000fe20000100c00 */
[----:B------:R-:W-:Y:S02]  /*6260*/  DADD R4, R2, 5 ;  /* 0x4014000002047429 */ /* 0x000fe40000000000 */
[----:B------:R-:W-:Y:S01]  /*6270*/  DADD R6, R6, R40 ;  /* 0x0000000006067229 */ /* 0x000fe20000000028 */
[----:B------:R-:W-:Y:S01]  /*6280*/  STL.128 [R1+0x170], RZ ;  /* 0x000170ff01007387 */ /* 0x000fe20000100c00 */
[----:B-1----:R-:W-:Y:S01]  /*6290*/  CS2R R22, SRZ ;  /* 0x0000000000167805 */ /* 0x002fe2000001ff00 */
[----:B------:R-:W-:Y:S02]  /*62a0*/  DFMA R44, RZ, R40, R44 ;  /* 0x00000028ff2c722b */ /* 0x000fe4000000002c */
[----:B------:R-:W-:Y:S01]  /*62b0*/  STL.128 [R1+0x1e0], RZ ;  /* 0x0001e0ff01007387 */ /* 0x000fe20000100c00 */
[----:B--2---:R-:W-:Y:S01]  /*62c0*/  IMAD.MOV.U32 R48, RZ, RZ, 0x0 ;  /* 0x00000000ff307424 */ /* 0x004fe200078e00ff */
[----:B------:R-:W-:Y:S01]  /*62d0*/  CS2R R50, SRZ ;  /* 0x0000000000327805 */ /* 0x000fe2000001ff00 */
[----:B------:R-:W-:Y:S01]  /*62e0*/  IMAD.MOV.U32 R49, RZ, RZ, 0x3ff00000 ;  /* 0x3ff00000ff317424 */ /* 0x000fe200078e00ff */
[----:B------:R0:W-:Y:S01]  /*62f0*/  STL.128 [R1+0x1b0], R20 ;  /* 0x0001b01401007387 */ /* 0x0001e20000100c00 */
[----:B------:R-:W-:-:S03]  /*6300*/  LOP3.LUT R4, R5, 0x7ff00000, RZ, 0xc0, !PT ;  /* 0x7ff0000005047812 */ /* 0x000fc600078ec0ff */
[----:B------:R-:W-:Y:S01]  /*6310*/  STL.128 [R1+0x20], RZ ;  /* 0x000020ff01007387 */ /* 0x000fe20000100c00 */
[----:B------:R-:W-:-:S03]  /*6320*/  ISETP.NE.AND P2, PT, R4, 0x7ff00000, PT ;  /* 0x7ff000000400780c */ /* 0x000fc60003f45270 */
[----:B------:R1:W-:Y:S04]  /*6330*/  STL.128 [R1+0x170], R48 ;  /* 0x0001703001007387 */ /* 0x0003e80000100c00 */
[----:B------:R2:W-:Y:S01]  /*6340*/  STL.128 [R1+0x1e0], R60 ;  /* 0x0001e03c01007387 */ /* 0x0005e20000100c00 */
[----:B0-----:R-:W-:-:S03]  /*6350*/  CS2R R22, SRZ ;  /* 0x0000000000167805 */ /* 0x001fc6000001ff00 */
[----:B------:R0:W-:Y:S04]  /*6360*/  STL.128 [R1+0x20], R16 ;  /* 0x0000201001007387 */ /* 0x0001e80000100c00 */
[----:B------:R-:W-:Y:S01]  /*6370*/  STL.128 [R1+0x260], RZ ;  /* 0x000260ff01007387 */ /* 0x000fe20000100c00 */
[----:B-1----:R-:W-:-:S03]  /*6380*/  CS2R R50, SRZ ;  /* 0x0000000000327805 */ /* 0x002fc6000001ff00 */
[----:B------:R-:W-:Y:S01]  /*6390*/  STL.128 [R1+0x210], RZ ;  /* 0x000210ff01007387 */ /* 0x000fe20000100c00 */
[----:B--2---:R-:W-:Y:S01]  /*63a0*/  CS2R R60, SRZ ;  /* 0x00000000003c7805 */ /* 0x004fe2000001ff00 */
[----:B------:R-:W-:Y:S02]  /*63b0*/  IMAD.MOV.U32 R63, RZ, RZ, 0x3ff00000 ;  /* 0x3ff00000ff3f7424 */ /* 0x000fe400078e00ff */
[----:B------:R1:W-:Y:S01]  /*63c0*/  STL.128 [R1+0x260], R20 ;  /* 0x0002601401007387 */ /* 0x0003e20000100c00 */
[----:B0-----:R-:W-:-:S03]  /*63d0*/  CS2R R16, SRZ ;  /* 0x0000000000107805 */ /* 0x001fc6000001ff00 */
[----:B------:R-:W-:Y:S04]  /*63e0*/  STL.128 [R1+0x270], RZ ;  /* 0x000270ff01007387 */ /* 0x000fe80000100c00 */
[----:B------:R-:W-:Y:S04]  /*63f0*/  STL.128 [R1+0xf0], RZ ;  /* 0x0000f0ff01007387 */ /* 0x000fe80000100c00 */
[----:B------:R0:W-:Y:S04]  /*6400*/  STL.128 [R1+0x210], R48 ;  /* 0x0002103001007387 */ /* 0x0001e80000100c00 */
[----:B------:R2:W-:Y:S01]  /*6410*/  STL.128 [R1+0x270], R60 ;  /* 0x0002703c01007387 */ /* 0x0005e20000100c00 */
[----:B-1----:R-:W-:-:S03]  /*6420*/  DFMA R22, RZ, R44, R68 ;  /* 0x0000002cff16722b */ /* 0x002fc60000000044 */
[----:B------:R1:W-:Y:S04]  /*6430*/  STL.128 [R1+0xf0], R16 ;  /* 0x0000f01001007387 */ /* 0x0003e80000100c00 */
[----:B------:R-:W-:Y:S01]  /*6440*/  STL.128 [R1+0x290], RZ ;  /* 0x000290ff01007387 */ /* 0x000fe20000100c00 */
[----:B------:R-:W-:Y:S01]  /*6450*/  DFMA R22, RZ, R6, R22 ;  /* 0x00000006ff16722b */ /* 0x000fe20000000016 */
[----:B0-----:R-:W-:Y:S02]  /*6460*/  CS2R R50, SRZ ;  /* 0x0000000000327805 */ /* 0x001fe4000001ff00 */
[----:B------:R-:W-:Y:S01]  /*6470*/  STL.128 [R1+0x2e0], RZ ;  /* 0x0002e0ff01007387 */ /* 0x000fe20000100c00 */
[----:B--2---:R-:W-:Y:S01]  /*6480*/  IMAD.MOV.U32 R60, RZ, RZ, 0x0 ;  /* 0x00000000ff3c7424 */ /* 0x004fe200078e00ff */
[----:B------:R-:W-:Y:S01]  /*6490*/  CS2R R62, SRZ ;  /* 0x00000000003e7805 */ /* 0x000fe2000001ff00 */
[----:B------:R-:W-:Y:S01]  /*64a0*/  IMAD.MOV.U32 R61, RZ, RZ, 0x3ff00000 ;  /* 0x3ff00000ff3d7424 */ /* 0x000fe200078e00ff */
[----:B------:R-:W-:Y:S01]  /*64b0*/  STL.128 [R1+0x2f0], RZ ;  /* 0x0002f0ff01007387 */ /* 0x000fe20000100c00 */
[----:B-1----:R-:W-:Y:S01]  /*64c0*/  IMAD.MOV.U32 R16, RZ, RZ, 0x0 ;  /* 0x00000000ff107424 */ /* 0x002fe200078e00ff */
[----:B------:R-:W-:Y:S01]  /*64d0*/  CS2R R18, SRZ ;  /* 0x0000000000127805 */ /* 0x000fe2000001ff00 */
[----:B------:R-:W-:Y:S01]  /*64e0*/  IMAD.MOV.U32 R17, RZ, RZ, -0x40100000 ;  /* 0xbff00000ff117424 */ /* 0x000fe200078e00ff */
[----:B------:R-:W-:Y:S04]  /*64f0*/  STL.128 [R1+0xd0], RZ ;  /* 0x0000d0ff01007387 */ /* 0x000fe80000100c00 */
[----:B------:R-:W-:Y:S04]  /*6500*/  STL.128 [R1+0x1f0], RZ ;  /* 0x0001f0ff01007387 */ /* 0x000fe80000100c00 */
[----:B------:R-:W-:Y:S04]  /*6510*/  STL.128 [R1+0x290], R48 ;  /* 0x0002903001007387 */ /* 0x000fe80000100c00 */
[----:B------:R-:W-:Y:S04]  /*6520*/  STL.128 [R1+0x2e0], R60 ;  /* 0x0002e03c01007387 */ /* 0x000fe80000100c00 */
[----:B------:R-:W-:Y:S04]  /*6530*/  STL.128 [R1+0x2f0], R64 ;  /* 0x0002f04001007387 */ /* 0x000fe80000100c00 */
[----:B------:R0:W-:Y:S04]  /*6540*/  STL.128 [R1+0xd0], R52 ;  /* 0x0000d03401007387 */ /* 0x0001e80000100c00 */
[----:B------:R1:W-:Y:S04]  /*6550*/  STL.128 [R1+0x1f0], R16 ;  /* 0x0001f01001007387 */ /* 0x0003e80000100c00 */
[----:B------:R-:W-:Y:S04]  /*6560*/  STL.128 [R1+0x180], RZ ;  /* 0x000180ff01007387 */ /* 0x000fe80000100c00 */
[----:B------:R-:W-:Y:S01]  /*6570*/  STL.128 [R1+0x280], RZ ;  /* 0x000280ff01007387 */ /* 0x000fe20000100c00 */
[----:B0-----:R-:W-:-:S03]  /*6580*/  IMAD.MOV.U32 R54, RZ, RZ, 0x0 ;  /* 0x00000000ff367424 */ /* 0x001fc600078e00ff */
[----:B------:R-:W-:Y:S01]  /*6590*/  STL.128 [R1+0x230], RZ ;  /* 0x000230ff01007387 */ /* 0x000fe20000100c00 */
[----:B------:R-:W-:Y:S01]  /*65a0*/  IMAD.MOV.U32 R55, RZ, RZ, 0x3ff00000 ;  /* 0x3ff00000ff377424 */ /* 0x000fe200078e00ff */
[----:B-1----:R-:W-:Y:S01]  /*65b0*/  CS2R R16, SRZ ;  /* 0x0000000000107805 */ /* 0x002fe2000001ff00 */
[----:B------:R-:W-:Y:S01]  /*65c0*/  IMAD.MOV.U32 R18, RZ, RZ, 0x0 ;  /* 0x00000000ff127424 */ /* 0x000fe200078e00ff */
[----:B------:R-:W-:Y:S02]  /*65d0*/  MOV R19, 0x3ff00000 ;  /* 0x3ff0000000137802 */ /* 0x000fe40000000f00 */
[----:B------:R0:W-:Y:S04]  /*65e0*/  STL.128 [R1+0x180], R52 ;  /* 0x0001803401007387 */ /* 0x0001e80000100c00 */
[----:B------:R1:W-:Y:S04]  /*65f0*/  STL.128 [R1+0x280], R16 ;  /* 0x0002801001007387 */ /* 0x0003e80000100c00 */
[----:B------:R-:W-:Y:S01]  /*6600*/  STL.128 [R1+0x2b0], RZ ;  /* 0x0002b0ff01007387 */ /* 0x000fe20000100c00 */
[----:B0-----:R-:W-:Y:S01]  /*6610*/  CS2R R52, SRZ ;  /* 0x0000000000347805 */ /* 0x001fe2000001ff00 */
[----:B-1----:R0:W1:Y:S01]  /*6620*/  MUFU.RCP64H R19, R23 ;  /* 0x0000001700137308 */ /* 0x0020620000001800 */
[----:B------:R-:W-:-:S03]  /*6630*/  DADD R16, -RZ, -R12 ;  /* 0x00000000ff107229 */ /* 0x000fc6000000090c */
[----:B------:R2:W-:Y:S07]  /*6640*/  STL.128 [R1+0x230], R52 ;  /* 0x0002303401007387 */ /* 0x0005ee0000100c00 */
[----:B------:R-:W-:Y:S02]  /*6650*/  FSEL R4, R16, R14, !P0 ;  /* 0x0000000e10047208 */ /* 0x000fe40004000000 */
[----:B------:R-:W-:Y:S01]  /*6660*/  FSEL R5, R17, R13, !P0 ;  /* 0x0000000d11057208 */ /* 0x000fe20004000000 */
[----:B------:R-:W-:Y:S01]  /*6670*/  @!P1 IMAD.MOV.U32 R5, RZ, RZ, R3 ;  /* 0x000000ffff059224 */ /* 0x000fe200078e0003 */
[----:B------:R-:W-:-:S02]  /*6680*/  @!P1 MOV R4, RZ ;  /* 0x000000ff00049202 */ /* 0x000fc40000000f00 */
[----:B--2---:R-:W-:-:S05]  /*6690*/  CS2R R52, SRZ ;  /* 0x0000000000347805 */ /* 0x004fca000001ff00 */
[----:B------:R2:W-:Y:S02]  /*66a0*/  STL.128 [R1+0x2b0], R52 ;  /* 0x0002b03401007387 */ /* 0x0005e40000100c00 */
[----:B--2---:R-:W-:Y:S01]  /*66b0*/  CS2R R52, SRZ ;  /* 0x0000000000347805 */ /* 0x004fe2000001ff00 */
[----:B01----:R-:W-:Y:S06]  /*66c0*/  @P2 BRA `(.L_x_75) ;  /* 0x00000000001c2947 */ /* 0x003fec0003800000 */
[----:B------:R-:W-:-:S14]  /*66d0*/  DSETP.NAN.AND P1, PT, R2, R2, PT ;  /* 0x000000020200722a */ /* 0x000fdc0003f28000 */
[----:B------:R-:W-:Y:S01]  /*66e0*/  @P1 DADD R4, R2, 5 ;  /* 0x4014000002041429 */ /* 0x000fe20000000000 */
[----:B------:R-:W-:Y:S10]  /*66f0*/  @P1 BRA `(.L_x_75) ;  /* 0x0000000000101947 */ /* 0x000ff40003800000 */
[----:B------:R-:W-:-:S14]  /*6700*/  DSETP.NEU.AND P1, PT, |R2|, +INF , PT ;  /* 0x7ff000000200742a */ /* 0x000fdc0003f2d200 */
[----:B------:R-:W-:Y:S02]  /*6710*/  @!P1 IMAD.MOV.U32 R12, RZ, RZ, -0x100000 ;  /* 0xfff00000ff0c9424 */ /* 0x000fe400078e00ff */
[----:B------:R-:W-:-:S03]  /*6720*/  @!P1 IMAD.MOV.U32 R4, RZ, RZ, RZ ;  /* 0x000000ffff049224 */ /* 0x000fc600078e00ff */
[----:B------:R-:W-:-:S07]  /*6730*/  @!P1 SEL R5, R12, 0x7ff00000, !P0 ;  /* 0x7ff000000c059807 */ /* 0x000fce0004000000 */
.L_x_75:
[----:B------:R-:W-:Y:S05]  /*6740*/  BSYNC.RECONVERGENT B1 ;  /* 0x0000000000017941 */ /* 0x000fea0003800200 */
.L_x_74:
[----:B------:R-:W-:Y:S01]  /*6750*/  UMOV UR6, 0xeb1c432d ;  /* 0xeb1c432d00067882 */ /* 0x000fe20000000000 */
[----:B------:R-:W-:Y:S01]  /*6760*/  UMOV UR7, 0x3f1a36e2 ;  /* 0x3f1a36e200077882 */ /* 0x000fe20000000000 */
[----:B------:R-:W-:Y:S01]  /*6770*/  MOV R18, 0x1 ;  /* 0x0000000100127802 */ /* 0x000fe20000000f00 */
[----:B------:R-:W-:Y:S01]  /*6780*/  DFMA R48, R8, UR6, R36 ;  /* 0x0000000608307c2b */ /* 0x000fe20008000024 */
[----:B------:R-:W-:Y:S01]  /*6790*/  STL.128 [R1+0x300], RZ ;  /* 0x000300ff01007387 */ /* 0x000fe20000100c00 */
[----:B------:R-:W-:Y:S01]  /*67a0*/  DFMA R50, R42, UR6, R38 ;  /* 0x000000062a327c2b */ /* 0x000fe20008000026 */
[----:B------:R-:W-:Y:S01]  /*67b0*/  CS2R R12, SRZ ;  /* 0x00000000000c7805 */ /* 0x000fe2000001ff00 */
[----:B------:R-:W-:Y:S01]  /*67c0*/  DFMA R46, R40, UR6, R34 ;  /* 0x00000006282e7c2b */ /* 0x000fe20008000022 */
[----:B------:R0:W-:Y:S01]  /*67d0*/  STL.128 [R1+0x300], R52 ;  /* 0x0003003401007387 */ /* 0x0001e20000100c00 */
[----:B------:R-:W-:Y:S01]  /*67e0*/  DFMA R14, -R22, R18, 1 ;  /* 0x3ff00000160e742b */ /* 0x000fe20000000112 */
[----:B------:R-:W-:Y:S01]  /*67f0*/  CS2R R62, SRZ ;  /* 0x00000000003e7805 */ /* 0x000fe2000001ff00 */
[----:B------:R-:W-:Y:S01]  /*6800*/  DMUL R16, RZ, R48 ;  /* 0x00000030ff107228 */ /* 0x000fe20000000000 */
[----:B------:R-:W-:Y:S01]  /*6810*/  STL.128 [R1+0x370], RZ ;  /* 0x000370ff01007387 */ /* 0x000fe20000100c00 */
[-C--:B------:R-:W-:Y:S01]  /*6820*/  DFMA R20, RZ, R50.reuse, R48 ;  /* 0x00000032ff14722b */ /* 0x080fe20000000030 */
[----:B------:R-:W-:Y:S01]  /*6830*/  CS2R R64, SRZ ;  /* 0x0000000000407805 */ /* 0x000fe2000001ff00 */
[----:B------:R-:W-:Y:S01]  /*6840*/  IMAD.MOV.U32 R66, RZ, RZ, 0x0 ;  /* 0x00000000ff427424 */ /* 0x000fe200078e00ff */
[----:B------:R-:W-:Y:S01]  /*6850*/  STL.128 [R1+0x3f0], RZ ;  /* 0x0003f0ff01007387 */ /* 0x000fe20000100c00 */
[----:B------:R-:W-:Y:S01]  /*6860*/  IMAD.MOV.U32 R67, RZ, RZ, 0x3ff00000 ;  /* 0x3ff00000ff437424 */ /* 0x000fe200078e00ff */
[----:B------:R-:W-:Y:S01]  /*6870*/  UMOV UR6, 0xeb851eb8 ;  /* 0xeb851eb800067882 */ /* 0x000fe20000000000 */
[--C-:B------:R-:W-:Y:S01]  /*6880*/  DADD R58, R50, R16.reuse ;  /* 0x00000000323a7229 */ /* 0x100fe20000000010 */
[----:B------:R-:W-:Y:S01]  /*6890*/  STL.128 [R1+0x340], RZ ;  /* 0x000340ff01007387 */ /* 0x000fe20000100c00 */
[----:B------:R-:W-:Y:S01]  /*68a0*/  DFMA R16, RZ, R50, R16 ;  /* 0x00000032ff10722b */ /* 0x000fe20000000010 */
[----:B------:R-:W-:Y:S01]  /*68b0*/  UMOV UR7, 0x3feeb851 ;  /* 0x3feeb85100077882 */ /* 0x000fe20000000000 */
[----:B------:R-:W-:Y:S01]  /*68c0*/  DFMA R20, RZ, R46, R20 ;  /* 0x0000002eff14722b */ /* 0x000fe20000000014 */
[----:B------:R1:W-:Y:S01]  /*68d0*/  STL.128 [R1+0x340], R60 ;  /* 0x0003403c01007387 */ /* 0x0003e20000100c00 */
[----:B0-----:R-:W-:Y:S01]  /*68e0*/  DFMA R52, R14, R14, R14 ;  /* 0x0000000e0e34722b */ /* 0x001fe2000000000e */
[----:B------:R-:W-:Y:S01]  /*68f0*/  BSSY.RECONVERGENT B3, `(.L_x_76) ;  /* 0x0000083000037945 */ /* 0x000fe20003800200 */
[----:B------:R-:W-:Y:S01]  /*6900*/  DFMA R58, RZ, R46, R58 ;  /* 0x0000002eff3a722b */ /* 0x000fe2000000003a */
[----:B------:R-:W-:Y:S01]  /*6910*/  IMAD.MOV.U32 R14, RZ, RZ, 0x0 ;  /* 0x00000000ff0e7424 */ /* 0x000fe200078e00ff */
[----:B------:R-:W-:Y:S01]  /*6920*/  STL.128 [R1+0x360], RZ ;  /* 0x000360ff01007387 */ /* 0x000fe20000100c00 */
[----:B------:R-:W-:Y:S01]  /*6930*/  IMAD.MOV.U32 R15, RZ, RZ, 0x40000000 ;  /* 0x40000000ff0f7424 */ /* 0x000fe200078e00ff */
[----:B------:R-:W-:-:S02]  /*6940*/  DADD R70, RZ, R20 ;  /* 0x00000000ff467229 */ /* 0x000fc40000000014 */
[----:B------:R-:W-:Y:S01]  /*6950*/  DFMA R72, R18, R52, R18 ;  /* 0x000000341248722b */ /* 0x000fe20000000012 */
[----:B------:R-:W-:Y:S01]  /*6960*/  STL.128 [R1+0x380], RZ ;  /* 0x000380ff01007387 */ /* 0x000fe20000100c00 */
[----:B------:R-:W-:Y:S01]  /*6970*/  DADD R52, R46, R16 ;  /* 0x000000002e347229 */ /* 0x000fe20000000010 */
[----:B------:R-:W-:Y:S01]  /*6980*/  CS2R R18, SRZ ;  /* 0x0000000000127805 */ /* 0x000fe2000001ff00 */
[----:B------:R-:W-:Y:S01]  /*6990*/  DADD R54, RZ, R58 ;  /* 0x00000000ff367229 */ /* 0x000fe2000000003a */
[----:B------:R0:W-:Y:S01]  /*69a0*/  STL.128 [R1+0x370], R12 ;  /* 0x0003700c01007387 */ /* 0x0001e20000100c00 */
[----:B------:R-:W-:Y:S01]  /*69b0*/  IMAD.MOV.U32 R16, RZ, RZ, 0x0 ;  /* 0x00000000ff107424 */ /* 0x000fe200078e00ff */
[----:B-1----:R-:W-:Y:S01]  /*69c0*/  CS2R R62, SRZ ;  /* 0x00000000003e7805 */ /* 0x002fe2000001ff00 */
[----:B------:R-:W-:Y:S01]  /*69d0*/  DFMA R74, -R22, R72, 1 ;  /* 0x3ff00000164a742b */ /* 0x000fe20000000148 */
[----:B------:R-:W-:Y:S01]  /*69e0*/  IMAD.MOV.U32 R60, RZ, RZ, 0x0 ;  /* 0x00000000ff3c7424 */ /* 0x000fe200078e00ff */
[----:B------:R-:W-:Y:S01]  /*69f0*/  DADD R52, RZ, R52 ;  /* 0x00000000ff347229 */ /* 0x000fe20000000034 */
[----:B------:R-:W-:Y:S01]  /*6a00*/  IMAD.MOV.U32 R61, RZ, RZ, 0x3ff00000 ;  /* 0x3ff00000ff3d7424 */ /* 0x000fe200078e00ff */
[----:B------:R-:W-:Y:S01]  /*6a10*/  DFMA R70, RZ, R54, R70 ;  /* 0x00000036ff46722b */ /* 0x000fe20000000046 */
[----:B------:R1:W-:Y:S01]  /*6a20*/  STL.128 [R1+0x360], R64 ;  /* 0x0003604001007387 */ /* 0x0003e20000100c00 */
[----:B------:R-:W-:Y:S01]  /*6a30*/  IMAD.MOV.U32 R17, RZ, RZ, 0x3ff00000 ;  /* 0x3ff00000ff117424 */ /* 0x000fe200078e00ff */
[----:B------:R-:W-:-:S02]  /*6a40*/  DSETP.NEU.AND P0, PT, R2, 1, PT ;  /* 0x3ff000000200742a */ /* 0x000fc40003f0d000 */
[----:B------:R-:W-:Y:S01]  /*6a50*/  DFMA R74, R72, R74, R72 ;  /* 0x0000004a484a722b */ /* 0x000fe20000000048 */
[----:B------:R2:W-:Y:S02]  /*6a60*/  STL.128 [R1+0x380], R60 ;  /* 0x0003803c01007387 */ /* 0x0005e40000100c00 */
[----:B------:R-:W-:Y:S01]  /*6a70*/  DFMA R70, RZ, R52, R70 ;  /* 0x00000034ff46722b */ /* 0x000fe20000000046 */
[----:B0-----:R-:W-:Y:S01]  /*6a80*/  CS2R R12, SRZ ;  /* 0x00000000000c7805 */ /* 0x001fe2000001ff00 */
[----:B------:R-:W-:Y:S01]  /*6a90*/  IMAD.MOV.U32 R15, RZ, RZ, -0x40000000 ;  /* 0xc0000000ff0f7424 */ /* 0x000fe200078e00ff */
[----:B------:R-:W-:Y:S04]  /*6aa0*/  STL.64 [R1+0x108], RZ ;  /* 0x000108ff01007387 */ /* 0x000fe80000100a00 */
[----:B------:R0:W-:Y:S01]  /*6ab0*/  STL.128 [R1+0x3f0], R12 ;  /* 0x0003f00c01007387 */ /* 0x0001e20000100c00 */
[----:B------:R-:W-:Y:S01]  /*6ac0*/  DADD R70, RZ, -R70 ;  /* 0x00000000ff467229 */ /* 0x000fe20000000846 */
[----:B-1----:R-:W-:Y:S01]  /*6ad0*/  IMAD.MOV.U32 R64, RZ, RZ, 0x0 ;  /* 0x00000000ff407424 */ /* 0x002fe200078e00ff */
[----:B------:R-:W-:Y:S01]  /*6ae0*/  MOV R65, 0x3ff00000 ;  /* 0x3ff0000000417802 */ /* 0x000fe20000000f00 */
[----:B------:R-:W-:Y:S01]  /*6af0*/  STL.64 [R1+0x200], RZ ;  /* 0x000200ff01007387 */ /* 0x000fe20000100a00 */
[----:B--2---:R-:W-:Y:S01]  /*6b00*/  CS2R R60, SRZ ;  /* 0x00000000003c7805 */ /* 0x004fe2000001ff00 */
[----:B------:R-:W-:-:S03]  /*6b10*/  IMAD.MOV.U32 R62, RZ, RZ, 0x0 ;  /* 0x00000000ff3e7424 */ /* 0x000fc600078e00ff */
[----:B------:R-:W-:Y:S01]  /*6b20*/  DMUL R72, R70, R74 ;  /* 0x0000004a46487228 */ /* 0x000fe20000000000 */
[----:B------:R-:W-:Y:S01]  /*6b30*/  IMAD.MOV.U32 R63, RZ, RZ, 0x3ff00000 ;  /* 0x3ff00000ff3f7424 */ /* 0x000fe200078e00ff */
[----:B------:R-:W-:Y:S01]  /*6b40*/  STL.64 [R1+0x318], RZ ;  /* 0x000318ff01007387 */ /* 0x000fe20000100a00 */
[----:B------:R-:W-:-:S03]  /*6b50*/  FSETP.GEU.AND P2, PT, |R71|, 6.5827683646048100446e-37, PT ;  /* 0x036000004700780b */ /* 0x000fc60003f4e200 */
[----:B------:R-:W-:Y:S01]  /*6b60*/  STL.64 [R1+0x410], RZ ;  /* 0x000410ff01007387 */ /* 0x000fe20000100a00 */
[----:B0-----:R-:W-:Y:S01]  /*6b70*/  IMAD.MOV.U32 R15, RZ, RZ, 0x3ff00000 ;  /* 0x3ff00000ff0f7424 */ /* 0x001fe200078e00ff */
[----:B------:R-:W-:Y:S02]  /*6b80*/  DFMA R12, -R22, R72, R70 ;  /* 0x00000048160c722b */ /* 0x000fe40000000146 */
[----:B------:R-:W-:Y:S04]  /*6b90*/  STL.128 [R1+0x390], RZ ;  /* 0x000390ff01007387 */ /* 0x000fe80000100c00 */
[----:B------:R-:W-:Y:S02]  /*6ba0*/  STL.64 [R1+0x108], R14 ;  /* 0x0001080e01007387 */ /* 0x000fe40000100a00 */
[----:B------:R-:W-:-:S02]  /*6bb0*/  DFMA R12, R74, R12, R72 ;  /* 0x0000000c4a0c722b */ /* 0x000fc40000000048 */
[----:B------:R-:W-:Y:S04]  /*6bc0*/  STL.64 [R1+0x200], R14 ;  /* 0x0002000e01007387 */ /* 0x000fe80000100a00 */
[----:B------:R-:W-:Y:S04]  /*6bd0*/  STL.64 [R1+0x318], R14 ;  /* 0x0003180e01007387 */ /* 0x000fe80000100a00 */
[----:B------:R0:W-:Y:S04]  /*6be0*/  STL.64 [R1+0x410], R14 ;  /* 0x0004100e01007387 */ /* 0x0001e80000100a00 */
[----:B------:R-:W-:Y:S04]  /*6bf0*/  STL.128 [R1+0x3c0], RZ ;  /* 0x0003c0ff01007387 */ /* 0x000fe80000100c00 */
[----:B------:R-:W-:Y:S01]  /*6c00*/  STL.128 [R1+0x3e0], RZ ;  /* 0x0003e0ff01007387 */ /* 0x000fe20000100c00 */
[----:B0-----:R-:W-:-:S03]  /*6c10*/  IMAD.MOV.U32 R14, RZ, RZ, 0x47ae147c ;  /* 0x47ae147cff0e7424 */ /* 0x001fc600078e00ff */
[----:B------:R0:W-:Y:S01]  /*6c20*/  STL.128 [R1+0x390], R64 ;  /* 0x0003904001007387 */ /* 0x0001e20000100c00 */
[----:B------:R-:W-:-:S03]  /*6c30*/  IMAD.MOV.U32 R15, RZ, RZ, 0x3fa47ae1 ;  /* 0x3fa47ae1ff0f7424 */ /* 0x000fc600078e00ff */
[----:B------:R1:W-:Y:S03]  /*6c40*/  STL.128 [R1+0x3c0], R16 ;  /* 0x0003c01001007387 */ /* 0x0003e60000100c00 */
[----:B------:R-:W-:Y:S01]  /*6c50*/  DFMA R4, R4, UR6, R14 ;  /* 0x0000000604047c2b */ /* 0x000fe2000800000e */
[----:B------:R2:W-:Y:S01]  /*6c60*/  STL.128 [R1+0x3e0], R60 ;  /* 0x0003e03c01007387 */ /* 0x0005e20000100c00 */
[----:B------:R-:W-:-:S03]  /*6c70*/  FFMA R14, RZ, R23, R13 ;  /* 0x00000017ff0e7223 */ /* 0x000fc6000000000d */
[----:B------:R3:W-:Y:S02]  /*6c80*/  STL.128 [R1+0x400], RZ ;  /* 0x000400ff01007387 */ /* 0x0007e40000100c00 */
[----:B------:R-:W-:Y:S02]  /*6c90*/  FSETP.GT.AND P1, PT, |R14|, 1.469367938527859385e-39, PT ;  /* 0x001000000e00780b */ /* 0x000fe40003f24200 */
[----:B0-----:R-:W-:Y:S01]  /*6ca0*/  MOV R64, 0x1 ;  /* 0x0000000100407802 */ /* 0x001fe20000000f00 */
[----:B------:R-:W-:Y:S01]  /*6cb0*/  IMAD.MOV.U32 R65, RZ, RZ, 0x1 ;  /* 0x00000001ff417424 */ /* 0x000fe200078e00ff */
[----:B------:R3:W-:Y:S01]  /*6cc0*/  STL.128 [R1+0x10], RZ ;  /* 0x000010ff01007387 */ /* 0x0007e20000100c00 */
[----:B------:R-:W-:Y:S01]  /*6cd0*/  IMAD.MOV.U32 R66, RZ, RZ, 0x2 ;  /* 0x00000002ff427424 */ /* 0x000fe200078e00ff */
[----:B-1----:R-:W-:Y:S01]  /*6ce0*/  CS2R R18, SRZ ;  /* 0x0000000000127805 */ /* 0x002fe2000001ff00 */
[----:B------:R-:W-:Y:S01]  /*6cf0*/  IMAD.MOV.U32 R67, RZ, RZ, 0x2 ;  /* 0x00000002ff437424 */ /* 0x000fe200078e00ff */
[----:B------:R3:W-:Y:S01]  /*6d00*/  STL.128 [R1+0x30], RZ ;  /* 0x000030ff01007387 */ /* 0x0007e20000100c00 */
[----:B------:R-:W-:Y:S01]  /*6d10*/  IMAD.MOV.U32 R17, RZ, RZ, -0x40100000 ;  /* 0xbff00000ff117424 */ /* 0x000fe200078e00ff */
[----:B--2---:R-:W-:Y:S01]  /*6d20*/  MOV R60, 0x2 ;  /* 0x00000002003c7802 */ /* 0x004fe20000000f00 */
[----:B------:R-:W-:Y:S01]  /*6d30*/  IMAD.MOV.U32 R61, RZ, RZ, 0x3 ;  /* 0x00000003ff3d7424 */ /* 0x000fe200078e00ff */
[----:B------:R3:W-:Y:S01]  /*6d40*/  STL.128 [R1+0x40], RZ ;  /* 0x000040ff01007387 */ /* 0x0007e20000100c00 */
[----:B------:R-:W-:Y:S01]  /*6d50*/  IMAD.MOV.U32 R63, RZ, RZ, 0x4 ;  /* 0x00000004ff3f7424 */ /* 0x000fe200078e00ff */
[----:B------:R-:W-:Y:S01]  /*6d60*/  FSEL R2, R4, RZ, P0 ;  /* 0x000000ff04027208 */ /* 0x000fe20000000000 */
[----:B------:R-:W-:Y:S01]  /*6d70*/  IMAD.MOV.U32 R62, RZ, RZ, 0x2 ;  /* 0x00000002ff3e7424 */ /* 0x000fe200078e00ff */
[----:B------:R3:W-:Y:S01]  /*6d80*/  STL.128 [R1+0x60], RZ ;  /* 0x000060ff01007387 */ /* 0x0007e20000100c00 */
[----:B------:R-:W-:-:S02]  /*6d90*/  FSEL R3, R5, 1.875, P0 ;  /* 0x3ff0000005037808 */ /* 0x000fc40000000000 */
[----:B------:R-:W-:Y:S01]  /*6da0*/  CS2R R4, SRZ ;  /* 0x0000000000047805 */ /* 0x000fe2000001ff00 */
        /* <DEDUP_REMOVED lines=48> */
[----:B---3--:R-:W-:Y:S01]  /*70b0*/  MOV R16, R70 ;  /* 0x0000004600107202 */ /* 0x008fe20000000f00 */
[----:B------:R-:W-:Y:S01]  /*70c0*/  IMAD.MOV.U32 R13, RZ, RZ, R71 ;  /* 0x000000ffff0d7224 */ /* 0x000fe200078e0047 */
[----:B------:R-:W-:Y:S01]  /*70d0*/  MOV R12, 0x7110 ;  /* 0x00007110000c7802 */ /* 0x000fe20000000f00 */
[----:B------:R-:W-:Y:S02]  /*70e0*/  IMAD.MOV.U32 R14, RZ, RZ, R22 ;  /* 0x000000ffff0e7224 */ /* 0x000fe400078e0016 */
[----:B------:R-:W-:-:S07]  /*70f0*/  IMAD.MOV.U32 R15, RZ, RZ, R23 ;  /* 0x000000ffff0f7224 */ /* 0x000fce00078e0017 */
[----:B------:R-:W-:Y:S05]  /*7100*/  CALL.REL.NOINC `($__internal_0_$__cuda_sm20_div_rn_f64_full) ;  /* 0x000001cc003c7944 */ /* 0x000fea0003c00000 */
[----:B------:R-:W-:-:S07]  /*7110*/  IMAD.MOV.U32 R12, RZ, RZ, R14 ;  /* 0x000000ffff0c7224 */ /* 0x000fce00078e000e */
.L_x_77:
[----:B------:R-:W-:Y:S05]  /*7120*/  BSYNC.RECONVERGENT B3 ;  /* 0x0000000000037941 */ /* 0x000fea0003800200 */
.L_x_76:
[----:B------:R-:W-:Y:S01]  /*7130*/  DADD R20, R20, -1 ;  /* 0xbff0000014147429 */ /* 0x000fe20000000000 */
[----:B------:R-:W-:Y:S01]  /*7140*/  BSSY.RECONVERGENT B3, `(.L_x_78) ;  /* 0x000002f000037945 */ /* 0x000fe20003800200 */
[----:B---3--:R-:W-:Y:S02]  /*7150*/  DMUL R16, R68, R68 ;  /* 0x0000004444107228 */ /* 0x008fe40000000000 */
[----:B------:R-:W-:Y:S02]  /*7160*/  DADD R14, R58, 2 ;  /* 0x400000003a0e7429 */ /* 0x000fe40000000000 */
[----:B------:R-:W-:Y:S02]  /*7170*/  DSETP.GEU.AND P1, PT, R12, 1000000, PT ;  /* 0x412e84800c00742a */ /* 0x000fe40003f2e000 */
[----:B------:R-:W-:Y:S02]  /*7180*/  DMUL R64, R20, R20 ;  /* 0x0000001414407228 */ /* 0x000fe40000000000 */
[----:B------:R-:W-:-:S02]  /*7190*/  DFMA R16, R44, R44, R16 ;  /* 0x0000002c2c10722b */ /* 0x000fc40000000010 */
[----:B------:R-:W-:Y:S01]  /*71a0*/  DMUL R68, R68, R20 ;  /* 0x0000001444447228 */ /* 0x000fe20000000000 */
[----:B------:R-:W-:Y:S01]  /*71b0*/  FSEL R70, R12, RZ, !P1 ;  /* 0x000000ff0c467208 */ /* 0x000fe20004800000 */
[----:B------:R-:W-:Y:S02]  /*71c0*/  DSETP.GE.AND P0, PT, R12, RZ, PT ;  /* 0x000000ff0c00722a */ /* 0x000fe40003f06000 */
[----:B------:R-:W-:Y:S01]  /*71d0*/  DFMA R18, R14, R14, R64 ;  /* 0x0000000e0e12722b */ /* 0x000fe20000000040 */
[----:B------:R-:W-:Y:S01]  /*71e0*/  FSEL R12, R13, 10.9073486328125, !P1 ;  /* 0x412e84800d0c7808 */ /* 0x000fe20004800000 */
[----:B------:R-:W-:Y:S02]  /*71f0*/  DFMA R60, R6, R6, R16 ;  /* 0x00000006063c722b */ /* 0x000fe40000000010 */
[----:B------:R-:W-:Y:S01]  /*7200*/  DFMA R14, R44, R14, R68 ;  /* 0x0000000e2c0e722b */ /* 0x000fe20000000044 */
[----:B------:R-:W-:Y:S01]  /*7210*/  MOV R16, 0x0 ;  /* 0x0000000000107802 */ /* 0x000fe20000000f00 */
[----:B------:R-:W-:Y:S01]  /*7220*/  IMAD.MOV.U32 R17, RZ, RZ, 0x3fd80000 ;  /* 0x3fd80000ff117424 */ /* 0x000fe200078e00ff */
[----:B------:R-:W-:Y:S01]  /*7230*/  FSEL R70, R70, RZ, P0 ;  /* 0x000000ff46467208 */ /* 0x000fe20000000000 */
[----:B------:R-:W-:Y:S01]  /*7240*/  DFMA R18, R52, R52, R18 ;  /* 0x000000343412722b */ /* 0x000fe20000000012 */
[----:B------:R-:W-:Y:S01]  /*7250*/  FSEL R71, R12, 10.9073486328125, P0 ;  /* 0x412e84800c477808 */ /* 0x000fe20000000000 */
[----:B------:R-:W-:-:S02]  /*7260*/  DMUL R62, R60, 4 ;  /* 0x401000003c3e7828 */ /* 0x000fc40000000000 */
[----:B------:R-:W-:-:S04]  /*7270*/  DFMA R14, R52, R6, R14 ;  /* 0x00000006340e722b */ /* 0x000fc8000000000e */
[----:B------:R-:W-:-:S04]  /*7280*/  DADD R18, R18, -1 ;  /* 0xbff0000012127429 */ /* 0x000fc80000000000 */
[----:B------:R-:W-:-:S04]  /*7290*/  DADD R66, R14, R14 ;  /* 0x000000000e427229 */ /* 0x000fc8000000000e */
[----:B------:R-:W-:-:S08]  /*72a0*/  DMUL R18, R18, R62 ;  /* 0x0000003e12127228 */ /* 0x000fd00000000000 */
[----:B------:R-:W-:-:S06]  /*72b0*/  DFMA R18, R66, R66, -R18 ;  /* 0x000000424212722b */ /* 0x000fcc0000000812 */
        /* <DEDUP_REMOVED lines=23> */
.L_x_79:
[----:B------:R-:W-:Y:S05]  /*7430*/  BSYNC.RECONVERGENT B3 ;  /* 0x0000000000037941 */ /* 0x000fea0003800200 */
.L_x_78:
        /* <DEDUP_REMOVED lines=24> */
.L_x_81:
[----:B------:R-:W-:Y:S05]  /*75c0*/  BSYNC.RECONVERGENT B3 ;  /* 0x0000000000037941 */ /* 0x000fea0003800200 */
.L_x_80:
        /* <DEDUP_REMOVED lines=22> */
.L_x_83:
[----:B------:R-:W-:Y:S05]  /*7730*/  BSYNC.RECONVERGENT B3 ;  /* 0x0000000000037941 */ /* 0x000fea0003800200 */
.L_x_82:
        /* <DEDUP_REMOVED lines=9> */
[----:B------:R-:W-:-:S02]  /*77d0*/  FSEL R67, R20, RZ, !P1 ;  /* 0x000000ff14437208 */ /* 0x000fc40004800000 */
[----:B------:R-:W-:Y:S01]  /*77e0*/  FSEL R20, R21, 10.9073486328125, !P1 ;  /* 0x412e848015147808 */ /* 0x000fe20004800000 */
[----:B------:R-:W-:Y:S01]  /*77f0*/  DSETP.GE.AND P1, PT, R12, RZ, PT ;  /* 0x000000ff0c00722a */ /* 0x000fe20003f26000 */
[----:B------:R-:W-:Y:S01]  /*7800*/  FSEL R67, R67, RZ, P0 ;  /* 0x000000ff43437208 */ /* 0x000fe20000000000 */
[----:B------:R-:W-:Y:S01]  /*7810*/  DADD R14, R14, -1 ;  /* 0xbff000000e0e7429 */ /* 0x000fe20000000000 */
[----:B------:R-:W-:Y:S01]  /*7820*/  FSEL R76, R20, 10.9073486328125, P0 ;  /* 0x412e8480144c7808 */ /* 0x000fe20000000000 */
[----:B------:R-:W-:-:S06]  /*7830*/  DADD R54, R54, R54 ;  /* 0x0000000036367229 */ /* 0x000fcc0000000036 */
[----:B------:R-:W-:-:S08]  /*7840*/  DMUL R14, R62, R14 ;  /* 0x0000000e3e0e7228 */ /* 0x000fd00000000000 */
        /* <DEDUP_REMOVED lines=35> */
.L_x_85:
[----:B------:R-:W-:Y:S05]  /*7a80*/  BSYNC.RECONVERGENT B3 ;  /* 0x0000000000037941 */ /* 0x000fea0003800200 */
.L_x_84:
        /* <DEDUP_REMOVED lines=23> */
.L_x_87:
[----:B------:R-:W-:Y:S05]  /*7c00*/  BSYNC.RECONVERGENT B3 ;  /* 0x0000000000037941 */ /* 0x000fea0003800200 */
.L_x_86:
        /* <DEDUP_REMOVED lines=22> */
.L_x_89:
[----:B------:R-:W-:Y:S05]  /*7d70*/  BSYNC.RECONVERGENT B3 ;  /* 0x0000000000037941 */ /* 0x000fea0003800200 */
.L_x_88:
[----:B------:R-:W-:Y:S01]  /*7d80*/  DADD R58, R58, -2 ;  /* 0xc00000003a3a7429 */ /* 0x000fe20000000000 */
[----:B------:R-:W-:Y:S01]  /*7d90*/  IMAD.MOV.U32 R16, RZ, RZ, 0x0 ;  /* 0x00000000ff107424 */ /* 0x000fe200078e00ff */
[C---:B------:R-:W-:Y:S01]  /*7da0*/  DSETP.GEU.AND P1, PT, R20.reuse, 1000000, PT ;  /* 0x412e84801400742a */ /* 0x040fe20003f2e000 */
[----:B------:R-:W-:Y:S01]  /*7db0*/  IMAD.MOV.U32 R17, RZ, RZ, 0x3fd80000 ;  /* 0x3fd80000ff117424 */ /* 0x000fe200078e00ff */
[----:B------:R-:W-:Y:S01]  /*7dc0*/  DSETP.GE.AND P0, PT, R20, RZ, PT ;  /* 0x000000ff1400722a */ /* 0x000fe20003f06000 */
[----:B------:R-:W-:Y:S03]  /*7dd0*/  BSSY.RECONVERGENT B3, `(.L_x_90) ;  /* 0x0000030000037945 */ /* 0x000fe60003800200 */
[-C--:B------:R-:W-:Y:S02]  /*7de0*/  DFMA R64, R58, R58.reuse, R64 ;  /* 0x0000003a3a40722b */ /* 0x080fe40000000040 */
[----:B------:R-:W-:-:S06]  /*7df0*/  DFMA R44, R44, R58, R68 ;  /* 0x0000003a2c2c722b */ /* 0x000fcc0000000044 */
[C---:B------:R-:W-:Y:S02]  /*7e00*/  DFMA R64, R52.reuse, R52, R64 ;  /* 0x000000343440722b */ /* 0x040fe40000000040 */
[----:B------:R-:W-:Y:S01]  /*7e10*/  DFMA R6, R52, R6, R44 ;  /* 0x000000063406722b */ /* 0x000fe2000000002c */
[----:B------:R-:W-:Y:S02]  /*7e20*/  FSEL R45, R20, RZ, !P1 ;  /* 0x000000ff142d7208 */ /* 0x000fe40004800000 */
        /* <DEDUP_REMOVED lines=20> */
[----:B------:R-:W-:-:S03]  /*7f70*/  IMAD.MOV.U32 R52, RZ, RZ, R16 ;  /* 0x000000ffff347224 */ /* 0x000fc600078e0010 */
[----:B------:R-:W-:Y:S02]  /*7f80*/  @P1 FSEL R58, R13, R58, !P0 ;  /* 0x0000003a0d3a1208 */ /* 0x000fe40004000000 */
[----:B------:R-:W-:Y:S02]  /*7f90*/  @P1 FSEL R45, R12, R45, !P0 ;  /* 0x0000002d0c2d1208 */ /* 0x000fe40004000000 */
[----:B------:R-:W-:Y:S01]  /*7fa0*/  ISETP.GE.U32.AND P1, PT, R22, 0x7ca00000, PT ;  /* 0x7ca000001600780c */ /* 0x000fe20003f26070 */
[----:B------:R-:W-:Y:S01]  /*7fb0*/  IMAD.MOV.U32 R13, RZ, RZ, R58 ;  /* 0x000000ffff0d7224 */ /* 0x000fe200078e003a */
[----:B------:R-:W-:Y:S01]  /*7fc0*/  MOV R12, R45 ;  /* 0x0000002d000c7202 */ /* 0x000fe20000000f00 */
[----:B------:R-:W-:-:S05]  /*7fd0*/  DFMA R54, R14, -R14, R18 ;  /* 0x8000000e0e36722b */ /* 0x000fca0000000012 */
[----:B------:R-:W-:-:S03]  /*7fe0*/  DSETP.GEU.AND P0, PT, R12, R66, PT ;  /* 0x000000420c00722a */ /* 0x000fc60003f0e000 */
[----:B------:R-:W-:-:S03]  /*7ff0*/  DFMA R20, R54, R52, R14 ;  /* 0x000000343614722b */ /* 0x000fc6000000000e */
        /* <DEDUP_REMOVED lines=13> */
.L_x_91:
[----:B------:R-:W-:Y:S05]  /*80d0*/  BSYNC.RECONVERGENT B3 ;  /* 0x0000000000037941 */ /* 0x000fea0003800200 */
.L_x_90:
        /* <DEDUP_REMOVED lines=23> */
.L_x_93:
[----:B------:R-:W-:Y:S05]  /*8250*/  BSYNC.RECONVERGENT B3 ;  /* 0x0000000000037941 */ /* 0x000fea0003800200 */
.L_x_92:
        /* <DEDUP_REMOVED lines=22> */
.L_x_95:
[----:B------:R-:W-:Y:S05]  /*83c0*/  BSYNC.RECONVERGENT B3 ;  /* 0x0000000000037941 */ /* 0x000fea0003800200 */
.L_x_94:
[C---:B------:R-:W-:Y:S01]  /*83d0*/  DSETP.GEU.AND P3, PT, R52.reuse, 1000000, PT ;  /* 0x412e84803400742a */ /* 0x040fe20003f6e000 */
[----:B------:R-:W-:Y:S01]  /*83e0*/  BSSY.RECONVERGENT B3, `(.L_x_96) ;  /* 0x0000cc4000037945 */ /* 0x000fe20003800200 */
[----:B------:R-:W-:Y:S01]  /*83f0*/  DSETP.GE.AND P1, PT, R52, RZ, PT ;  /* 0x000000ff3400722a */ /* 0x000fe20003f26000 */
[----:B------:R-:W-:-:S03]  /*8400*/  CS2R R54, SRZ ;  /* 0x0000000000367805 */ /* 0x000fc6000001ff00 */
[----:B------:R-:W-:Y:S02]  /*8410*/  FSEL R6, R52, RZ, !P3 ;  /* 0x000000ff34067208 */ /* 0x000fe40005800000 */
[----:B------:R-:W-:Y:S01]  /*8420*/  FSEL R7, R53, 10.9073486328125, !P3 ;  /* 0x412e848035077808 */ /* 0x000fe20005800000 */
[----:B------:R-:W-:Y:S01]  /*8430*/  DSETP.GE.AND P3, PT, R12, RZ, PT ;  /* 0x000000ff0c00722a */ /* 0x000fe20003f66000 */
[----:B------:R-:W-:Y:S02]  /*8440*/  FSEL R6, R6, RZ, P1 ;  /* 0x000000ff06067208 */ /* 0x000fe40000800000 */
        /* <DEDUP_REMOVED lines=10> */
[----:B------:R-:W-:Y:S05]  /*84f0*/  @!P3 BRA `(.L_x_97) ;  /* 0x000000c800c8b947 */ /* 0x000fea0003800000 */
[----:B------:R-:W-:-:S04]  /*8500*/  SEL R6, RZ, 0x1, !P2 ;  /* 0x00000001ff067807 */ /* 0x000fc80005000000 */
[----:B------:R-:W-:-:S04]  /*8510*/  SEL R6, R6, 0x2, !P0 ;  /* 0x0000000206067807 */ /* 0x000fc80004000000 */
[----:B------:R-:W-:-:S05]  /*8520*/  SEL R6, R6, 0x3, !P1 ;  /* 0x0000000306067807 */ /* 0x000fca0004800000 */
[----:B------:R-:W-:-:S05]  /*8530*/  IMAD R6, R6, 0x108, R1 ;  /* 0x0000010806067824 */ /* 0x000fca00078e0201 */
[----:B------:R-:W2:Y:S01]  /*8540*/  LDL R7, [R6+0x100] ;  /* 0x0001000006077983 */ /* 0x000ea20000100800 */
[----:B------:R-:W-:Y:S01]  /*8550*/  DSETP.MAX.AND P0, P1, |R8|, |R42|, PT ;  /* 0x4000002a0800722a */ /* 0x000fe2000390f200 */
[----:B------:R-:W-:Y:S01]  /*8560*/  IMAD.MOV.U32 R4, RZ, RZ, R9 ;  /* 0x000000ffff047224 */ /* 0x000fe200078e0009 */
[C---:B------:R-:W-:Y:S01]  /*8570*/  DFMA R50, R12.reuse, R42, R50 ;  /* 0x0000002a0c32722b */ /* 0x040fe20000000032 */
[----:B------:R-:W-:Y:S01]  /*8580*/  IMAD.MOV.U32 R15, RZ, RZ, R43 ;  /* 0x000000ffff0f7224 */ /* 0x000fe200078e002b */
[C---:B------:R-:W-:Y:S01]  /*8590*/  DFMA R48, R12.reuse, R8, R48 ;  /* 0x000000080c30722b */ /* 0x040fe20000000030 */
[----:B------:R-:W-:Y:S01]  /*85a0*/  IMAD.MOV.U32 R5, RZ, RZ, R42 ;  /* 0x000000ffff057224 */ /* 0x000fe200078e002a */
[----:B------:R-:W-:Y:S01]  /*85b0*/  DFMA R46, R12, R40, R46 ;  /* 0x000000280c2e722b */ /* 0x000fe2000000002e */
[--C-:B------:R-:W-:Y:S01]  /*85c0*/  IMAD.MOV.U32 R20, RZ, RZ, R41.reuse ;  /* 0x000000ffff147224 */ /* 0x100fe200078e0029 */
[----:B------:R-:W-:Y:S01]  /*85d0*/  FSEL R17, |R4|, |R15|, P0 ;  /* 0x4000000f04117208 */ /* 0x000fe20000000200 */
[----:B------:R-:W-:Y:S01]  /*85e0*/  BSSY.RECONVERGENT B1, `(.L_x_98) ;  /* 0x0000083000017945 */ /* 0x000fe20003800200 */
[----:B------:R-:W-:Y:S01]  /*85f0*/  MOV R4, R8 ;  /* 0x0000000800047202 */ /* 0x000fe20000000f00 */
[----:B------:R-:W-:Y:S01]  /*8600*/  DADD R58, -R50, 10 ;  /* 0x40240000323a7429 */ /* 0x000fe20000000100 */
[----:B------:R-:W-:Y:S01]  /*8610*/  MOV R60, RZ ;  /* 0x000000ff003c7202 */ /* 0x000fe20000000f00 */
[----:B------:R-:W-:Y:S01]  /*8620*/  DADD R54, -R48, 10 ;  /* 0x4024000030367429 */ /* 0x000fe20000000100 */
[CC--:B------:R-:W-:Y:S01]  /*8630*/  SEL R16, R4.reuse, R5.reuse, P0 ;  /* 0x0000000504107207 */ /* 0x0c0fe20000000000 */
[----:B------:R-:W-:Y:S01]  /*8640*/  DADD R52, -R46, -10 ;  /* 0xc02400002e347429 */ /* 0x000fe20000000100 */
[----:B------:R-:W-:Y:S01]  /*8650*/  @P1 LOP3.LUT R17, R15, 0x80000, RZ, 0xfc, !PT ;  /* 0x000800000f111812 */ /* 0x000fe200078efcff */
[----:B------:R-:W-:Y:S01]  /*8660*/  DSETP.MIN.AND P0, P1, |R8|, |R42|, PT ;  /* 0x4000002a0800722a */ /* 0x000fe20003900200 */
[----:B------:R-:W-:Y:S01]  /*8670*/  IMAD.MOV.U32 R15, RZ, RZ, R41 ;  /* 0x000000ffff0f7224 */ /* 0x000fe200078e0029 */
[----:B------:R-:W-:Y:S01]  /*8680*/  CS2R R90, SRZ ;  /* 0x00000000005a7805 */ /* 0x000fe2000001ff00 */
[----:B------:R-:W-:Y:S01]  /*8690*/  IMAD.MOV.U32 R67, RZ, RZ, 0x3ff00000 ;  /* 0x3ff00000ff437424 */ /* 0x000fe200078e00ff */
[----:B------:R-:W-:Y:S01]  /*86a0*/  CS2R R88, SRZ ;  /* 0x0000000000587805 */ /* 0x000fe2000001ff00 */
[C-C-:B------:R-:W-:Y:S01]  /*86b0*/  DSETP.MAX.AND P4, P5, R16.reuse, |R40|.reuse, PT ;  /* 0x400000281000722a */ /* 0x140fe20003d8f000 */
[----:B------:R-:W-:Y:S01]  /*86c0*/  SEL R14, R4, R5, P0 ;  /* 0x00000005040e7207 */ /* 0x000fe20000000000 */
[----:B------:R-:W-:Y:S01]  /*86d0*/  IMAD.MOV.U32 R4, RZ, RZ, R17 ;  /* 0x000000ffff047224 */ /* 0x000fe200078e0011 */
[----:B------:R-:W-:Y:S01]  /*86e0*/  DSETP.MIN.AND P2, P3, R16, |R40|, PT ;  /* 0x400000281000722a */ /* 0x000fe20003b40000 */
[----:B------:R-:W-:-:S02]  /*86f0*/  IMAD.MOV.U32 R5, RZ, RZ, R40 ;  /* 0x000000ffff057224 */ /* 0x000fc400078e0028 */
[----:B------:R-:W-:Y:S01]  /*8700*/  IMAD.MOV.U32 R13, RZ, RZ, R59 ;  /* 0x000000ffff0d7224 */ /* 0x000fe200078e003b */
[----:B------:R-:W-:Y:S01]  /*8710*/  FSEL R19, R4, |R15|, P4 ;  /* 0x4000000f04137208 */ /* 0x000fe20002000000 */
[----:B------:R-:W-:Y:S01]  /*8720*/  IMAD.MOV.U32 R4, RZ, RZ, R16 ;  /* 0x000000ffff047224 */ /* 0x000fe200078e0010 */
[----:B------:R-:W-:Y:S01]  /*8730*/  FSEL R17, R17, |R20|, P2 ;  /* 0x4000001411117208 */ /* 0x000fe20001000000 */
[----:B------:R-:W-:Y:S02]  /*8740*/  IMAD.MOV.U32 R12, RZ, RZ, R58 ;  /* 0x000000ffff0c7224 */ /* 0x000fe400078e003a */
[----:B------:R-:W-:Y:S01]  /*8750*/  IMAD.MOV.U32 R66, RZ, RZ, R55 ;  /* 0x000000ffff427224 */ /* 0x000fe200078e0037 */
[----:B------:R-:W-:Y:S02]  /*8760*/  SEL R4, R4, R5, P4 ;  /* 0x0000000504047207 */ /* 0x000fe40002000000 */
[----:B------:R-:W-:Y:S02]  /*8770*/  @P5 LOP3.LUT R19, R15, 0x80000, RZ, 0xfc, !PT ;  /* 0x000800000f135812 */ /* 0x000fe400078efcff */
[----:B------:R-:W-:Y:S01]  /*8780*/  MOV R15, R16 ;  /* 0x00000010000f7202 */ /* 0x000fe20000000f00 */
[----:B------:R-:W-:Y:S01]  /*8790*/  IMAD.MOV.U32 R16, RZ, RZ, R40 ;  /* 0x000000ffff107224 */ /* 0x000fe200078e0028 */
[----:B------:R-:W-:Y:S01]  /*87a0*/  @P3 LOP3.LUT R17, R20, 0x80000, RZ, 0xfc, !PT ;  /* 0x0008000014113812 */ /* 0x000fe200078efcff */
[----:B------:R-:W-:-:S02]  /*87b0*/  IMAD.MOV.U32 R5, RZ, RZ, R19 ;  /* 0x000000ffff057224 */ /* 0x000fc400078e0013 */
[----:B------:R-:W-:Y:S01]  /*87c0*/  IMAD.MOV.U32 R20, RZ, RZ, R43 ;  /* 0x000000ffff147224 */ /* 0x000fe200078e002b */
[----:B------:R-:W-:Y:S01]  /*87d0*/  SEL R16, R15, R16, P2 ;  /* 0x000000100f107207 */ /* 0x000fe20001000000 */
[----:B------:R-:W-:Y:S01]  /*87e0*/  IMAD.MOV.U32 R15, RZ, RZ, R9 ;  /* 0x000000ffff0f7224 */ /* 0x000fe200078e0009 */
[----:B------:R-:W-:-:S04]  /*87f0*/  LOP3.LUT R18, R5, 0xffc00000, RZ, 0xc0, !PT ;  /* 0xffc0000005127812 */ /* 0x000fc800078ec0ff */
[----:B------:R-:W-:Y:S02]  /*8800*/  LOP3.LUT R19, R18, 0x7fd00000, RZ, 0x3c, !PT ;  /* 0x7fd0000012137812 */ /* 0x000fe400078e3cff */
[----:B------:R-:W-:Y:S02]  /*8810*/  MOV R18, RZ ;  /* 0x000000ff00127202 */ /* 0x000fe40000000f00 */
[----:B------:R-:W-:Y:S02]  /*8820*/  FSEL R15, |R15|, |R20|, P0 ;  /* 0x400000140f0f7208 */ /* 0x000fe40000000200 */
[----:B------:R-:W-:Y:S01]  /*8830*/  @P1 LOP3.LUT R15, R20, 0x80000, RZ, 0xfc, !PT ;  /* 0x00080000140f1812 */ /* 0x000fe200078efcff */
[----:B------:R-:W-:Y:S02]  /*8840*/  DSETP.MAX.AND P0, P1, |R58|, |R54|, PT ;  /* 0x400000363a00722a */ /* 0x000fe4000390f200 */
[----:B------:R-:W-:-:S03]  /*8850*/  DMUL R16, R16, R18 ;  /* 0x0000001210107228 */ /* 0x000fc60000000000 */
[----:B------:R-:W-:-:S05]  /*8860*/  DMUL R14, R14, R18 ;  /* 0x000000120e0e7228 */ /* 0x000fca0000000000 */
[----:B------:R-:W-:-:S08]  /*8870*/  DMUL R16, R16, R16 ;  /* 0x0000001010107228 */ /* 0x000fd00000000000 */
[----:B------:R-:W-:Y:S02]  /*8880*/  DFMA R16, R14, R14, R16 ;  /* 0x0000000e0e10722b */ /* 0x000fe40000000010 */
[----:B------:R-:W-:-:S08]  /*8890*/  DMUL R14, R4, R18 ;  /* 0x00000012040e7228 */ /* 0x000fd00000000000 */
[----:B------:R-:W-:Y:S01]  /*88a0*/  DFMA R16, R14, R14, R16 ;  /* 0x0000000e0e10722b */ /* 0x000fe20000000010 */
[----:B------:R-:W-:Y:S01]  /*88b0*/  IMAD.MOV.U32 R14, RZ, RZ, R55 ;  /* 0x000000ffff0e7224 */ /* 0x000fe200078e0037 */
[----:B------:R-:W-:-:S04]  /*88c0*/  MOV R15, R54 ;  /* 0x00000036000f7202 */ /* 0x000fc80000000f00 */
[----:B------:R-:W0:Y:S01]  /*88d0*/  MUFU.RSQ64H R61, R17 ;  /* 0x00000011003d7308 */ /* 0x000e220000001c00 */
[----:B------:R-:W-:Y:S01]  /*88e0*/  FSEL R21, |R13|, |R14|, P0 ;  /* 0x4000000e0d157208 */ /* 0x000fe20000000200 */
[----:B------:R-:W-:Y:S01]  /*88f0*/  IMAD.MOV.U32 R13, RZ, RZ, R54 ;  /* 0x000000ffff0d7224 */ /* 0x000fe200078e0036 */
[----:B------:R-:W-:Y:S01]  /*8900*/  @P1 LOP3.LUT R21, R14, 0x80000, RZ, 0xfc, !PT ;  /* 0x000800000e151812 */ /* 0x000fe200078efcff */
[----:B------:R-:W-:-:S03]  /*8910*/  IMAD.MOV.U32 R14, RZ, RZ, R58 ;  /* 0x000000ffff0e7224 */ /* 0x000fc600078e003a */
[----:B------:R-:W-:Y:S01]  /*8920*/  SEL R12, R12, R13, P0 ;  /* 0x0000000d0c0c7207 */ /* 0x000fe20000000000 */
[----:B------:R-:W-:Y:S01]  /*8930*/  IMAD.MOV.U32 R13, RZ, RZ, R21 ;  /* 0x000000ffff0d7224 */ /* 0x000fe200078e0015 */
[----:B------:R-:W-:-:S03]  /*8940*/  DSETP.MIN.AND P0, P1, |R58|, |R54|, PT ;  /* 0x400000363a00722a */ /* 0x000fc60003900200 */
[--C-:B------:R-:W-:Y:S02]  /*8950*/  IMAD.MOV.U32 R21, RZ, RZ, R13.reuse ;  /* 0x000000ffff157224 */ /* 0x100fe400078e000d */
[C-C-:B------:R-:W-:Y:S01]  /*8960*/  DSETP.MAX.AND P4, P5, |R52|.reuse, R12.reuse, PT ;  /* 0x0000000c3400722a */ /* 0x140fe20003d8f200 */
[--C-:B------:R-:W-:Y:S01]  /*8970*/  IMAD.MOV.U32 R23, RZ, RZ, R12.reuse ;  /* 0x000000ffff177224 */ /* 0x100fe200078e000c */
[----:B------:R-:W-:Y:S01]  /*8980*/  DSETP.MIN.AND P2, P3, |R52|, R12, PT ;  /* 0x0000000c3400722a */ /* 0x000fe20003b40200 */
[----:B------:R-:W-:Y:S01]  /*8990*/  IMAD.MOV.U32 R45, RZ, RZ, R12 ;  /* 0x000000ffff2d7224 */ /* 0x000fe200078e000c */
[----:B------:R-:W-:Y:S01]  /*89a0*/  SEL R20, R14, R15, P0 ;  /* 0x0000000f0e147207 */ /* 0x000fe20000000000 */
[----:B------:R-:W-:Y:S01]  /*89b0*/  IMAD.MOV.U32 R44, RZ, RZ, R13 ;  /* 0x000000ffff2c7224 */ /* 0x000fe200078e000d */
[----:B0-----:R-:W-:Y:S01]  /*89c0*/  DMUL R12, R60, R60 ;  /* 0x0000003c3c0c7228 */ /* 0x001fe20000000000 */
[----:B------:R-:W-:Y:S02]  /*89d0*/  IMAD.MOV.U32 R14, RZ, RZ, R52 ;  /* 0x000000ffff0e7224 */ /* 0x000fe400078e0034 */
[----:B------:R-:W-:-:S03]  /*89e0*/  IMAD.MOV.U32 R15, RZ, RZ, R53 ;  /* 0x000000ffff0f7224 */ /* 0x000fc600078e0035 */
[C---:B------:R-:W-:Y:S02]  /*89f0*/  SEL R22, R14.reuse, R23, P2 ;  /* 0x000000170e167207 */ /* 0x040fe40001000000 */
[----:B------:R-:W-:Y:S02]  /*8a00*/  FSEL R15, |R15|, R44, P4 ;  /* 0x0000002c0f0f7208 */ /* 0x000fe40002000200 */
[----:B------:R-:W-:Y:S02]  /*8a10*/  SEL R14, R14, R45, P4 ;  /* 0x0000002d0e0e7207 */ /* 0x000fe40002000000 */
[----:B------:R-:W-:Y:S01]  /*8a20*/  @P5 LOP3.LUT R15, R44, 0x80000, RZ, 0xfc, !PT ;  /* 0x000800002c0f5812 */ /* 0x000fe200078efcff */
[----:B------:R-:W-:Y:S01]  /*8a30*/  DFMA R44, R16, -R12, 1 ;  /* 0x3ff00000102c742b */ /* 0x000fe2000000080c */
[----:B------:R-:W-:Y:S02]  /*8a40*/  IMAD.MOV.U32 R12, RZ, RZ, R53 ;  /* 0x000000ffff0c7224 */ /* 0x000fe400078e0035 */
[----:B------:R-:W-:Y:S01]  /*8a50*/  LOP3.LUT R16, R15, 0xffc00000, RZ, 0xc0, !PT ;  /* 0xffc000000f107812 */ /* 0x000fe200078ec0ff */
[----:B------:R-:W-:-:S02]  /*8a60*/  IMAD.MOV.U32 R13, RZ, RZ, 0x3fd80000 ;  /* 0x3fd80000ff0d7424 */ /* 0x000fc400078e00ff */
[----:B------:R-:W-:Y:S01]  /*8a70*/  FSEL R23, |R12|, R21, P2 ;  /* 0x000000150c177208 */ /* 0x000fe20001000200 */
[----:B------:R-:W-:Y:S01]  /*8a80*/  IMAD.MOV.U32 R12, RZ, RZ, 0x0 ;  /* 0x00000000ff0c7424 */ /* 0x000fe200078e00ff */
[----:B------:R-:W-:Y:S01]  /*8a90*/  LOP3.LUT R17, R16, 0x7fd00000, RZ, 0x3c, !PT ;  /* 0x7fd0000010117812 */ /* 0x000fe200078e3cff */
[----:B------:R-:W-:Y:S01]  /*8aa0*/  IMAD.MOV.U32 R16, RZ, RZ, RZ ;  /* 0x000000ffff107224 */ /* 0x000fe200078e00ff */
[----:B------:R-:W-:Y:S01]  /*8ab0*/  @P3 LOP3.LUT R23, R21, 0x80000, RZ, 0xfc, !PT ;  /* 0x0008000015173812 */ /* 0x000fe200078efcff */
[----:B------:R-:W-:Y:S01]  /*8ac0*/  DMUL R64, R60, R44 ;  /* 0x0000002c3c407228 */ /* 0x000fe20000000000 */
[----:B------:R-:W-:Y:S01]  /*8ad0*/  MOV R21, R59 ;  /* 0x0000003b00157202 */ /* 0x000fe20000000f00 */
[----:B------:R-:W-:Y:S02]  /*8ae0*/  DFMA R62, R44, R12, 0.5 ;  /* 0x3fe000002c3e742b */ /* 0x000fe4000000000c */
[----:B------:R-:W-:Y:S01]  /*8af0*/  DADD R44, |R8|, |R42| ;  /* 0x00000000082c7229 */ /* 0x000fe2000000062a */
[----:B------:R-:W-:Y:S01]  /*8b00*/  FSEL R21, |R21|, |R66|, P0 ;  /* 0x4000004215157208 */ /* 0x000fe20000000200 */
[----:B------:R-:W-:Y:S01]  /*8b10*/  DMUL R22, R22, R16 ;  /* 0x0000001016167228 */ /* 0x000fe20000000000 */
[----:B------:R-:W-:Y:S01]  /*8b20*/  @P1 LOP3.LUT R21, R66, 0x80000, RZ, 0xfc, !PT ;  /* 0x0008000042151812 */ /* 0x000fe200078efcff */
[----:B------:R-:W-:Y:S01]  /*8b30*/  DSETP.NEU.AND P1, PT, R4, +INF , PT ;  /* 0x7ff000000400742a */ /* 0x000fe20003f2d000 */
[----:B------:R-:W-:Y:S01]  /*8b40*/  IMAD.MOV.U32 R66, RZ, RZ, 0x0 ;  /* 0x00000000ff427424 */ /* 0x000fe200078e00ff */
[----:B------:R-:W-:-:S02]  /*8b50*/  DFMA R62, R62, R64, R60 ;  /* 0x000000403e3e722b */ /* 0x000fc4000000003c */
[----:B------:R-:W-:Y:S02]  /*8b60*/  DADD R44, R44, |R40| ;  /* 0x000000002c2c7229 */ /* 0x000fe40000000428 */
[----:B------:R-:W-:Y:S02]  /*8b70*/  DMUL R20, R20, R16 ;  /* 0x0000001014147228 */ /* 0x000fe40000000000 */
[----:B------:R-:W-:Y:S02]  /*8b80*/  DMUL R22, R22, R22 ;  /* 0x0000001616167228 */ /* 0x000fe40000000000 */
[----:B------:R-:W-:Y:S02]  /*8b90*/  DMUL R62, R18, R62 ;  /* 0x0000003e123e7228 */ /* 0x000fe40000000000 */
[C---:B------:R-:W-:Y:S02]  /*8ba0*/  DADD R18, R44.reuse, +INF ;  /* 0x7ff000002c127429 */ /* 0x040fe40000000000 */
[----:B------:R-:W-:-:S02]  /*8bb0*/  DSETP.GT.AND P0, PT, R44, RZ, PT ;  /* 0x000000ff2c00722a */ /* 0x000fc40003f04000 */
[----:B------:R-:W-:Y:S02]  /*8bc0*/  DFMA R22, R20, R20, R22 ;  /* 0x000000141416722b */ /* 0x000fe40000000016 */
[----:B------:R-:W-:-:S04]  /*8bd0*/  DMUL R20, R14, R16 ;  /* 0x000000100e147228 */ /* 0x000fc80000000000 */
[----:B------:R-:W-:Y:S02]  /*8be0*/  FSEL R72, R62, R18, P0 ;  /* 0x000000123e487208 */ /* 0x000fe40000000000 */
[----:B------:R-:W-:Y:S02]  /*8bf0*/  FSEL R18, R63, R19, P0 ;  /* 0x000000133f127208 */ /* 0x000fe40000000000 */
[----:B------:R-:W-:Y:S01]  /*8c00*/  DFMA R20, R20, R20, R22 ;  /* 0x000000141414722b */ /* 0x000fe20000000016 */
[----:B------:R-:W-:Y:S02]  /*8c10*/  FSEL R72, R72, RZ, P1 ;  /* 0x000000ff48487208 */ /* 0x000fe40000800000 */
[----:B------:R-:W-:-:S03]  /*8c20*/  FSEL R73, R18, RZ, P1 ;  /* 0x000000ff12497208 */ /* 0x000fc60000800000 */
[----:B------:R0:W1:Y:S03]  /*8c30*/  MUFU.RSQ64H R19, R21 ;  /* 0x0000001500137308 */ /* 0x0000660000001c00 */
[C---:B------:R-:W-:Y:S02]  /*8c40*/  DMUL R4, R72.reuse, R42 ;  /* 0x0000002a48047228 */ /* 0x040fe40000000000 */
[C---:B------:R-:W-:Y:S02]  /*8c50*/  DMUL R8, R72.reuse, R8 ;  /* 0x0000000848087228 */ /* 0x040fe40000000000 */
        /* <DEDUP_REMOVED lines=27> */
.L_x_99:
[----:B------:R-:W-:Y:S05]  /*8e10*/  BSYNC.RECONVERGENT B1 ;  /* 0x0000000000017941 */ /* 0x000fea0003800200 */
.L_x_98:
[----:B------:R-:W-:Y:S01]  /*8e20*/  DMUL R68, R4, R90 ;  /* 0x0000005a04447228 */ /* 0x000fe20000000000 */
[----:B------:R-:W-:Y:S01]  /*8e30*/  IMAD.MOV.U32 R18, RZ, RZ, RZ ;  /* 0x000000ffff127224 */ /* 0x000fe200078e00ff */
[----:B------:R-:W-:Y:S01]  /*8e40*/  DMUL R70, R72, R88 ;  /* 0x0000005848467228 */ /* 0x000fe20000000000 */
[----:B------:R-:W-:Y:S01]  /*8e50*/  BSSY.RECONVERGENT B4, `(.L_x_100) ;  /* 0x0000055000047945 */ /* 0x000fe20003800200 */
[----:B------:R-:W-:Y:S02]  /*8e60*/  CS2R R60, SRZ ;  /* 0x00000000003c7805 */ /* 0x000fe4000001ff00 */
        /* <DEDUP_REMOVED lines=21> */
[----:B------:R-:W-:-:S08]  /*8fc0*/  DSETP.NEU.AND P1, PT, R14, +INF , PT ;  /* 0x7ff000000e00742a */ /* 0x000fd00003f2d000 */
[----:B------:R-:W-:Y:S02]  /*8fd0*/  FSEL R14, R40, R18, P0 ;  /* 0x00000012280e7208 */ /* 0x000fe40000000000 */
[----:B------:R-:W-:Y:S01]  /*8fe0*/  @!P2 DADD R20, -RZ, -R20 ;  /* 0x00000000ff14a229 */ /* 0x000fe20000000914 */
[----:B------:R-:W-:Y:S01]  /*8ff0*/  @!P2 MOV R80, 0x55555555 ;  /* 0x555555550050a802 */ /* 0x000fe20000000f00 */
[----:B------:R-:W-:Y:S01]  /*9000*/  @!P2 IMAD.MOV.U32 R81, RZ, RZ, 0x3fe55555 ;  /* 0x3fe55555ff51a424 */ /* 0x000fe200078e00ff */
[----:B------:R-:W-:Y:S01]  /*9010*/  FSEL R40, R41, R19, P0 ;  /* 0x0000001329287208 */ /* 0x000fe20000000000 */
[----:B------:R-:W-:Y:S01]  /*9020*/  @P2 IMAD.MOV.U32 R80, RZ, RZ, 0x0 ;  /* 0x00000000ff502424 */ /* 0x000fe200078e00ff */
[----:B------:R-:W-:Y:S01]  /*9030*/  FSEL R14, R14, RZ, P1 ;  /* 0x000000ff0e0e7208 */ /* 0x000fe20000800000 */
[----:B------:R-:W-:Y:S01]  /*9040*/  @P2 IMAD.MOV.U32 R81, RZ, RZ, 0x3ff80000 ;  /* 0x3ff80000ff512424 */ /* 0x000fe200078e00ff */
[----:B------:R-:W-:Y:S01]  /*9050*/  FSEL R15, R40, RZ, P1 ;  /* 0x000000ff280f7208 */ /* 0x000fe20000800000 */
[----:B------:R-:W-:Y:S01]  /*9060*/  DFMA R18, -R20, R20, 1 ;  /* 0x3ff000001412742b */ /* 0x000fe20000000114 */
[----:B------:R-:W-:Y:S01]  /*9070*/  @!P2 IMAD.MOV.U32 R78, RZ, RZ, R90 ;  /* 0x000000ffff4ea224 */ /* 0x000fe200078e005a */
[----:B------:R-:W-:Y:S01]  /*9080*/  DADD R40, R44, R44 ;  /* 0x000000002c287229 */ /* 0x000fe2000000002c */
[----:B------:R-:W-:Y:S01]  /*9090*/  @!P2 IMAD.MOV.U32 R79, RZ, RZ, R91 ;  /* 0x000000ffff4fa224 */ /* 0x000fe200078e005b */
[----:B------:R-:W-:Y:S01]  /*90a0*/  DMUL R16, R80, R80 ;  /* 0x0000005050107228 */ /* 0x000fe20000000000 */
[----:B------:R-:W-:Y:S01]  /*90b0*/  @!P2 MOV R76, R66 ;  /* 0x00000042004ca202 */ /* 0x000fe20000000f00 */
[----:B------:R-:W-:Y:S01]  /*90c0*/  @!P2 IMAD.MOV.U32 R77, RZ, RZ, R67 ;  /* 0x000000ffff4da224 */ /* 0x000fe200078e0043 */
[-C--:B------:R-:W-:Y:S01]  /*90d0*/  DMUL R58, R58, R14.reuse ;  /* 0x0000000e3a3a7228 */ /* 0x080fe20000000000 */
[----:B------:R-:W-:Y:S01]  /*90e0*/  @!P2 IMAD.MOV.U32 R74, RZ, RZ, R88 ;  /* 0x000000ffff4aa224 */ /* 0x000fe200078e0058 */
[----:B------:R-:W-:Y:S01]  /*90f0*/  DMUL R54, R54, R14 ;  /* 0x0000000e36367228 */ /* 0x000fe20000000000 */
[----:B------:R-:W-:Y:S01]  /*9100*/  @!P2 IMAD.MOV.U32 R75, RZ, RZ, R89 ;  /* 0x000000ffff4ba224 */ /* 0x000fe200078e0059 */
[----:B------:R-:W-:-:S02]  /*9110*/  DFMA R44, R40, -R90, R4 ;  /* 0x8000005a282c722b */ /* 0x000fc40000000004 */
[----:B------:R-:W-:Y:S02]  /*9120*/  DFMA R18, -R16, R18, 1 ;  /* 0x3ff000001012742b */ /* 0x000fe40000000112 */
[----:B------:R-:W-:Y:S02]  /*9130*/  DFMA R42, R40, -R66, R8 ;  /* 0x80000042282a722b */ /* 0x000fe40000000008 */
[----:B------:R-:W-:Y:S02]  /*9140*/  DMUL R52, R52, R14 ;  /* 0x0000000e34347228 */ /* 0x000fe40000000000 */
[----:B------:R-:W-:Y:S02]  /*9150*/  DFMA R40, R40, -R88, R72 ;  /* 0x800000582828722b */ /* 0x000fe40000000048 */
[----:B------:R-:W-:Y:S02]  /*9160*/  DSETP.GEU.AND P0, PT, R18, RZ, PT ;  /* 0x000000ff1200722a */ /* 0x000fe40003f0e000 */
[----:B------:R-:W-:-:S02]  /*9170*/  @P2 DADD R78, -RZ, -R90 ;  /* 0x00000000ff4e2229 */ /* 0x000fc4000000095a */
[----:B------:R-:W-:Y:S02]  /*9180*/  @P2 DADD R76, -RZ, -R66 ;  /* 0x00000000ff4c2229 */ /* 0x000fe40000000942 */
[----:B------:R-:W-:-:S08]  /*9190*/  @P2 DADD R74, -RZ, -R88 ;  /* 0x00000000ff4a2229 */ /* 0x000fd00000000958 */
[----:B------:R-:W-:Y:S05]  /*91a0*/  @!P0 BRA `(.L_x_101) ;  /* 0x00000000007c8947 */ /* 0x000fea0003800000 */
[----:B------:R-:W0:Y:S01]  /*91b0*/  MUFU.RSQ64H R23, R19 ;  /* 0x0000001300177308 */ /* 0x000e220000001c00 */
[----:B------:R-:W-:Y:S01]  /*91c0*/  VIADD R22, R19, 0xfcb00000 ;  /* 0xfcb0000013167836 */ /* 0x000fe20000000000 */
[----:B------:R-:W-:Y:S01]  /*91d0*/  BSSY.RECONVERGENT B5, `(.L_x_102) ;  /* 0x0000015000057945 */ /* 0x000fe20003800200 */
[----:B------:R-:W-:-:S03]  /*91e0*/  DMUL R60, R80, R20 ;  /* 0x00000014503c7228 */ /* 0x000fc60000000000 */
[----:B------:R-:W-:Y:S01]  /*91f0*/  ISETP.GE.U32.AND P0, PT, R22, 0x7ca00000, PT ;  /* 0x7ca000001600780c */ /* 0x000fe20003f06070 */
[----:B0-----:R-:W-:-:S08]  /*9200*/  DMUL R14, R22, R22 ;  /* 0x00000016160e7228 */ /* 0x001fd00000000000 */
[----:B------:R-:W-:-:S08]  /*9210*/  DFMA R14, R18, -R14, 1 ;  /* 0x3ff00000120e742b */ /* 0x000fd0000000080e */
[----:B------:R-:W-:Y:S02]  /*9220*/  DFMA R12, R14, R12, 0.5 ;  /* 0x3fe000000e0c742b */ /* 0x000fe4000000000c */
[----:B------:R-:W-:-:S08]  /*9230*/  DMUL R14, R22, R14 ;  /* 0x0000000e160e7228 */ /* 0x000fd00000000000 */
[----:B------:R-:W-:-:S08]  /*9240*/  DFMA R14, R12, R14, R22 ;  /* 0x0000000e0c0e722b */ /* 0x000fd00000000016 */
[----:B------:R-:W-:Y:S02]  /*9250*/  DMUL R64, R18, R14 ;  /* 0x0000000e12407228 */ /* 0x000fe40000000000 */
[----:B------:R-:W-:Y:S01]  /*9260*/  VIADD R63, R15, 0xfff00000 ;  /* 0xfff000000f3f7836 */ /* 0x000fe20000000000 */
[----:B------:R-:W-:-:S05]  /*9270*/  MOV R62, R14 ;  /* 0x0000000e003e7202 */ /* 0x000fca0000000f00 */
[----:B------:R-:W-:-:S08]  /*9280*/  DFMA R16, R64, -R64, R18 ;  /* 0x800000404010722b */ /* 0x000fd00000000012 */
[----:B------:R-:W-:Y:S01]  /*9290*/  DFMA R12, R16, R62, R64 ;  /* 0x0000003e100c722b */ /* 0x000fe20000000040 */
[----:B------:R-:W-:Y:S10]  /*92a0*/  @!P0 BRA `(.L_x_103) ;  /* 0x00000000001c8947 */ /* 0x000ff40003800000 */
[----:B------:R-:W-:Y:S02]  /*92b0*/  IMAD.MOV.U32 R20, RZ, RZ, R14 ;  /* 0x000000ffff147224 */ /* 0x000fe400078e000e */
[----:B------:R-:W-:Y:S01]  /*92c0*/  IMAD.MOV.U32 R12, RZ, RZ, R22 ;  /* 0x000000ffff0c7224 */ /* 0x000fe200078e0016 */
[----:B------:R-:W-:Y:S01]  /*92d0*/  MOV R22, 0x9320 ;  /* 0x0000932000167802 */ /* 0x000fe20000000f00 */
[----:B------:R-:W-:Y:S02]  /*92e0*/  IMAD.MOV.U32 R14, RZ, RZ, R64 ;  /* 0x000000ffff0e7224 */ /* 0x000fe400078e0040 */
[----:B------:R-:W-:Y:S02]  /*92f0*/  IMAD.MOV.U32 R15, RZ, RZ, R65 ;  /* 0x000000ffff0f7224 */ /* 0x000fe400078e0041 */
[----:B------:R-:W-:-:S07]  /*9300*/  IMAD.MOV.U32 R13, RZ, RZ, R63 ;  /* 0x000000ffff0d7224 */ /* 0x000fce00078e003f */
[----:B------:R-:W-:Y:S05]  /*9310*/  CALL.REL.NOINC `($__internal_1_$__cuda_sm20_dsqrt_rn_f64_mediumpath_v1) ;  /* 0x000001b000507944 */ /* 0x000fea0003c00000 */
.L_x_103:
[----:B------:R-:W-:Y:S05]  /*9320*/  BSYNC.RECONVERGENT B5 ;  /* 0x0000000000057941 */ /* 0x000fea0003800200 */
.L_x_102:
[----:B------:R-:W-:-:S08]  /*9330*/  DADD R12, R60, -R12 ;  /* 0x000000003c0c7229 */ /* 0x000fd0000000080c */
[C---:B------:R-:W-:Y:S02]  /*9340*/  DMUL R60, R12.reuse, R78 ;  /* 0x0000004e0c3c7228 */ /* 0x040fe40000000000 */
[C---:B------:R-:W-:Y:S02]  /*9350*/  DMUL R62, R12.reuse, R74 ;  /* 0x0000004a0c3e7228 */ /* 0x040fe40000000000 */
[----:B------:R-:W-:-:S04]  /*9360*/  DMUL R12, R12, R76 ;  /* 0x0000004c0c0c7228 */ /* 0x000fc80000000000 */
[-C--:B------:R-:W-:Y:S02]  /*9370*/  DFMA R60, R4, R80.reuse, R60 ;  /* 0x00000050043c722b */ /* 0x080fe4000000003c */
[-C--:B------:R-:W-:Y:S02]  /*9380*/  DFMA R62, R72, R80.reuse, R62 ;  /* 0x00000050483e722b */ /* 0x080fe4000000003e */
[----:B------:R-:W-:-:S11]  /*9390*/  DFMA R64, R8, R80, R12 ;  /* 0x000000500840722b */ /* 0x000fd6000000000c */
.L_x_101:
[----:B------:R-:W-:Y:S05]  /*93a0*/  BSYNC.RECONVERGENT B4 ;  /* 0x0000000000047941 */ /* 0x000fea0003800200 */
.L_x_100:
[----:B------:R-:W-:Y:S01]  /*93b0*/  DMUL R4, R54, R42 ;  /* 0x0000002a36047228 */ /* 0x000fe20000000000 */
[----:B------:R-:W-:Y:S01]  /*93c0*/  MOV R7, RZ ;  /* 0x000000ff00077202 */ /* 0x000fe20000000f00 */
[----:B------:R-:W-:Y:S01]  /*93d0*/  IMAD.MOV.U32 R20, RZ, RZ, RZ ;  /* 0x000000ffff147224 */ /* 0x000fe200078e00ff */
[----:B------:R-:W-:Y:S01]  /*93e0*/  BSSY.RECONVERGENT B1, `(.L_x_104) ;  /* 0x0000010000017945 */ /* 0x000fe20003800200 */
[----:B------:R-:W-:-:S04]  /*93f0*/  IMAD.MOV.U32 R15, RZ, RZ, 0x40590000 ;  /* 0x40590000ff0f7424 */ /* 0x000fc800078e00ff */
[----:B------:R-:W-:-:S08]  /*9400*/  DFMA R4, R58, R44, R4 ;  /* 0x0000002c3a04722b */ /* 0x000fd00000000004 */
[----:B------:R-:W-:Y:S02]  /*9410*/  DFMA R12, R52, R40, R4 ;  /* 0x00000028340c722b */ /* 0x000fe40000000004 */
[----:B------:R-:W-:-:S06]  /*9420*/  DMUL R4, R54, R66 ;  /* 0x0000004236047228 */ /* 0x000fcc0000000000 */
[----:B------:R-:W-:Y:S02]  /*9430*/  DSETP.MAX.AND P0, P1, RZ, R12, PT ;  /* 0x0000000cff00722a */ /* 0x000fe4000390f000 */
[----:B------:R-:W-:Y:S01]  /*9440*/  IMAD.MOV.U32 R14, RZ, RZ, R13 ;  /* 0x000000ffff0e7224 */ /* 0x000fe200078e000d */
[----:B------:R-:W-:-:S03]  /*9450*/  DFMA R4, R58, R90, R4 ;  /* 0x0000005a3a04722b */ /* 0x000fc60000000004 */
[----:B------:R-:W-:Y:S02]  /*9460*/  SEL R20, R20, R12, P0 ;  /* 0x0000000c14147207 */ /* 0x000fe40000000000 */
[----:B------:R-:W-:Y:S02]  /*9470*/  FSEL R21, R7, R14, P0 ;  /* 0x0000000e07157208 */ /* 0x000fe40000000000 */
[----:B------:R-:W-:Y:S01]  /*9480*/  MOV R12, 0x94e0 ;  /* 0x000094e0000c7802 */ /* 0x000fe20000000f00 */
[----:B------:R-:W-:-:S03]  /*9490*/  DFMA R4, R52, R88, R4 ;  /* 0x000000583404722b */ /* 0x000fc60000000004 */
[----:B------:R-:W-:Y:S01]  /*94a0*/  @P1 LOP3.LUT R21, R14, 0x80000, RZ, 0xfc, !PT ;  /* 0x000800000e151812 */ /* 0x000fe200078efcff */
[----:B------:R-:W-:-:S04]  /*94b0*/  IMAD.MOV.U32 R14, RZ, RZ, R20 ;  /* 0x000000ffff0e7224 */ /* 0x000fc800078e0014 */
[----:B------:R-:W-:-:S07]  /*94c0*/  IMAD.MOV.U32 R13, RZ, RZ, R21 ;  /* 0x000000ffff0d7224 */ /* 0x000fce00078e0015 */
[----:B------:R-:W-:Y:S05]  /*94d0*/  CALL.REL.NOINC `($_Z18cudaRaytraceKernel8Matrix4DPviii$__internal_accurate_pow) ;  /* 0x000001b000807944 */ /* 0x000fea0003c00000 */
[----:B------:R-:W-:Y:S05]  /*94e0*/  BSYNC.RECONVERGENT B1 ;  /* 0x0000000000017941 */ /* 0x000fea0003800200 */
.L_x_104:
        /* <DEDUP_REMOVED lines=10> */
[-C--:B------:R-:W-:Y:S02]  /*9590*/  DFMA R98, RZ, R52.reuse, R98 ;  /* 0x00000034ff62722b */ /* 0x080fe40000000062 */
[----:B------:R-:W-:Y:S02]  /*95a0*/  DFMA R16, R66, UR6, R48 ;  /* 0x0000000642107c2b */ /* 0x000fe40008000030 */
[----:B------:R-:W-:Y:S02]  /*95b0*/  DFMA R54, RZ, R52, R54 ;  /* 0x00000034ff36722b */ /* 0x000fe40000000036 */
[----:B------:R-:W-:Y:S01]  /*95c0*/  DADD R76, R52, R76 ;  /* 0x00000000344c7229 */ /* 0x000fe2000000004c */
[----:B------:R-:W-:Y:S01]  /*95d0*/  @!P1 CS2R R14, SRZ ;  /* 0x00000000000e9805 */ /* 0x000fe2000001ff00 */
[----:B------:R-:W-:Y:S01]  /*95e0*/  DFMA R88, R88, UR6, R46 ;  /* 0x0000000658587c2b */ /* 0x000fe2000800002e */
[----:B------:R-:W-:Y:S01]  /*95f0*/  MOV R52, 0x1 ;  /* 0x0000000100347802 */ /* 0x000fe20000000f00 */
[----:B------:R-:W-:-:S02]  /*9600*/  DMUL R22, RZ, R16 ;  /* 0x00000010ff167228 */ /* 0x000fc40000000000 */
[----:B------:R-:W-:Y:S02]  /*9610*/  DFMA R18, RZ, R54, R98 ;  /* 0x00000036ff12722b */ /* 0x000fe40000000062 */
[----:B------:R-:W-:Y:S02]  /*9620*/  DFMA R80, RZ, R90, R16 ;  /* 0x0000005aff50722b */ /* 0x000fe40000000010 */
[----:B------:R-:W-:Y:S02]  /*9630*/  DSETP.NEU.AND P1, PT, R20, 1, PT ;  /* 0x3ff000001400742a */ /* 0x000fe40003f2d000 */
[----:B------:R-:W-:Y:S02]  /*9640*/  DADD R74, R90, R22 ;  /* 0x000000005a4a7229 */ /* 0x000fe40000000016 */
[----:B------:R-:W-:Y:S02]  /*9650*/  DFMA R18, RZ, R76, R18 ;  /* 0x0000004cff12722b */ /* 0x000fe40000000012 */
[----:B------:R-:W-:-:S02]  /*9660*/  DFMA R22, RZ, R90, R22 ;  /* 0x0000005aff16722b */ /* 0x000fc40000000016 */
[-C--:B------:R-:W-:Y:S02]  /*9670*/  DFMA R80, RZ, R88.reuse, R80 ;  /* 0x00000058ff50722b */ /* 0x080fe40000000050 */
[----:B------:R-:W0:Y:S01]  /*9680*/  MUFU.RCP64H R53, R19 ;  /* 0x0000001300357308 */ /* 0x000e220000001800 */
[----:B------:R-:W-:-:S03]  /*9690*/  DFMA R74, RZ, R88, R74 ;  /* 0x00000058ff4a722b */ /* 0x000fc6000000004a */
[----:B------:R-:W-:Y:S02]  /*96a0*/  DADD R22, R88, R22 ;  /* 0x0000000058167229 */ /* 0x000fe40000000016 */
[----:B------:R-:W-:-:S03]  /*96b0*/  DADD R16, RZ, R80 ;  /* 0x00000000ff107229 */ /* 0x000fc60000000050 */
[----:B------:R-:W-:-:S03]  /*96c0*/  DADD R58, RZ, R74 ;  /* 0x00000000ff3a7229 */ /* 0x000fc6000000004a */
[----:B------:R-:W-:Y:S02]  /*96d0*/  DADD R94, RZ, R22 ;  /* 0x00000000ff5e7229 */ /* 0x000fe40000000016 */
[----:B0-----:R-:W-:-:S03]  /*96e0*/  DFMA R72, -R18, R52, 1 ;  /* 0x3ff000001248742b */ /* 0x001fc60000000134 */
[----:B------:R-:W-:-:S05]  /*96f0*/  DFMA R16, RZ, R58, R16 ;  /* 0x0000003aff10722b */ /* 0x000fca0000000010 */
[----:B------:R-:W-:-:S03]  /*9700*/  DFMA R72, R72, R72, R72 ;  /* 0x000000484848722b */ /* 0x000fc60000000048 */
[----:B------:R-:W-:Y:S02]  /*9710*/  DFMA R22, RZ, R94, R16 ;  /* 0x0000005eff16722b */ /* 0x000fe40000000010 */
[----:B------:R-:W-:-:S03]  /*9720*/  DADD R16, R20, 100 ;  /* 0x4059000014107429 */ /* 0x000fc60000000000 */
[----:B------:R-:W-:-:S03]  /*9730*/  DFMA R72, R52, R72, R52 ;  /* 0x000000483448722b */ /* 0x000fc60000000034 */
[----:B------:R-:W-:-:S04]  /*9740*/  DADD R78, RZ, -R22 ;  /* 0x00000000ff4e7229 */ /* 0x000fc80000000816 */
[----:B------:R-:W-:Y:S01]  /*9750*/  LOP3.LUT R7, R17, 0x7ff00000, RZ, 0xc0, !PT ;  /* 0x7ff0000011077812 */ /* 0x000fe200078ec0ff */
[----:B------:R-:W-:-:S03]  /*9760*/  DFMA R52, -R18, R72, 1 ;  /* 0x3ff000001234742b */ /* 0x000fc60000000148 */
[----:B------:R-:W-:Y:S02]  /*9770*/  ISETP.NE.AND P0, PT, R7, 0x7ff00000, PT ;  /* 0x7ff000000700780c */ /* 0x000fe40003f05270 */
[----:B------:R-:W-:-:S03]  /*9780*/  FSETP.GEU.AND P2, PT, |R79|, 6.5827683646048100446e-37, PT ;  /* 0x036000004f00780b */ /* 0x000fc60003f4e200 */
[----:B------:R-:W-:-:S08]  /*9790*/  DFMA R52, R72, R52, R72 ;  /* 0x000000344834722b */ /* 0x000fd00000000048 */
[----:B------:R-:W-:Y:S02]  /*97a0*/  DSETP.NEU.OR P0, PT, R20, +INF , P0 ;  /* 0x7ff000001400742a */ /* 0x000fe4000070d400 */
[----:B------:R-:W-:-:S08]  /*97b0*/  DMUL R16, R78, R52 ;  /* 0x000000344e107228 */ /* 0x000fd00000000000 */
[----:B------:R-:W-:-:S04]  /*97c0*/  DFMA R22, -R18, R16, R78 ;  /* 0x000000101216722b */ /* 0x000fc8000000014e */
[----:B------:R-:W-:Y:S02]  /*97d0*/  @!P0 IMAD.MOV.U32 R14, RZ, RZ, 0x0 ;  /* 0x00000000ff0e8424 */ /* 0x000fe400078e00ff */
[----:B------:R-:W-:Y:S02]  /*97e0*/  @!P0 IMAD.MOV.U32 R15, RZ, RZ, 0x7ff00000 ;  /* 0x7ff00000ff0f8424 */ /* 0x000fe400078e00ff */
[----:B------:R-:W-:Y:S01]  /*97f0*/  DFMA R16, R52, R22, R16 ;  /* 0x000000163410722b */ /* 0x000fe20000000010 */
[----:B------:R-:W-:Y:S02]  /*9800*/  FSEL R52, R14, RZ, P1 ;  /* 0x000000ff0e347208 */ /* 0x000fe40000800000 */
[----:B------:R-:W-:-:S07]  /*9810*/  FSEL R53, R15, 1.875, P1 ;  /* 0x3ff000000f357808 */ /* 0x000fce0000800000 */
[----:B------:R-:W-:-:S05]  /*9820*/  FFMA R7, RZ, R19, R17 ;  /* 0x00000013ff077223 */ /* 0x000fca0000000011 */
[----:B------:R-:W-:-:S13]  /*9830*/  FSETP.GT.AND P0, PT, |R7|, 1.469367938527859385e-39, PT ;  /* 0x001000000700780b */ /* 0x000fda0003f04200 */
[----:B------:R-:W-:Y:S05]  /*9840*/  @P0 BRA P2, `(.L_x_106) ;  /* 0x0000000000200947 */ /* 0x000fea0001000000 */
[----:B------:R-:W-:Y:S01]  /*9850*/  IMAD.MOV.U32 R16, RZ, RZ, R78 ;  /* 0x000000ffff107224 */ /* 0x000fe200078e004e */
[----:B------:R-:W-:Y:S01]  /*9860*/  MOV R14, R18 ;  /* 0x00000012000e7202 */ /* 0x000fe20000000f00 */
[----:B------:R-:W-:Y:S01]  /*9870*/  IMAD.MOV.U32 R13, RZ, RZ, R79 ;  /* 0x000000ffff0d7224 */ /* 0x000fe200078e004f */
[----:B------:R-:W-:Y:S01]  /*9880*/  MOV R12, 0x98b0 ;  /* 0x000098b0000c7802 */ /* 0x000fe20000000f00 */
[----:B------:R-:W-:-:S07]  /*9890*/  IMAD.MOV.U32 R15, RZ, RZ, R19 ;  /* 0x000000ffff0f7224 */ /* 0x000fce00078e0013 */
[----:B------:R-:W-:Y:S05]  /*98a0*/  CALL.REL.NOINC `($__internal_0_$__cuda_sm20_div_rn_f64_full) ;  /* 0x000001a400547944 */ /* 0x000fea0003c00000 */
[----:B------:R-:W-:Y:S02]  /*98b0*/  IMAD.MOV.U32 R16, RZ, RZ, R14 ;  /* 0x000000ffff107224 */ /* 0x000fe400078e000e */
[----:B------:R-:W-:-:S07]  /*98c0*/  IMAD.MOV.U32 R17, RZ, RZ, R13 ;  /* 0x000000ffff117224 */ /* 0x000fce00078e000d */
.L_x_106:
[----:B------:R-:W-:Y:S05]  /*98d0*/  BSYNC.RECONVERGENT B4 ;  /* 0x0000000000047941 */ /* 0x000fea0003800200 */
.L_x_105:
        /* <DEDUP_REMOVED lines=24> */
[----:B------:R-:W-:Y:S01]  /*9a60*/  IMAD.MOV.U32 R16, RZ, RZ, 0x0 ;  /* 0x00000000ff107424 */ /* 0x000fe200078e00ff */
[----:B------:R-:W-:-:S04]  /*9a70*/  MOV R17, 0x3fd80000 ;  /* 0x3fd8000000117802 */ /* 0x000fc80000000f00 */
        /* <DEDUP_REMOVED lines=22> */
.L_x_110:
[----:B------:R-:W-:Y:S05]  /*9be0*/  BSYNC.RECONVERGENT B5 ;  /* 0x0000000000057941 */ /* 0x000fea0003800200 */
.L_x_109:
        /* <DEDUP_REMOVED lines=24> */
.L_x_112:
[----:B------:R-:W-:Y:S05]  /*9d70*/  BSYNC.RECONVERGENT B5 ;  /* 0x0000000000057941 */ /* 0x000fea0003800200 */
.L_x_111:
        /* <DEDUP_REMOVED lines=22> */
.L_x_114:
[----:B------:R-:W-:Y:S05]  /*9ee0*/  BSYNC.RECONVERGENT B5 ;  /* 0x0000000000057941 */ /* 0x000fea0003800200 */
.L_x_113:
        /* <DEDUP_REMOVED lines=18> */
[----:B------:R-:W-:Y:S01]  /*a010*/  MOV R17, 0x3fd80000 ;  /* 0x3fd8000000117802 */ /* 0x000fe20000000f00 */
        /* <DEDUP_REMOVED lines=29> */
.L_x_116:
[----:B------:R-:W-:Y:S05]  /*a1f0*/  BSYNC.RECONVERGENT B5 ;  /* 0x0000000000057941 */ /* 0x000fea0003800200 */
.L_x_115:
        /* <DEDUP_REMOVED lines=23> */
.L_x_118:
[----:B------:R-:W-:Y:S05]  /*a370*/  BSYNC.RECONVERGENT B5 ;  /* 0x0000000000057941 */ /* 0x000fea0003800200 */
.L_x_117:
        /* <DEDUP_REMOVED lines=22> */
.L_x_120:
[----:B------:R-:W-:Y:S05]  /*a4e0*/  BSYNC.RECONVERGENT B5 ;  /* 0x0000000000057941 */ /* 0x000fea0003800200 */
.L_x_119:
        /* <DEDUP_REMOVED lines=17> */
[----:B------:R-:W-:Y:S01]  /*a600*/  MOV R17, 0x3fd80000 ;  /* 0x3fd8000000117802 */ /* 0x000fe20000000f00 */
[----:B------:R-:W-:Y:S05]  /*a610*/  BSSY.RECONVERGENT B5, `(.L_x_121) ;  /* 0x000001f000057945 */ /* 0x000fea0003800200 */
        /* <DEDUP_REMOVED lines=30> */
.L_x_122:
[----:B------:R-:W-:Y:S05]  /*a800*/  BSYNC.RECONVERGENT B5 ;  /* 0x0000000000057941 */ /* 0x000fea0003800200 */
.L_x_121:
        /* <DEDUP_REMOVED lines=23> */
.L_x_124:
[----:B------:R-:W-:Y:S05]  /*a980*/  BSYNC.RECONVERGENT B5 ;  /* 0x0000000000057941 */ /* 0x000fea0003800200 */
.L_x_123:
        /* <DEDUP_REMOVED lines=22> */
.L_x_126:
[----:B------:R-:W-:Y:S05]  /*aaf0*/  BSYNC.RECONVERGENT B5 ;  /* 0x0000000000057941 */ /* 0x000fea0003800200 */
.L_x_125:
        /* <DEDUP_REMOVED lines=14> */
.L_x_108:
[----:B------:R-:W-:Y:S05]  /*abe0*/  BSYNC.RECONVERGENT B4 ;  /* 0x0000000000047941 */ /* 0x000fea0003800200 */
.L_x_107:
[----:B------:R0:W2:Y:S01]  /*abf0*/  LDL R16, [R6+0x104] ;  /* 0x0001040006107983 */ /* 0x0000a20000100800 */
[----:B------:R-:W-:Y:S01]  /*ac00*/  DSETP.MAX.AND P1, P2, RZ, R4, PT ;  /* 0x00000004ff00722a */ /* 0x000fe20003a2f000 */
[----:B------:R-:W-:Y:S01]  /*ac10*/  IMAD.MOV.U32 R12, RZ, RZ, R5 ;  /* 0x000000ffff0c7224 */ /* 0x000fe200078e0005 */
[----:B------:R-:W-:Y:S01]  /*ac20*/  BSSY.RECONVERGENT B1, `(.L_x_127) ;  /* 0x0000030000017945 */ /* 0x000fe20003800200 */
[----:B------:R-:W-:Y:S02]  /*ac30*/  CS2R R54, SRZ ;  /* 0x0000000000367805 */ /* 0x000fe4000001ff00 */
[----:B0-----:R-:W-:-:S06]  /*ac40*/  CS2R R6, SRZ ;  /* 0x0000000000067805 */ /* 0x001fcc000001ff00 */
[----:B------:R-:W-:Y:S01]  /*ac50*/  FSEL R13, R7, R12, P1 ;  /* 0x0000000c070d7208 */ /* 0x000fe20000800000 */
[----:B------:R-:W-:Y:S02]  /*ac60*/  IMAD.MOV.U32 R7, RZ, RZ, R4 ;  /* 0x000000ffff077224 */ /* 0x000fe400078e0004 */
[----:B------:R-:W-:Y:S02]  /*ac70*/  @P2 LOP3.LUT R13, R12, 0x80000, RZ, 0xfc, !PT ;  /* 0x000800000c0d2812 */ /* 0x000fe400078efcff */
[----:B------:R-:W-:-:S03]  /*ac80*/  MOV R4, RZ ;  /* 0x000000ff00047202 */ /* 0x000fc60000000f00 */
[----:B------:R-:W-:Y:S01]  /*ac90*/  IMAD.MOV.U32 R5, RZ, RZ, R13 ;  /* 0x000000ffff057224 */ /* 0x000fe200078e000d */
[----:B------:R-:W-:Y:S01]  /*aca0*/  SEL R4, R4, R7, P1 ;  /* 0x0000000704047207 */ /* 0x000fe20000800000 */
[----:B------:R-:W-:-:S05]  /*acb0*/  IMAD.MOV.U32 R7, RZ, RZ, 0x3fe00000 ;  /* 0x3fe00000ff077424 */ /* 0x000fca00078e00ff */
[----:B------:R-:W-:-:S10]  /*acc0*/  DMUL R12, R4, 0.5 ;  /* 0x3fe00000040c7828 */ /* 0x000fd40000000000 */
[----:B------:R-:W-:Y:S02]  /*acd0*/  FSEL R14, R4, R12, P0 ;  /* 0x0000000c040e7208 */ /* 0x000fe40000000000 */
[----:B------:R-:W-:Y:S02]  /*ace0*/  FSEL R15, R5, R13, P0 ;  /* 0x0000000d050f7208 */ /* 0x000fe40000000000 */
        /* <DEDUP_REMOVED lines=12> */
[----:B------:R-:W-:-:S07]  /*adb0*/  CS2R R58, SRZ ;  /* 0x00000000003a7805 */ /* 0x000fce000001ff00 */
[----:B------:R-:W1:Y:S01]  /*adc0*/  FRND.F64.FLOOR R4, R50 ;  /* 0x0000003200047313 */ /* 0x000e620000305800 */
[----:B0-----:R-:W-:Y:S02]  /*add0*/  DADD R6, R46, -R6 ;  /* 0x000000002e067229 */ /* 0x001fe40000000806 */
[----:B-1----:R-:W-:-:S06]  /*ade0*/  DADD R4, R50, -R4 ;  /* 0x0000000032047229 */ /* 0x002fcc0000000804 */
[----:B------:R-:W-:Y:S01]  /*adf0*/  DSETP.GEU.AND P0, PT, R6, 0.5, PT ;  /* 0x3fe000000600742a */ /* 0x000fe20003f0e000 */
[----:B------:R-:W-:Y:S01]  /*ae00*/  IMAD.MOV.U32 R6, RZ, RZ, 0x0 ;  /* 0x00000000ff067424 */ /* 0x000fe200078e00ff */
[----:B------:R-:W-:-:S04]  /*ae10*/  MOV R7, 0x3ff00000 ;  /* 0x3ff0000000077802 */ /* 0x000fc80000000f00 */
[----:B------:R-:W-:Y:S01]  /*ae20*/  DSETP.GEU.XOR P0, PT, R4, 0.5, P0 ;  /* 0x3fe000000400742a */ /* 0x000fe2000070e800 */
[----:B------:R-:W-:-:S05]  /*ae30*/  IMAD.MOV.U32 R4, RZ, RZ, RZ ;  /* 0x000000ffff047224 */ /* 0x000fca00078e00ff */
[----:B------:R-:W-:Y:S01]  /*ae40*/  FSEL R5, RZ, 1.875, !P0 ;  /* 0x3ff00000ff057808 */ /* 0x000fe20004000000 */
[--C-:B------:R-:W-:Y:S02]  /*ae50*/  IMAD.MOV.U32 R54, RZ, RZ, R4.reuse ;  /* 0x000000ffff367224 */ /* 0x100fe400078e0004 */
[----:B------:R-:W-:Y:S02]  /*ae60*/  IMAD.MOV.U32 R12, RZ, RZ, R4 ;  /* 0x000000ffff0c7224 */ /* 0x000fe400078e0004 */
[--C-:B------:R-:W-:Y:S02]  /*ae70*/  IMAD.MOV.U32 R55, RZ, RZ, R5.reuse ;  /* 0x000000ffff377224 */ /* 0x100fe400078e0005 */
[----:B------:R-:W-:Y:S01]  /*ae80*/  IMAD.MOV.U32 R13, RZ, RZ, R5 ;  /* 0x000000ffff0d7224 */ /* 0x000fe200078e0005 */
[----:B------:R-:W-:Y:S06]  /*ae90*/  BRA `(.L_x_130) ;  /* 0x0000000000207947 */ /* 0x000fec0003800000 */
.L_x_129:
[----:B------:R-:W-:Y:S02]  /*aea0*/  HFMA2 R54, -RZ, RZ, 0, 0 ;  /* 0x00000000ff367431 */ /* 0x000fe400000001ff */
[----:B------:R-:W-:Y:S01]  /*aeb0*/  IMAD.MOV.U32 R55, RZ, RZ, 0x3fe00000 ;  /* 0x3fe00000ff377424 */ /* 0x000fe200078e00ff */
[----:B------:R-:W-:Y:S02]  /*aec0*/  CS2R R12, SRZ ;  /* 0x00000000000c7805 */ /* 0x000fe4000001ff00 */
[----:B------:R-:W-:Y:S01]  /*aed0*/  CS2R R58, SRZ ;  /* 0x00000000003a7805 */ /* 0x000fe2000001ff00 */
[----:B------:R-:W-:Y:S06]  /*aee0*/  BRA `(.L_x_130) ;  /* 0x00000000000c7947 */ /* 0x000fec0003800000 */
.L_x_128:
[----:B------:R-:W-:Y:S01]  /*aef0*/  IMAD.MOV.U32 R12, RZ, RZ, 0x0 ;  /* 0x00000000ff0c7424 */ /* 0x000fe200078e00ff */
[----:B------:R-:W-:Y:S01]  /*af00*/  CS2R R58, SRZ ;  /* 0x00000000003a7805 */ /* 0x000fe2000001ff00 */
[----:B------:R-:W-:-:S07]  /*af10*/  IMAD.MOV.U32 R13, RZ, RZ, 0x3ff00000 ;  /* 0x3ff00000ff0d7424 */ /* 0x000fce00078e00ff */
.L_x_130:
[----:B------:R-:W-:Y:S05]  /*af20*/  BSYNC.RECONVERGENT B1 ;  /* 0x0000000000017941 */ /* 0x000fea0003800200 */
.L_x_127:
        /* <DEDUP_REMOVED lines=16> */
.L_x_133:
[----:B------:R-:W-:Y:S02]  /*b030*/  HFMA2 R70, -RZ, RZ, 0, 0 ;  /* 0x00000000ff467431 */ /* 0x000fe400000001ff */
[----:B------:R-:W-:Y:S01]  /*b040*/  IMAD.MOV.U32 R18, RZ, RZ, 0x0 ;  /* 0x00000000ff127424 */ /* 0x000fe200078e00ff */
[----:B------:R-:W-:Y:S01]  /*b050*/  CS2R R16, SRZ ;  /* 0x0000000000107805 */ /* 0x000fe2000001ff00 */
[----:B------:R-:W-:Y:S01]  /*b060*/  IMAD.MOV.U32 R19, RZ, RZ, 0x3ff00000 ;  /* 0x3ff00000ff137424 */ /* 0x000fe200078e00ff */
[----:B------:R-:W-:Y:S01]  /*b070*/  CS2R R68, SRZ ;  /* 0x0000000000447805 */ /* 0x000fe2000001ff00 */
[----:B------:R-:W-:Y:S01]  /*b080*/  IMAD.MOV.U32 R71, RZ, RZ, 0x3ff00000 ;  /* 0x3ff00000ff477424 */ /* 0x000fe200078e00ff */
[----:B------:R-:W-:Y:S01]  /*b090*/  STL.128 [R1+0x20], RZ ;  /* 0x000020ff01007387 */ /* 0x000fe20000100c00 */
[----:B------:R-:W-:Y:S01]  /*b0a0*/  CS2R R76, SRZ ;  /* 0x00000000004c7805 */ /* 0x000fe2000001ff00 */
[----:B------:R-:W-:Y:S01]  /*b0b0*/  IMAD.MOV.U32 R78, RZ, RZ, 0x0 ;  /* 0x00000000ff4e7424 */ /* 0x000fe200078e00ff */
[----:B------:R-:W-:Y:S01]  /*b0c0*/  MOV R72, 0x0 ;  /* 0x0000000000487802 */ /* 0x000fe20000000f00 */
[----:B------:R0:W-:Y:S01]  /*b0d0*/  STL.128 [R1+0x20], R16 ;  /* 0x0000201001007387 */ /* 0x0001e20000100c00 */
[----:B------:R-:W-:Y:S01]  /*b0e0*/  IMAD.MOV.U32 R79, RZ, RZ, 0x3ff00000 ;  /* 0x3ff00000ff4f7424 */ /* 0x000fe200078e00ff */
[----:B------:R-:W-:Y:S01]  /*b0f0*/  CS2R R74, SRZ ;  /* 0x00000000004a7805 */ /* 0x000fe2000001ff00 */
[----:B------:R-:W-:Y:S01]  /*b100*/  IMAD.MOV.U32 R73, RZ, RZ, 0x3ff00000 ;  /* 0x3ff00000ff497424 */ /* 0x000fe200078e00ff */
[----:B------:R-:W-:Y:S01]  /*b110*/  STL.128 [R1+0x70], RZ ;  /* 0x000070ff01007387 */ /* 0x000fe20000100c00 */
[----:B------:R-:W-:Y:S01]  /*b120*/  IMAD.MOV.U32 R80, RZ, RZ, 0x0 ;  /* 0x00000000ff507424 */ /* 0x000fe200078e00ff */
[----:B------:R-:W-:Y:S01]  /*b130*/  CS2R R82, SRZ ;  /* 0x0000000000527805 */ /* 0x000fe2000001ff00 */
[----:B------:R-:W-:Y:S01]  /*b140*/  IMAD.MOV.U32 R81, RZ, RZ, 0x3ff00000 ;  /* 0x3ff00000ff517424 */ /* 0x000fe200078e00ff */
[----:B------:R1:W-:Y:S01]  /*b150*/  STL.128 [R1+0x70], R68 ;  /* 0x0000704401007387 */ /* 0x0003e20000100c00 */
[----:B------:R-:W-:Y:S01]  /*b160*/  DMUL R66, RZ, R64 ;  /* 0x00000040ff427228 */ /* 0x000fe20000000000 */
[----:B------:R-:W-:Y:S01]  /*b170*/  IMAD.MOV.U32 R20, RZ, RZ, 0x0 ;  /* 0x00000000ff147424 */ /* 0x000fe200078e00ff */
[----:B------:R-:W-:Y:S01]  /*b180*/  CS2R R22, SRZ ;  /* 0x0000000000167805 */ /* 0x000fe2000001ff00 */
[----:B------:R-:W-:Y:S01]  /*b190*/  STL.128 [R1+0xf0], RZ ;  /* 0x0000f0ff01007387 */ /* 0x000fe20000100c00 */
[----:B------:R-:W-:Y:S01]  /*b1a0*/  IMAD.MOV.U32 R21, RZ, RZ, 0x3ff00000 ;  /* 0x3ff00000ff157424 */ /* 0x000fe200078e00ff */
[C---:B------:R-:W-:Y:S01]  /*b1b0*/  DADD R8, R6.reuse, 5 ;  /* 0x4014000006087429 */ /* 0x040fe20000000000 */
[----:B------:R-:W-:Y:S01]  /*b1c0*/  IMAD.MOV.U32 R12, RZ, RZ, R14 ;  /* 0x000000ffff0c7224 */ /* 0x000fe200078e000e */
[----:B0-----:R-:W-:Y:S01]  /*b1d0*/  CS2R R16, SRZ ;  /* 0x0000000000107805 */ /* 0x001fe2000001ff00 */
[----:B------:R-:W-:Y:S01]  /*b1e0*/  STL.128 [R1+0x150], RZ ;  /* 0x000150ff01007387 */ /* 0x000fe20000100c00 */
[----:B------:R-:W-:Y:S01]  /*b1f0*/  DFMA R102, RZ, R60, R64 ;  /* 0x0000003cff66722b */ /* 0x000fe20000000040 */
[----:B------:R-:W-:Y:S01]  /*b200*/  ISETP.GE.AND P0, PT, R7, RZ, PT ;  /* 0x000000ff0700720c */ /* 0x000fe20003f06270 */
[----:B------:R-:W-:Y:S01]  /*b210*/  DSETP.NEU.AND P1, PT, R6, RZ, PT ;  /* 0x000000ff0600722a */ /* 0x000fe20003f2d000 */
[----:B------:R0:W-:Y:S01]  /*b220*/  STL.128 [R1+0xf0], R16 ;  /* 0x0000f01001007387 */ /* 0x0001e20000100c00 */
[----:B------:R-:W-:Y:S01]  /*b230*/  BSSY.RECONVERGENT B1, `(.L_x_134) ;  /* 0x000006e000017945 */ /* 0x000fe20003800200 */
[----:B-1----:R-:W-:-:S02]  /*b240*/  CS2R R68, SRZ ;  /* 0x0000000000447805 */ /* 0x002fc4000001ff00 */
[----:B------:R-:W-:Y:S01]  /*b250*/  STL.128 [R1+0xa0], RZ ;  /* 0x0000a0ff01007387 */ /* 0x000fe20000100c00 */
[----:B------:R-:W-:Y:S01]  /*b260*/  LOP3.LUT R8, R9, 0x7ff00000, RZ, 0xc0, !PT ;  /* 0x7ff0000009087812 */ /* 0x000fe200078ec0ff */
[----:B------:R-:W-:Y:S02]  /*b270*/  DFMA R102, RZ, R62, R102 ;  /* 0x0000003eff66722b */ /* 0x000fe40000000066 */
[----:B------:R1:W-:Y:S01]  /*b280*/  STL.128 [R1+0x150], R68 ;  /* 0x0001504401007387 */ /* 0x0003e20000100c00 */
[----:B------:R-:W-:-:S03]  /*b290*/  ISETP.NE.AND P2, PT, R8, 0x7ff00000, PT ;  /* 0x7ff000000800780c */ /* 0x000fc60003f45270 */
[----:B------:R2:W-:Y:S01]  /*b2a0*/  STL.128 [R1+0xa0], R76 ;  /* 0x0000a04c01007387 */ /* 0x0005e20000100c00 */
[----:B0-----:R-:W-:Y:S02]  /*b2b0*/  HFMA2 R16, -RZ, RZ, 0, 0 ;  /* 0x00000000ff107431 */ /* 0x001fe400000001ff */
[----:B------:R-:W-:Y:S01]  /*b2c0*/  IMAD.MOV.U32 R17, RZ, RZ, 0x3ff00000 ;  /* 0x3ff00000ff117424 */ /* 0x000fe200078e00ff */
[----:B------:R-:W-:Y:S01]  /*b2d0*/  CS2R R18, SRZ ;  /* 0x0000000000127805 */ /* 0x000fe2000001ff00 */
[----:B------:R-:W-:Y:S04]  /*b2e0*/  STL.128 [R1], RZ ;  /* 0x000000ff01007387 */ /* 0x000fe80000100c00 */
[----:B------:R0:W-:Y:S01]  /*b2f0*/  STL.128 [R1], R72 ;  /* 0x0000004801007387 */ /* 0x0001e20000100c00 */
[----:B-1----:R-:W-:Y:S01]  /*b300*/  IMAD.MOV.U32 R71, RZ, RZ, 0x40000000 ;  /* 0x40000000ff477424 */ /* 0x002fe200078e00ff */
[----:B------:R-:W-:-:S02]  /*b310*/  CS2R R68, SRZ ;  /* 0x0000000000447805 */ /* 0x000fc4000001ff00 */
[----:B------:R-:W-:Y:S01]  /*b320*/  STL.128 [R1+0x1e0], RZ ;  /* 0x0001e0ff01007387 */ /* 0x000fe20000100c00 */
[----:B--2---:R-:W-:Y:S01]  /*b330*/  IMAD.MOV.U32 R76, RZ, RZ, 0x0 ;  /* 0x00000000ff4c7424 */ /* 0x004fe200078e00ff */
[----:B------:R-:W-:Y:S01]  /*b340*/  CS2R R78, SRZ ;  /* 0x00000000004e7805 */ /* 0x000fe2000001ff00 */
[----:B------:R-:W-:Y:S01]  /*b350*/  IMAD.MOV.U32 R77, RZ, RZ, 0x3ff00000 ;  /* 0x3ff00000ff4d7424 */ /* 0x000fe200078e00ff */
[----:B------:R-:W-:Y:S04]  /*b360*/  STL.128 [R1+0xd0], RZ ;  /* 0x0000d0ff01007387 */ /* 0x000fe80000100c00 */
[----:B------:R-:W-:Y:S01]  /*b370*/  STL.128 [R1+0x1b0], RZ ;  /* 0x0001b0ff01007387 */ /* 0x000fe20000100c00 */
[----:B0-----:R-:W-:-:S03]  /*b380*/  CS2R R74, SRZ ;  /* 0x00000000004a7805 */ /* 0x001fc6000001ff00 */
[----:B------:R0:W-:Y:S04]  /*b390*/  STL.128 [R1+0x1e0], R68 ;  /* 0x0001e04401007387 */ /* 0x0001e80000100c00 */
[----:B------:R1:W-:Y:S04]  /*b3a0*/  STL.128 [R1+0xd0], R80 ;  /* 0x0000d05001007387 */ /* 0x0003e80000100c00 */
[----:B------:R-:W-:Y:S04]  /*b3b0*/  STL.128 [R1+0x170], RZ ;  /* 0x000170ff01007387 */ /* 0x000fe80000100c00 */
[----:B------:R2:W-:Y:S01]  /*b3c0*/  STL.128 [R1+0x1b0], R16 ;  /* 0x0001b01001007387 */ /* 0x0005e20000100c00 */
[----:B0-----:R-:W-:Y:S01]  /*b3d0*/  CS2R R68, SRZ ;  /* 0x0000000000447805 */ /* 0x001fe2000001ff00 */
[----:B------:R-:W-:-:S02]  /*b3e0*/  IMAD.MOV.U32 R71, RZ, RZ, 0x3ff00000 ;  /* 0x3ff00000ff477424 */ /* 0x000fc400078e00ff */
[----:B------:R0:W-:Y:S01]  /*b3f0*/  STL.128 [R1+0x170], R76 ;  /* 0x0001704c01007387 */ /* 0x0001e20000100c00 */
[----:B-1----:R-:W-:Y:S02]  /*b400*/  IMAD.MOV.U32 R82, RZ, RZ, 0x0 ;  /* 0x00000000ff527424 */ /* 0x002fe400078e00ff */
[----:B------:R-:W-:Y:S01]  /*b410*/  IMAD.MOV.U32 R83, RZ, RZ, 0x3ff00000 ;  /* 0x3ff00000ff537424 */ /* 0x000fe200078e00ff */
[----:B------:R-:W-:Y:S04]  /*b420*/  STL.128 [R1+0x80], RZ ;  /* 0x000080ff01007387 */ /* 0x000fe80000100c00 */
[----:B------:R1:W-:Y:S01]  /*b430*/  STL.128 [R1+0x80], R72 ;  /* 0x0000804801007387 */ /* 0x0003e20000100c00 */
[----:B--2---:R-:W-:-:S03]  /*b440*/  CS2R R18, SRZ ;  /* 0x0000000000127805 */ /* 0x004fc6000001ff00 */
[----:B------:R-:W-:Y:S01]  /*b450*/  STL.128 [R1+0x280], RZ ;  /* 0x000280ff01007387 */ /* 0x000fe20000100c00 */
[----:B0-----:R-:W-:-:S03]  /*b460*/  CS2R R78, SRZ ;  /* 0x00000000004e7805 */ /* 0x001fc6000001ff00 */
[----:B------:R-:W-:Y:S04]  /*b470*/  STL.128 [R1+0x180], RZ ;  /* 0x000180ff01007387 */ /* 0x000fe80000100c00 */
[----:B------:R-:W-:Y:S01]  /*b480*/  STL.128 [R1+0x260], RZ ;  /* 0x000260ff01007387 */ /* 0x000fe20000100c00 */
[----:B-1----:R-:W-:Y:S01]  /*b490*/  MOV R74, 0x0 ;  /* 0x00000000004a7802 */ /* 0x002fe20000000f00 */
[----:B------:R-:W-:Y:S01]  /*b4a0*/  IMAD.MOV.U32 R75, RZ, RZ, -0x40000000 ;  /* 0xc0000000ff4b7424 */ /* 0x000fe200078e00ff */
[----:B------:R-:W-:Y:S01]  /*b4b0*/  CS2R R72, SRZ ;  /* 0x0000000000487805 */ /* 0x000fe2000001ff00 */
[----:B------:R0:W-:Y:S04]  /*b4c0*/  STL.128 [R1+0x280], R68 ;  /* 0x0002804401007387 */ /* 0x0001e80000100c00 */
[----:B------:R-:W-:Y:S04]  /*b4d0*/  STL.128 [R1+0x50], RZ ;  /* 0x000050ff01007387 */ /* 0x000fe80000100c00 */
[----:B------:R1:W-:Y:S04]  /*b4e0*/  STL.128 [R1+0x180], R80 ;  /* 0x0001805001007387 */ /* 0x0003e80000100c00 */
[----:B------:R-:W-:Y:S04]  /*b4f0*/  STL.128 [R1+0x210], RZ ;  /* 0x000210ff01007387 */ /* 0x000fe80000100c00 */
[----:B------:R2:W-:Y:S01]  /*b500*/  STL.128 [R1+0x260], R16 ;  /* 0x0002601001007387 */ /* 0x0005e20000100c00 */
[----:B0-----:R-:W-:-:S02]  /*b510*/  DADD R68, R66, R60 ;  /* 0x0000000042447229 */ /* 0x001fc4000000003c */
[----:B------:R-:W-:Y:S01]  /*b520*/  DFMA R66, RZ, R60, R66 ;  /* 0x0000003cff42722b */ /* 0x000fe20000000042 */
[----:B------:R0:W-:Y:S01]  /*b530*/  STL.128 [R1+0x50], R20 ;  /* 0x0000501401007387 */ /* 0x0001e20000100c00 */
[----:B-1----:R-:W-:-:S03]  /*b540*/  CS2R R80, SRZ ;  /* 0x0000000000507805 */ /* 0x002fc6000001ff00 */
[----:B------:R1:W-:Y:S04]  /*b550*/  STL.128 [R1+0x210], R76 ;  /* 0x0002104c01007387 */ /* 0x0003e80000100c00 */
[----:B------:R-:W-:Y:S01]  /*b560*/  STL.128 [R1+0x160], RZ ;  /* 0x000160ff01007387 */ /* 0x000fe20000100c00 */
[----:B--2---:R-:W-:Y:S01]  /*b570*/  MOV R18, 0x0 ;  /* 0x0000000000127802 */ /* 0x004fe20000000f00 */
[----:B------:R-:W-:Y:S01]  /*b580*/  IMAD.MOV.U32 R19, RZ, RZ, -0x40100000 ;  /* 0xbff00000ff137424 */ /* 0x000fe200078e00ff */
[----:B------:R-:W-:Y:S01]  /*b590*/  CS2R R16, SRZ ;  /* 0x0000000000107805 */ /* 0x000fe2000001ff00 */
[----:B------:R2:W-:Y:S01]  /*b5a0*/  STL.128 [R1+0x160], R72 ;  /* 0x0001604801007387 */ /* 0x0005e20000100c00 */
[----:B0-----:R-:W-:-:S03]  /*b5b0*/  CS2R R22, SRZ ;  /* 0x0000000000167805 */ /* 0x001fc6000001ff00 */
[----:B------:R-:W-:Y:S01]  /*b5c0*/  STL.128 [R1+0x230], RZ ;  /* 0x000230ff01007387 */ /* 0x000fe20000100c00 */
[----:B-1----:R-:W-:-:S03]  /*b5d0*/  CS2R R78, SRZ ;  /* 0x00000000004e7805 */ /* 0x002fc6000001ff00 */
[----:B------:R-:W-:Y:S04]  /*b5e0*/  STL.128 [R1+0x2f0], RZ ;  /* 0x0002f0ff01007387 */ /* 0x000fe80000100c00 */
[----:B------:R-:W-:Y:S01]  /*b5f0*/  STL.128 [R1+0x130], RZ ;  /* 0x000130ff01007387 */ /* 0x000fe20000100c00 */
[----:B--2---:R-:W-:Y:S01]  /*b600*/  IMAD.MOV.U32 R72, RZ, RZ, 0x0 ;  /* 0x00000000ff487424 */ /* 0x004fe200078e00ff */
[----:B------:R-:W-:Y:S02]  /*b610*/  MOV R73, 0xbff00000 ;  /* 0xbff0000000497802 */ /* 0x000fe40000000f00 */
[----:B------:R-:W-:Y:S01]  /*b620*/  CS2R R74, SRZ ;  /* 0x00000000004a7805 */ /* 0x000fe2000001ff00 */
[----:B------:R-:W-:Y:S04]  /*b630*/  STL.128 [R1+0x230], R80 ;  /* 0x0002305001007387 */ /* 0x000fe80000100c00 */
[----:B------:R-:W-:Y:S04]  /*b640*/  STL.128 [R1+0x290], RZ ;  /* 0x000290ff01007387 */ /* 0x000fe80000100c00 */
[----:B------:R-:W-:Y:S04]  /*b650*/  STL.128 [R1+0x2f0], R16 ;  /* 0x0002f01001007387 */ /* 0x000fe80000100c00 */
[----:B------:R-:W-:Y:S04]  /*b660*/  STL.128 [R1+0x300], RZ ;  /* 0x000300ff01007387 */ /* 0x000fe80000100c00 */
[----:B------:R0:W-:Y:S04]  /*b670*/  STL.128 [R1+0x130], R20 ;  /* 0x0001301401007387 */ /* 0x0001e80000100c00 */
[----:B------:R1:W-:Y:S04]  /*b680*/  STL.128 [R1+0x290], R76 ;  /* 0x0002904c01007387 */ /* 0x0003e80000100c00 */
[----:B------:R-:W-:Y:S04]  /*b690*/  STL.128 [R1+0x1f0], RZ ;  /* 0x0001f0ff01007387 */ /* 0x000fe80000100c00 */
[----:B------:R2:W-:Y:S01]  /*b6a0*/  STL.128 [R1+0x1f0], R72 ;  /* 0x0001f04801007387 */ /* 0x0005e20000100c00 */
[----:B0-----:R-:W-:Y:S01]  /*b6b0*/  CS2R R20, SRZ ;  /* 0x0000000000147805 */ /* 0x001fe2000001ff00 */
[----:B------:R-:W-:-:S02]  /*b6c0*/  IMAD.MOV.U32 R22, RZ, RZ, 0x0 ;  /* 0x00000000ff167424 */ /* 0x000fc400078e00ff */
[----:B------:R-:W-:Y:S01]  /*b6d0*/  STL.128 [R1+0x1d0], RZ ;  /* 0x0001d0ff01007387 */ /* 0x000fe20000100c00 */
[----:B------:R-:W-:Y:S01]  /*b6e0*/  IMAD.MOV.U32 R23, RZ, RZ, 0x3ff00000 ;  /* 0x3ff00000ff177424 */ /* 0x000fe200078e00ff */
[----:B-1----:R-:W-:Y:S02]  /*b6f0*/  DFMA R76, RZ, R62, R68 ;  /* 0x0000003eff4c722b */ /* 0x002fe40000000044 */
[----:B------:R-:W-:Y:S01]  /*b700*/  STL.128 [R1+0x2b0], RZ ;  /* 0x0002b0ff01007387 */ /* 0x000fe20000100c00 */
[----:B------:R-:W-:-:S03]  /*b710*/  DADD R68, -RZ, -R12 ;  /* 0x00000000ff447229 */ /* 0x000fc6000000090c */
[----:B------:R0:W-:Y:S01]  /*b720*/  STL.128 [R1+0x1d0], R20 ;  /* 0x0001d01401007387 */ /* 0x0001e20000100c00 */
[----:B--2---:R-:W-:Y:S01]  /*b730*/  CS2R R72, SRZ ;  /* 0x0000000000487805 */ /* 0x004fe2000001ff00 */
[----:B------:R-:W-:Y:S02]  /*b740*/  IMAD.MOV.U32 R74, RZ, RZ, 0x0 ;  /* 0x00000000ff4a7424 */ /* 0x000fe400078e00ff */
[----:B------:R-:W-:Y:S01]  /*b750*/  STL.128 [R1+0x270], RZ ;  /* 0x000270ff01007387 */ /* 0x000fe20000100c00 */
[----:B------:R-:W-:Y:S02]  /*b760*/  IMAD.MOV.U32 R75, RZ, RZ, 0x3ff00000 ;  /* 0x3ff00000ff4b7424 */ /* 0x000fe400078e00ff */
[----:B------:R-:W-:Y:S01]  /*b770*/  FSEL R8, R68, R14, !P0 ;  /* 0x0000000e44087208 */ /* 0x000fe20004000000 */
[----:B------:R-:W-:Y:S01]  /*b780*/  STL.128 [R1+0x2e0], RZ ;  /* 0x0002e0ff01007387 */ /* 0x000fe20000100c00 */
[----:B------:R-:W-:Y:S01]  /*b790*/  FSEL R9, R69, R13, !P0 ;  /* 0x0000000d45097208 */ /* 0x000fe20004000000 */
[----:B------:R-:W-:Y:S01]  /*b7a0*/  @!P1 IMAD.MOV.U32 R8, RZ, RZ, RZ ;  /* 0x000000ffff089224 */ /* 0x000fe200078e00ff */
[----:B------:R-:W-:Y:S01]  /*b7b0*/  @!P1 MOV R9, R7 ;  /* 0x0000000700099202 */ /* 0x000fe20000000f00 */
[----:B------:R1:W-:Y:S01]  /*b7c0*/  STL.128 [R1+0x2b0], R72 ;  /* 0x0002b04801007387 */ /* 0x0003e20000100c00 */
[----:B0-----:R-:W-:-:S05]  /*b7d0*/  CS2R R20, SRZ ;  /* 0x0000000000147805 */ /* 0x001fca000001ff00 */
[----:B------:R0:W-:Y:S01]  /*b7e0*/  STL.128 [R1+0x270], R20 ;  /* 0x0002701401007387 */ /* 0x0001e20000100c00 */
[----:B-1----:R-:W-:Y:S02]  /*b7f0*/  DADD R74, R66, R62 ;  /* 0x00000000424a7229 */ /* 0x002fe4000000003e */
[----:B------:R-:W-:Y:S01]  /*b800*/  DFMA R72, RZ, R76, R102 ;  /* 0x0000004cff48722b */ /* 0x000fe20000000066 */
[----:B0-----:R-:W-:Y:S01]  /*b810*/  IMAD.MOV.U32 R20, RZ, RZ, 0x0 ;  /* 0x00000000ff147424 */ /* 0x001fe200078e00ff */
[----:B------:R-:W-:Y:S01]  /*b820*/  CS2R R22, SRZ ;  /* 0x0000000000167805 */ /* 0x000fe2000001ff00 */
[----:B------:R-:W-:-:S05]  /*b830*/  IMAD.MOV.U32 R21, RZ, RZ, 0x3ff00000 ;  /* 0x3ff00000ff157424 */ /* 0x000fca00078e00ff */
[----:B------:R-:W-:Y:S01]  /*b840*/  DFMA R72, RZ, R74, R72 ;  /* 0x0000004aff48722b */ /* 0x000fe20000000048 */
[----:B------:R0:W-:Y:S02]  /*b850*/  STL.128 [R1+0x2e0], R20 ;  /* 0x0002e01401007387 */ /* 0x0001e40000100c00 */
[----:B0-----:R-:W-:Y:S01]  /*b860*/  CS2R R20, SRZ ;  /* 0x0000000000147805 */ /* 0x001fe2000001ff00 */
[----:B------:R-:W-:Y:S02]  /*b870*/  IMAD.MOV.U32 R22, RZ, RZ, 0x0 ;  /* 0x00000000ff167424 */ /* 0x000fe400078e00ff */
[----:B------:R-:W-:Y:S01]  /*b880*/  IMAD.MOV.U32 R23, RZ, RZ, 0x3ff00000 ;  /* 0x3ff00000ff177424 */ /* 0x000fe200078e00ff */
[----:B------:R-:W-:Y:S06]  /*b890*/  @P2 BRA `(.L_x_135) ;  /* 0x00000000001c2947 */ /* 0x000fec0003800000 */
[----:B------:R-:W-:-:S14]  /*b8a0*/  DSETP.NAN.AND P1, PT, R6, R6, PT ;  /* 0x000000060600722a */ /* 0x000fdc0003f28000 */
[----:B------:R-:W-:Y:S01]  /*b8b0*/  @P1 DADD R8, R6, 5 ;  /* 0x4014000006081429 */ /* 0x000fe20000000000 */
[----:B------:R-:W-:Y:S10]  /*b8c0*/  @P1 BRA `(.L_x_135) ;  /* 0x0000000000101947 */ /* 0x000ff40003800000 */
[----:B------:R-:W-:-:S14]  /*b8d0*/  DSETP.NEU.AND P1, PT, |R6|, +INF , PT ;  /* 0x7ff000000600742a */ /* 0x000fdc0003f2d200 */
[----:B------:R-:W-:Y:S02]  /*b8e0*/  @!P1 IMAD.MOV.U32 R12, RZ, RZ, -0x100000 ;  /* 0xfff00000ff0c9424 */ /* 0x000fe400078e00ff */
[----:B------:R-:W-:-:S03]  /*b8f0*/  @!P1 IMAD.MOV.U32 R8, RZ, RZ, RZ ;  /* 0x000000ffff089224 */ /* 0x000fc600078e00ff */
[----:B------:R-:W-:-:S07]  /*b900*/  @!P1 SEL R9, R12, 0x7ff00000, !P0 ;  /* 0x7ff000000c099807 */ /* 0x000fce0004000000 */
.L_x_135:
[----:B------:R-:W-:Y:S05]  /*b910*/  BSYNC.RECONVERGENT B1 ;  /* 0x0000000000017941 */ /* 0x000fea0003800200 */
.L_x_134:
[----:B------:R-:W-:Y:S01]  /*b920*/  UMOV UR6, 0xeb1c432d ;  /* 0xeb1c432d00067882 */ /* 0x000fe20000000000 */
[----:B------:R-:W-:Y:S01]  /*b930*/  UMOV UR7, 0x3f1a36e2 ;  /* 0x3f1a36e200077882 */ /* 0x000fe20000000000 */
[----:B------:R-:W0:Y:S01]  /*b940*/  MUFU.RCP64H R79, R73 ;  /* 0x00000049004f7308 */ /* 0x000e220000001800 */
[----:B------:R-:W-:Y:S01]  /*b950*/  DFMA R88, R64, UR6, R48 ;  /* 0x0000000640587c2b */ /* 0x000fe20008000030 */
[----:B------:R-:W-:Y:S01]  /*b960*/  IMAD.MOV.U32 R78, RZ, RZ, 0x1 ;  /* 0x00000001ff4e7424 */ /* 0x000fe200078e00ff */
[----:B------:R-:W-:Y:S01]  /*b970*/  DFMA R66, R60, UR6, R50 ;  /* 0x000000063c427c2b */ /* 0x000fe20008000032 */
[----:B------:R1:W-:Y:S01]  /*b980*/  STL.128 [R1+0x300], R20 ;  /* 0x0003001401007387 */ /* 0x0003e20000100c00 */
[----:B------:R-:W-:Y:S01]  /*b990*/  DFMA R80, R62, UR6, R46 ;  /* 0x000000063e507c2b */ /* 0x000fe2000800002e */
[----:B------:R-:W-:Y:S01]  /*b9a0*/  IMAD.MOV.U32 R12, RZ, RZ, 0x0 ;  /* 0x00000000ff0c7424 */ /* 0x000fe200078e00ff */
[----:B------:R-:W-:Y:S01]  /*b9b0*/  CS2R R14, SRZ ;  /* 0x00000000000e7805 */ /* 0x000fe2000001ff00 */
[----:B------:R-:W-:Y:S01]  /*b9c0*/  IMAD.MOV.U32 R13, RZ, RZ, 0x3ff00000 ;  /* 0x3ff00000ff0d7424 */ /* 0x000fe200078e00ff */
[----:B------:R-:W-:Y:S01]  /*b9d0*/  DMUL R68, RZ, R88 ;  /* 0x00000058ff447228 */ /* 0x000fe20000000000 */
[----:B------:R-:W-:Y:S01]  /*b9e0*/  STL.128 [R1+0x370], RZ ;  /* 0x000370ff01007387 */ /* 0x000fe20000100c00 */
[----:B------:R-:W-:Y:S01]  /*b9f0*/  DFMA R98, RZ, R66, R88 ;  /* 0x00000042ff62722b */ /* 0x000fe20000000058 */
[----:B------:R-:W-:Y:S01]  /*ba00*/  CS2R R16, SRZ ;  /* 0x0000000000107805 */ /* 0x000fe2000001ff00 */
[----:B------:R-:W-:Y:S01]  /*ba10*/  IMAD.MOV.U32 R18, RZ, RZ, 0x0 ;  /* 0x00000000ff127424 */ /* 0x000fe200078e00ff */
[----:B------:R-:W-:Y:S01]  /*ba20*/  STL.128 [R1+0x340], RZ ;  /* 0x000340ff01007387 */ /* 0x000fe20000100c00 */
[----:B------:R-:W-:Y:S01]  /*ba30*/  MOV R19, 0x3ff00000 ;  /* 0x3ff0000000137802 */ /* 0x000fe20000000f00 */
[----:B------:R-:W-:Y:S01]  /*ba40*/  UMOV UR6, 0xeb851eb8 ;  /* 0xeb851eb800067882 */ /* 0x000fe20000000000 */
[--C-:B------:R-:W-:Y:S01]  /*ba50*/  DADD R90, R66, R68.reuse ;  /* 0x00000000425a7229 */ /* 0x100fe20000000044 */
[----:B------:R2:W-:Y:S01]  /*ba60*/  STL.128 [R1+0x340], R12 ;  /* 0x0003400c01007387 */ /* 0x0005e20000100c00 */
[----:B0-----:R-:W-:Y:S01]  /*ba70*/  DFMA R70, -R72, R78, 1 ;  /* 0x3ff000004846742b */ /* 0x001fe2000000014e */
[----:B-1----:R-:W-:Y:S01]  /*ba80*/  CS2R R20, SRZ ;  /* 0x0000000000147805 */ /* 0x002fe2000001ff00 */
[----:B------:R-:W-:Y:S01]  /*ba90*/  DFMA R68, RZ, R66, R68 ;  /* 0x00000042ff44722b */ /* 0x000fe20000000044 */
[----:B------:R-:W-:Y:S01]  /*baa0*/  IMAD.MOV.U32 R22, RZ, RZ, 0x0 ;  /* 0x00000000ff167424 */ /* 0x000fe200078e00ff */
[-C--:B------:R-:W-:Y:S01]  /*bab0*/  DFMA R98, RZ, R80.reuse, R98 ;  /* 0x00000050ff62722b */ /* 0x080fe20000000062 */
[----:B------:R-:W-:Y:S01]  /*bac0*/  IMAD.MOV.U32 R23, RZ, RZ, 0x40000000 ;  /* 0x40000000ff177424 */ /* 0x000fe200078e00ff */
[----:B------:R-:W-:Y:S01]  /*bad0*/  DFMA R90, RZ, R80, R90 ;  /* 0x00000050ff5a722b */ /* 0x000fe2000000005a */
[----:B------:R-:W-:Y:S01]  /*bae0*/  STL.128 [R1+0x3c0], RZ ;  /* 0x0003c0ff01007387 */ /* 0x000fe20000100c00 */
[----:B------:R-:W-:Y:S01]  /*baf0*/  DFMA R82, R70, R70, R70 ;  /* 0x000000464652722b */ /* 0x000fe20000000046 */
[----:B------:R-:W-:Y:S01]  /*bb00*/  UMOV UR7, 0x3feeb851 ;  /* 0x3feeb85100077882 */ /* 0x000fe20000000000 */
[----:B------:R-:W-:Y:S01]  /*bb10*/  DADD R68, R80, R68 ;  /* 0x0000000050447229 */ /* 0x000fe20000000044 */
[----:B------:R0:W-:Y:S01]  /*bb20*/  STL.128 [R1+0x370], R20 ;  /* 0x0003701401007387 */ /* 0x0001e20000100c00 */
[----:B------:R-:W-:Y:S01]  /*bb30*/  DADD R70, RZ, R98 ;  /* 0x00000000ff467229 */ /* 0x000fe20000000062 */
[----:B------:R-:W-:Y:S01]  /*bb40*/  BSSY.RECONVERGENT B5, `(.L_x_136) ;  /* 0x000007c000057945 */ /* 0x000fe20003800200 */
[----:B------:R-:W-:Y:S01]  /*bb50*/  DADD R86, RZ, R90 ;  /* 0x00000000ff567229 */ /* 0x000fe2000000005a */
[----:B--2---:R-:W-:Y:S01]  /*bb60*/  CS2R R14, SRZ ;  /* 0x00000000000e7805 */ /* 0x004fe2000001ff00 */
[----:B------:R-:W-:Y:S01]  /*bb70*/  DFMA R82, R78, R82, R78 ;  /* 0x000000524e52722b */ /* 0x000fe2000000004e */
[----:B------:R-:W-:Y:S01]  /*bb80*/  STL.128 [R1+0x380], RZ ;  /* 0x000380ff01007387 */ /* 0x000fe20000100c00 */
[----:B------:R-:W-:Y:S01]  /*bb90*/  DADD R94, RZ, R68 ;  /* 0x00000000ff5e7229 */ /* 0x000fe20000000044 */
[----:B------:R-:W-:-:S02]  /*bba0*/  CS2R R68, SRZ ;  /* 0x0000000000447805 */ /* 0x000fc4000001ff00 */
[----:B------:R1:W-:Y:S01]  /*bbb0*/  STL.128 [R1+0x380], R12 ;  /* 0x0003800c01007387 */ /* 0x0003e20000100c00 */
[----:B------:R-:W-:Y:S02]  /*bbc0*/  DFMA R78, RZ, R86, R70 ;  /* 0x00000056ff4e722b */ /* 0x000fe40000000046 */
[----:B------:R-:W-:Y:S01]  /*bbd0*/  DFMA R84, -R72, R82, 1 ;  /* 0x3ff000004854742b */ /* 0x000fe20000000152 */
[----:B------:R-:W-:Y:S01]  /*bbe0*/  STL.128 [R1+0x3f0], RZ ;  /* 0x0003f0ff01007387 */ /* 0x000fe20000100c00 */
[----:B------:R-:W-:Y:S01]  /*bbf0*/  IMAD.MOV.U32 R70, RZ, RZ, 0x0 ;  /* 0x00000000ff467424 */ /* 0x000fe200078e00ff */
[----:B0-----:R-:W-:Y:S01]  /*bc00*/  MOV R20, 0x0 ;  /* 0x0000000000147802 */ /* 0x001fe20000000f00 */
[----:B------:R-:W-:Y:S01]  /*bc10*/  IMAD.MOV.U32 R21, RZ, RZ, 0x3ff00000 ;  /* 0x3ff00000ff157424 */ /* 0x000fe200078e00ff */
[----:B------:R-:W-:Y:S01]  /*bc20*/  CS2R R22, SRZ ;  /* 0x0000000000167805 */ /* 0x000fe2000001ff00 */
[----:B------:R-:W-:Y:S01]  /*bc30*/  DFMA R78, RZ, R94, R78 ;  /* 0x0000005eff4e722b */ /* 0x000fe2000000004e */
[----:B------:R-:W-:Y:S01]  /*bc40*/  STL.128 [R1+0x360], RZ ;  /* 0x000360ff01007387 */ /* 0x000fe20000100c00 */
[----:B------:R-:W-:Y:S01]  /*bc50*/  DFMA R84, R82, R84, R82 ;  /* 0x000000545254722b */ /* 0x000fe20000000052 */
[----:B------:R-:W-:Y:S01]  /*bc60*/  IMAD.MOV.U32 R71, RZ, RZ, 0x3ff00000 ;  /* 0x3ff00000ff477424 */ /* 0x000fe200078e00ff */
[----:B------:R-:W-:Y:S01]  /*bc70*/  DSETP.NEU.AND P0, PT, R6, 1, PT ;  /* 0x3ff000000600742a */ /* 0x000fe20003f0d000 */
[----:B------:R0:W-:Y:S01]  /*bc80*/  STL.128 [R1+0x3c0], R20 ;  /* 0x0003c01401007387 */ /* 0x0001e20000100c00 */
[----:B------:R-:W-:Y:S01]  /*bc90*/  IMAD.MOV.U32 R83, RZ, RZ, 0x4 ;  /* 0x00000004ff537424 */ /* 0x000fe200078e00ff */
[----:B-1----:R-:W-:Y:S01]  /*bca0*/  CS2R R12, SRZ ;  /* 0x00000000000c7805 */ /* 0x002fe2000001ff00 */
[----:B------:R-:W-:Y:S01]  /*bcb0*/  DADD R78, RZ, -R78 ;  /* 0x00000000ff4e7229 */ /* 0x000fe2000000084e */
[----:B------:R-:W-:Y:S01]  /*bcc0*/  IMAD.MOV.U32 R14, RZ, RZ, 0x0 ;  /* 0x00000000ff0e7424 */ /* 0x000fe200078e00ff */
[----:B------:R1:W-:Y:S01]  /*bcd0*/  STL.128 [R1+0x360], R16 ;  /* 0x0003601001007387 */ /* 0x0003e20000100c00 */
[----:B------:R-:W-:-:S02]  /*bce0*/  IMAD.MOV.U32 R15, RZ, RZ, -0x40000000 ;  /* 0xc0000000ff0f7424 */ /* 0x000fc400078e00ff */
[----:B------:R-:W-:Y:S01]  /*bcf0*/  IMAD.MOV.U32 R82, RZ, RZ, 0x2 ;  /* 0x00000002ff527424 */ /* 0x000fe200078e00ff */
[----:B------:R-:W-:Y:S04]  /*bd00*/  STL.64 [R1+0x108], RZ ;  /* 0x000108ff01007387 */ /* 0x000fe80000100a00 */
[----:B------:R2:W-:Y:S01]  /*bd10*/  STL.128 [R1+0x3f0], R12 ;  /* 0x0003f00c01007387 */ /* 0x0005e20000100c00 */
[----:B------:R-:W-:Y:S01]  /*bd20*/  FSETP.GEU.AND P2, PT, |R79|, 6.5827683646048100446e-37, PT ;  /* 0x036000004f00780b */ /* 0x000fe20003f4e200 */
[----:B0-----:R-:W-:Y:S02]  /*bd30*/  DMUL R20, R78, R84 ;  /* 0x000000544e147228 */ /* 0x001fe40000000000 */
[----:B------:R-:W-:Y:S01]  /*bd40*/  STL.64 [R1+0x200], RZ ;  /* 0x000200ff01007387 */ /* 0x000fe20000100a00 */
[----:B------:R-:W-:-:S02]  /*bd50*/  IMAD.MOV.U32 R22, RZ, RZ, 0x1 ;  /* 0x00000001ff167424 */ /* 0x000fc400078e00ff */
[----:B------:R-:W-:Y:S01]  /*bd60*/  IMAD.MOV.U32 R23, RZ, RZ, 0x1 ;  /* 0x00000001ff177424 */ /* 0x000fe200078e00ff */
[----:B------:R-:W-:Y:S01]  /*bd70*/  STL.64 [R1+0x318], RZ ;  /* 0x000318ff01007387 */ /* 0x000fe20000100a00 */
[----:B-1----:R-:W-:Y:S02]  /*bd80*/  IMAD.MOV.U32 R16, RZ, RZ, 0x0 ;  /* 0x00000000ff107424 */ /* 0x002fe400078e00ff */
[----:B------:R-:W-:Y:S01]  /*bd90*/  IMAD.MOV.U32 R17, RZ, RZ, 0x3ff00000 ;  /* 0x3ff00000ff117424 */ /* 0x000fe200078e00ff */
[----:B------:R-:W-:Y:S01]  /*bda0*/  STL.128 [R1+0x390], RZ ;  /* 0x000390ff01007387 */ /* 0x000fe20000100c00 */
[----:B--2---:R-:W-:Y:S01]  /*bdb0*/  DFMA R14, -R72, R20, R78 ;  /* 0x00000014480e722b */ /* 0x004fe2000000014e */
[----:B------:R-:W-:Y:S02]  /*bdc0*/  IMAD.MOV.U32 R12, RZ, RZ, 0x0 ;  /* 0x00000000ff0c7424 */ /* 0x000fe400078e00ff */
[----:B------:R-:W-:Y:S01]  /*bdd0*/  STL.128 [R1+0x3e0], RZ ;  /* 0x0003e0ff01007387 */ /* 0x000fe20000100c00 */
[----:B------:R-:W-:-:S03]  /*bde0*/  IMAD.MOV.U32 R13, RZ, RZ, 0x3ff00000 ;  /* 0x3ff00000ff0d7424 */ /* 0x000fc600078e00ff */
[----:B------:R0:W-:Y:S01]  /*bdf0*/  STL.128 [R1+0x390], R16 ;  /* 0x0003901001007387 */ /* 0x0001e20000100c00 */
[----:B------:R-:W-:-:S03]  /*be00*/  DFMA R14, R84, R14, R20 ;  /* 0x0000000e540e722b */ /* 0x000fc60000000014 */
[----:B------:R-:W-:Y:S04]  /*be10*/  STL.64 [R1+0x108], R12 ;  /* 0x0001080c01007387 */ /* 0x000fe80000100a00 */
[----:B------:R-:W-:Y:S04]  /*be20*/  STL.64 [R1+0x200], R12 ;  /* 0x0002000c01007387 */ /* 0x000fe80000100a00 */
[----:B------:R1:W-:Y:S04]  /*be30*/  STL.64 [R1+0x318], R12 ;  /* 0x0003180c01007387 */ /* 0x0003e80000100a00 */
[----:B------:R2:W-:Y:S01]  /*be40*/  STL.128 [R1+0x3e0], R68 ;  /* 0x0003e04401007387 */ /* 0x0005e20000100c00 */
[----:B0-----:R-:W-:-:S02]  /*be50*/  MOV R17, 0xbff00000 ;  /* 0xbff0000000117802 */ /* 0x001fc40000000f00 */
[----:B------:R-:W-:Y:S01]  /*be60*/  CS2R R18, SRZ ;  /* 0x0000000000127805 */ /* 0x000fe2000001ff00 */
[----:B------:R0:W-:Y:S01]  /*be70*/  STL.128 [R1+0x400], RZ ;  /* 0x000400ff01007387 */ /* 0x0001e20000100c00 */
[----:B-1----:R-:W-:Y:S01]  /*be80*/  IMAD.MOV.U32 R12, RZ, RZ, 0x47ae147c ;  /* 0x47ae147cff0c7424 */ /* 0x002fe200078e00ff */
[----:B------:R-:W-:Y:S02]  /*be90*/  MOV R13, 0x3fa47ae1 ;  /* 0x3fa47ae1000d7802 */ /* 0x000fe40000000f00 */
[----:B------:R0:W-:Y:S04]  /*bea0*/  STL.128 [R1+0x10], RZ ;  /* 0x000010ff01007387 */ /* 0x0001e80000100c00 */
[----:B------:R0:W-:Y:S01]  /*beb0*/  STL.128 [R1+0x30], RZ ;  /* 0x000030ff01007387 */ /* 0x0001e20000100c00 */
[----:B------:R-:W-:Y:S01]  /*bec0*/  DFMA R8, R8, UR6, R12 ;  /* 0x0000000608087c2b */ /* 0x000fe2000800000c */
[----:B--2---:R-:W-:Y:S01]  /*bed0*/  IMAD.MOV.U32 R68, RZ, RZ, 0x2 ;  /* 0x00000002ff447424 */ /* 0x004fe200078e00ff */
[----:B------:R-:W-:Y:S01]  /*bee0*/  MOV R70, 0x2 ;  /* 0x0000000200467802 */ /* 0x000fe20000000f00 */
[----:B------:R-:W-:Y:S01]  /*bef0*/  IMAD.MOV.U32 R69, RZ, RZ, 0x2 ;  /* 0x00000002ff457424 */ /* 0x000fe200078e00ff */
[----:B------:R0:W-:Y:S01]  /*bf00*/  STL.128 [R1+0x40], RZ ;  /* 0x000040ff01007387 */ /* 0x0001e20000100c00 */
[----:B------:R-:W-:-:S02]  /*bf10*/  IMAD.MOV.U32 R71, RZ, RZ, 0x3 ;  /* 0x00000003ff477424 */ /* 0x000fc400078e00ff */
[----:B------:R-:W-:Y:S01]  /*bf20*/  FFMA R12, RZ, R73, R15 ;  /* 0x00000049ff0c7223 */ /* 0x000fe2000000000f */
[----:B------:R0:W-:Y:S02]  /*bf30*/  STL.128 [R1+0x60], RZ ;  /* 0x000060ff01007387 */ /* 0x0001e40000100c00 */
[----:B------:R-:W-:Y:S02]  /*bf40*/  FSEL R6, R8, RZ, P0 ;  /* 0x000000ff08067208 */ /* 0x000fe40000000000 */
[----:B------:R0:W-:Y:S01]  /*bf50*/  STL.128 [R1+0x90], RZ ;  /* 0x000090ff01007387 */ /* 0x0001e20000100c00 */
[----:B------:R-:W-:Y:S02]  /*bf60*/  FSETP.GT.AND P1, PT, |R12|, 1.469367938527859385e-39, PT ;  /* 0x001000000c00780b */ /* 0x000fe40003f24200 */
[----:B------:R-:W-:Y:S01]  /*bf70*/  FSEL R7, R9, 1.875, P0 ;  /* 0x3ff0000009077808 */ /* 0x000fe20000000000 */
[----:B------:R0:W-:Y:S01]  /*bf80*/  STL.128 [R1+0xb0], RZ ;  /* 0x0000b0ff01007387 */ /* 0x0001e20000100c00 */
[----:B------:R-:W-:-:S03]  /*bf90*/  CS2R R8, SRZ ;  /* 0x0000000000087805 */ /* 0x000fc6000001ff00 */
        /* <DEDUP_REMOVED lines=25> */
[----:B------:R0:W-:Y:S04]  /*c130*/  STL.64 [R1+0x410], RZ ;  /* 0x000410ff01007387 */ /* 0x0001e80000100a00 */
        /* <DEDUP_REMOVED lines=21> */
[----:B0-----:R-:W-:Y:S01]  /*c290*/  IMAD.MOV.U32 R16, RZ, RZ, R78 ;  /* 0x000000ffff107224 */ /* 0x001fe200078e004e */
[----:B------:R-:W-:Y:S01]  /*c2a0*/  MOV R12, 0xc2f0 ;  /* 0x0000c2f0000c7802 */ /* 0x000fe20000000f00 */
[----:B------:R-:W-:Y:S02]  /*c2b0*/  IMAD.MOV.U32 R13, RZ, RZ, R79 ;  /* 0x000000ffff0d7224 */ /* 0x000fe400078e004f */
[----:B------:R-:W-:Y:S02]  /*c2c0*/  IMAD.MOV.U32 R14, RZ, RZ, R72 ;  /* 0x000000ffff0e7224 */ /* 0x000fe400078e0048 */
[----:B------:R-:W-:-:S07]  /*c2d0*/  IMAD.MOV.U32 R15, RZ, RZ, R73 ;  /* 0x000000ffff0f7224 */ /* 0x000fce00078e0049 */
[----:B------:R-:W-:Y:S05]  /*c2e0*/  CALL.REL.NOINC `($__internal_0_$__cuda_sm20_div_rn_f64_full) ;  /* 0x0000017800c47944 */ /* 0x000fea0003c00000 */
[----:B------:R-:W-:-:S07]  /*c2f0*/  IMAD.MOV.U32 R15, RZ, RZ, R13 ;  /* 0x000000ffff0f7224 */ /* 0x000fce00078e000d */
.L_x_137:
[----:B------:R-:W-:Y:S05]  /*c300*/  BSYNC.RECONVERGENT B5 ;  /* 0x0000000000057941 */ /* 0x000fea0003800200 */
.L_x_136:
[----:B------:R-:W-:Y:S01]  /*c310*/  DADD R12, R98, -1 ;  /* 0xbff00000620c7429 */ /* 0x000fe20000000000 */
[----:B------:R-:W-:Y:S01]  /*c320*/  BSSY.RECONVERGENT B5, `(.L_x_138) ;  /* 0x0000032000057945 */ /* 0x000fe20003800200 */
[----:B0-----:R-:W-:Y:S02]  /*c330*/  DMUL R18, R102, R102 ;  /* 0x0000006666127228 */ /* 0x001fe40000000000 */
[----:B------:R-:W-:Y:S02]  /*c340*/  DADD R16, R90, 2 ;  /* 0x400000005a107429 */ /* 0x000fe40000000000 */
[----:B------:R-:W-:Y:S02]  /*c350*/  DSETP.GEU.AND P1, PT, R14, 1000000, PT ;  /* 0x412e84800e00742a */ /* 0x000fe40003f2e000 */
[-C--:B------:R-:W-:Y:S02]  /*c360*/  DMUL R98, R12, R12.reuse ;  /* 0x0000000c0c627228 */ /* 0x080fe40000000000 */
[----:B------:R-:W-:-:S02]  /*c370*/  DMUL R102, R102, R12 ;  /* 0x0000000c66667228 */ /* 0x000fc40000000000 */
[----:B------:R-:W-:Y:S01]  /*c380*/  DFMA R18, R76, R76, R18 ;  /* 0x0000004c4c12722b */ /* 0x000fe20000000012 */
[----:B------:R-:W-:Y:S01]  /*c390*/  FSEL R104, R14, RZ, !P1 ;  /* 0x000000ff0e687208 */ /* 0x000fe20004800000 */
[----:B------:R-:W-:Y:S02]  /*c3a0*/  DSETP.GE.AND P0, PT, R14, RZ, PT ;  /* 0x000000ff0e00722a */ /* 0x000fe40003f06000 */
[-C--:B------:R-:W-:Y:S01]  /*c3b0*/  DFMA R12, R16, R16.reuse, R98 ;  /* 0x00000010100c722b */ /* 0x080fe20000000062 */
[----:B------:R-:W-:Y:S01]  /*c3c0*/  FSEL R14, R15, 10.9073486328125, !P1 ;  /* 0x412e84800f0e7808 */ /* 0x000fe20004800000 */
[----:B------:R-:W-:Y:S02]  /*c3d0*/  DFMA R16, R76, R16, R102 ;  /* 0x000000104c10722b */ /* 0x000fe40000000066 */
[----:B------:R-:W-:Y:S01]  /*c3e0*/  DFMA R68, R74, R74, R18 ;  /* 0x0000004a4a44722b */ /* 0x000fe20000000012 */
[----:B------:R-:W-:Y:S01]  /*c3f0*/  FSEL R104, R104, RZ, P0 ;  /* 0x000000ff68687208 */ /* 0x000fe20000000000 */
[----:B------:R-:W-:Y:S01]  /*c400*/  IMAD.MOV.U32 R18, RZ, RZ, 0x0 ;  /* 0x00000000ff127424 */ /* 0x000fe200078e00ff */
[----:B------:R-:W-:Y:S01]  /*c410*/  FSEL R105, R14, 10.9073486328125, P0 ;  /* 0x412e84800e697808 */ /* 0x000fe20000000000 */
[C---:B------:R-:W-:Y:S01]  /*c420*/  DFMA R12, R94.reuse, R94, R12 ;  /* 0x0000005e5e0c722b */ /* 0x040fe2000000000c */
[----:B------:R-:W-:Y:S01]  /*c430*/  IMAD.MOV.U32 R19, RZ, RZ, 0x3fd80000 ;  /* 0x3fd80000ff137424 */ /* 0x000fe200078e00ff */
[----:B------:R-:W-:-:S02]  /*c440*/  DFMA R16, R94, R74, R16 ;  /* 0x0000004a5e10722b */ /* 0x000fc40000000010 */
[----:B------:R-:W-:-:S04]  /*c450*/  DMUL R70, R68, 4 ;  /* 0x4010000044467828 */ /* 0x000fc80000000000 */
        /* <DEDUP_REMOVED lines=21> */
[----:B------:R-:W-:Y:S01]  /*c5b0*/  MOV R13, R21 ;  /* 0x00000015000d7202 */ /* 0x000fe20000000f00 */
[----:B------:R-:W-:Y:S01]  /*c5c0*/  IMAD.MOV.U32 R16, RZ, RZ, R78 ;  /* 0x000000ffff107224 */ /* 0x000fe200078e004e */
[----:B------:R-:W-:Y:S01]  /*c5d0*/  MOV R22, 0xc620 ;  /* 0x0000c62000167802 */ /* 0x000fe20000000f00 */
[----:B------:R-:W-:Y:S02]  /*c5e0*/  IMAD.MOV.U32 R17, RZ, RZ, R79 ;  /* 0x000000ffff117224 */ /* 0x000fe400078e004f */
[----:B------:R-:W-:Y:S02]  /*c5f0*/  IMAD.MOV.U32 R14, RZ, RZ, R72 ;  /* 0x000000ffff0e7224 */ /* 0x000fe400078e0048 */
[----:B------:R-:W-:-:S07]  /*c600*/  IMAD.MOV.U32 R15, RZ, RZ, R73 ;  /* 0x000000ffff0f7224 */ /* 0x000fce00078e0049 */
[----:B------:R-:W-:Y:S05]  /*c610*/  CALL.REL.NOINC `($__internal_1_$__cuda_sm20_dsqrt_rn_f64_mediumpath_v1) ;  /* 0x0000017c00907944 */ /* 0x000fea0003c00000 */
[----:B------:R-:W-:Y:S02]  /*c620*/  IMAD.MOV.U32 R106, RZ, RZ, R12 ;  /* 0x000000ffff6a7224 */ /* 0x000fe400078e000c */
[----:B------:R-:W-:-:S07]  /*c630*/  IMAD.MOV.U32 R107, RZ, RZ, R13 ;  /* 0x000000ffff6b7224 */ /* 0x000fce00078e000d */
.L_x_139:
[----:B------:R-:W-:Y:S05]  /*c640*/  BSYNC.RECONVERGENT B5 ;  /* 0x0000000000057941 */ /* 0x000fea0003800200 */
.L_x_138:
        /* <DEDUP_REMOVED lines=24> */
.L_x_141:
[----:B------:R-:W-:Y:S05]  /*c7d0*/  BSYNC.RECONVERGENT B5 ;  /* 0x0000000000057941 */ /* 0x000fea0003800200 */
.L_x_140:
        /* <DEDUP_REMOVED lines=22> */
.L_x_143:
[----:B------:R-:W-:Y:S05]  /*c940*/  BSYNC.RECONVERGENT B5 ;  /* 0x0000000000057941 */ /* 0x000fea0003800200 */
.L_x_142:
[C---:B------:R-:W-:Y:S01]  /*c950*/  DFMA R14, R86.reuse, R86, R98 ;  /* 0x00000056560e722b */ /* 0x040fe20000000062 */
[----:B------:R-:W-:Y:S01]  /*c960*/  IMAD.MOV.U32 R16, RZ, RZ, 0x0 ;  /* 0x00000000ff107424 */ /* 0x000fe200078e00ff */
[----:B------:R-:W-:Y:S01]  /*c970*/  DFMA R86, R86, R76, R102 ;  /* 0x0000004c5656722b */ /* 0x000fe20000000066 */
[----:B------:R-:W-:Y:S01]  /*c980*/  IMAD.MOV.U32 R17, RZ, RZ, 0x3fd80000 ;  /* 0x3fd80000ff117424 */ /* 0x000fe200078e00ff */
        /* <DEDUP_REMOVED lines=21> */
[----:B------:R-:W-:Y:S01]  /*cae0*/  IMAD.MOV.U32 R14, RZ, RZ, R101 ;  /* 0x000000ffff0e7224 */ /* 0x000fe200078e0065 */
[----:B------:R-:W-:-:S06]  /*caf0*/  MOV R15, R78 ;  /* 0x0000004e000f7202 */ /* 0x000fcc0000000f00 */
[----:B------:R-:W-:Y:S02]  /*cb00*/  DSETP.GEU.AND P0, PT, R12, R14, PT ;  /* 0x0000000e0c00722a */ /* 0x000fe40003f0e000 */
[----:B------:R-:W-:Y:S01]  /*cb10*/  VIADD R21, R17, 0xfff00000 ;  /* 0xfff0000011157836 */ /* 0x000fe20000000000 */
[----:B------:R-:W-:Y:S01]  /*cb20*/  DMUL R14, R18, R16 ;  /* 0x00000010120e7228 */ /* 0x000fe20000000000 */
[----:B------:R-:W-:Y:S02]  /*cb30*/  IMAD.MOV.U32 R20, RZ, RZ, R16 ;  /* 0x000000ffff147224 */ /* 0x000fe400078e0010 */
        /* <DEDUP_REMOVED lines=21> */
.L_x_145:
[----:B------:R-:W-:Y:S05]  /*cc90*/  BSYNC.RECONVERGENT B5 ;  /* 0x0000000000057941 */ /* 0x000fea0003800200 */
.L_x_144:
[----:B------:R-:W0:Y:S01]  /*cca0*/  MUFU.RCP64H R13, R69 ;  /* 0x00000045000d7308 */ /* 0x000e220000001800 */
[----:B------:R-:W-:Y:S01]  /*ccb0*/  MOV R12, 0x1 ;  /* 0x00000001000c7802 */ /* 0x000fe20000000f00 */
        /* <DEDUP_REMOVED lines=19> */
[----:B------:R-:W-:Y:S02]  /*cdf0*/  IMAD.MOV.U32 R20, RZ, RZ, R14 ;  /* 0x000000ffff147224 */ /* 0x000fe400078e000e */
[----:B------:R-:W-:-:S07]  /*ce00*/  IMAD.MOV.U32 R21, RZ, RZ, R13 ;  /* 0x000000ffff157224 */ /* 0x000fce00078e000d */
.L_x_147:
[----:B------:R-:W-:Y:S05]  /*ce10*/  BSYNC.RECONVERGENT B5 ;  /* 0x0000000000057941 */ /* 0x000fea0003800200 */
.L_x_146:
[----:B------:R-:W0:Y:S01]  /*ce20*/  MUFU.RCP64H R13, R69 ;  /* 0x00000045000d7308 */ /* 0x000e220000001800 */
[----:B------:R-:W-:Y:S01]  /*ce30*/  MOV R12, 0x1 ;  /* 0x00000001000c7802 */ /* 0x000fe20000000f00 */
        /* <DEDUP_REMOVED lines=20> */
.L_x_149:
[----:B------:R-:W-:Y:S05]  /*cf80*/  BSYNC.RECONVERGENT B5 ;  /* 0x0000000000057941 */ /* 0x000fea0003800200 */
.L_x_148:
[----:B------:R-:W-:Y:S01]  /*cf90*/  DADD R90, R90, -2 ;  /* 0xc00000005a5a7429 */ /* 0x000fe20000000000 */
[----:B------:R-:W-:Y:S01]  /*cfa0*/  MOV R16, 0x0 ;  /* 0x0000000000107802 */ /* 0x000fe20000000f00 */
[C---:B------:R-:W-:Y:S01]  /*cfb0*/  DSETP.GEU.AND P1, PT, R20.reuse, 1000000, PT ;  /* 0x412e84801400742a */ /* 0x040fe20003f2e000 */
[----:B------:R-:W-:Y:S01]  /*cfc0*/  IMAD.MOV.U32 R17, RZ, RZ, 0x3fd80000 ;  /* 0x3fd80000ff117424 */ /* 0x000fe200078e00ff */
[----:B------:R-:W-:Y:S01]  /*cfd0*/  DSETP.GE.AND P0, PT, R20, RZ, PT ;  /* 0x000000ff1400722a */ /* 0x000fe20003f06000 */
[----:B------:R-:W-:Y:S03]  /*cfe0*/  BSSY.RECONVERGENT B5, `(.L_x_150) ;  /* 0x0000030000057945 */ /* 0x000fe60003800200 */
[-C--:B------:R-:W-:Y:S02]  /*cff0*/  DFMA R98, R90, R90.reuse, R98 ;  /* 0x0000005a5a62722b */ /* 0x080fe40000000062 */
[----:B------:R-:W-:-:S06]  /*d000*/  DFMA R76, R76, R90, R102 ;  /* 0x0000005a4c4c722b */ /* 0x000fcc0000000066 */
[C---:B------:R-:W-:Y:S02]  /*d010*/  DFMA R98, R94.reuse, R94, R98 ;  /* 0x0000005e5e62722b */ /* 0x040fe40000000062 */
[----:B------:R-:W-:-:S06]  /*d020*/  DFMA R74, R94, R74, R76 ;  /* 0x0000004a5e4a722b */ /* 0x000fcc000000004c */
[----:B------:R-:W-:Y:S02]  /*d030*/  DADD R98, R98, -1 ;  /* 0xbff0000062627429 */ /* 0x000fe40000000000 */
[----:B------:R-:W-:-:S06]  /*d040*/  DADD R74, R74, R74 ;  /* 0x000000004a4a7229 */ /* 0x000fcc000000004a */
[----:B------:R-:W-:Y:S01]  /*d050*/  DMUL R98, R70, R98 ;  /* 0x0000006246627228 */ /* 0x000fe20000000000 */
[----:B------:R-:W-:Y:S02]  /*d060*/  FSEL R71, R20, RZ, !P1 ;  /* 0x000000ff14477208 */ /* 0x000fe40004800000 */
[----:B------:R-:W-:Y:S01]  /*d070*/  FSEL R20, R21, 10.9073486328125, !P1 ;  /* 0x412e848015147808 */ /* 0x000fe20004800000 */
[----:B------:R-:W-:Y:S01]  /*d080*/  DSETP.GE.AND P1, PT, R12, RZ, PT ;  /* 0x000000ff0c00722a */ /* 0x000fe20003f26000 */
[----:B------:R-:W-:-:S03]  /*d090*/  FSEL R71, R71, RZ, P0 ;  /* 0x000000ff47477208 */ /* 0x000fc60000000000 */
[----:B------:R-:W-:Y:S01]  /*d0a0*/  DFMA R18, R74, R74, -R98 ;  /* 0x0000004a4a12722b */ /* 0x000fe20000000862 */
[----:B------:R-:W-:-:S05]  /*d0b0*/  FSEL R78, R20, 10.9073486328125, P0 ;  /* 0x412e8480144e7808 */ /* 0x000fca0000000000 */
        /* <DEDUP_REMOVED lines=10> */
[----:B------:R-:W-:Y:S01]  /*d160*/  IADD3 R73, PT, PT, R17, -0x100000, RZ ;  /* 0xfff0000011497810 */ /* 0x000fe20007ffe0ff */
[----:B------:R-:W-:Y:S01]  /*d170*/  DMUL R14, R18, R16 ;  /* 0x00000010120e7228 */ /* 0x000fe20000000000 */
[----:B------:R-:W-:-:S03]  /*d180*/  IMAD.MOV.U32 R72, RZ, RZ, R16 ;  /* 0x000000ffff487224 */ /* 0x000fc600078e0010 */
        /* <DEDUP_REMOVED lines=21> */
.L_x_151:
[----:B------:R-:W-:Y:S05]  /*d2e0*/  BSYNC.RECONVERGENT B5 ;  /* 0x0000000000057941 */ /* 0x000fea0003800200 */
.L_x_150:
        /* <DEDUP_REMOVED lines=23> */
.L_x_153:
[----:B------:R-:W-:Y:S05]  /*d460*/  BSYNC.RECONVERGENT B5 ;  /* 0x0000000000057941 */ /* 0x000fea0003800200 */
.L_x_152:
        /* <DEDUP_REMOVED lines=22> */
.L_x_155:
[----:B------:R-:W-:Y:S05]  /*d5d0*/  BSYNC.RECONVERGENT B5 ;  /* 0x0000000000057941 */ /* 0x000fea0003800200 */
.L_x_154:
[C---:B------:R-:W-:Y:S01]  /*d5e0*/  DSETP.GEU.AND P3, PT, R76.reuse, 1000000, PT ;  /* 0x412e84804c00742a */ /* 0x040fe20003f6e000 */
[----:B------:R-:W-:Y:S01]  /*d5f0*/  BSSY.RECONVERGENT B5, `(.L_x_156) ;  /* 0x00002ad000057945 */ /* 0x000fe20003800200 */
[----:B------:R-:W-:Y:S01]  /*d600*/  DSETP.GE.AND P1, PT, R76, RZ, PT ;  /* 0x000000ff4c00722a */ /* 0x000fe20003f26000 */
[----:B------:R-:W-:Y:S02]  /*d610*/  CS2R R68, SRZ ;  /* 0x0000000000447805 */ /* 0x000fe4000001ff00 */
[----:B------:R-:W-:Y:S02]  /*d620*/  CS2R R20, SRZ ;  /* 0x0000000000147805 */ /* 0x000fe4000001ff00 */
[----:B------:R-:W-:Y:S02]  /*d630*/  FSEL R14, R76, RZ, !P3 ;  /* 0x000000ff4c0e7208 */ /* 0x000fe40005800000 */
[----:B------:R-:W-:Y:S01]  /*d640*/  FSEL R15, R77, 10.9073486328125, !P3 ;  /* 0x412e84804d0f7808 */ /* 0x000fe20005800000 */
[----:B------:R-:W-:Y:S01]  /*d650*/  DSETP.GE.AND P3, PT, R12, RZ, PT ;  /* 0x000000ff0c00722a */ /* 0x000fe20003f66000 */
[----:B------:R-:W-:-:S02]  /*d660*/  FSEL R14, R14, RZ, P1 ;  /* 0x000000ff0e0e7208 */ /* 0x000fc40000800000 */
[----:B------:R-:W-:-:S06]  /*d670*/  FSEL R15, R15, 10.9073486328125, P1 ;  /* 0x412e84800f0f7808 */ /* 0x000fcc0000800000 */
[----:B------:R-:W-:-:S06]  /*d680*/  DSETP.GEU.AND P1, PT, R12, R14, PT ;  /* 0x0000000e0c00722a */ /* 0x000fcc0003f2e000 */
[----:B------:R-:W-:Y:S02]  /*d690*/  @P3 FSEL R14, R12, R14, !P1 ;  /* 0x0000000e0c0e3208 */ /* 0x000fe40004800000 */
[----:B------:R-:W-:-:S03]  /*d6a0*/  @P3 FSEL R15, R13, R15, !P1 ;  /* 0x0000000f0d0f3208 */ /* 0x000fc60004800000 */
[----:B------:R-:W-:Y:S02]  /*d6b0*/  IMAD.MOV.U32 R12, RZ, RZ, R14 ;  /* 0x000000ffff0c7224 */ /* 0x000fe400078e000e */
[----:B------:R-:W-:-:S06]  /*d6c0*/  IMAD.MOV.U32 R13, RZ, RZ, R15 ;  /* 0x000000ffff0d7224 */ /* 0x000fcc00078e000f */
        /* <DEDUP_REMOVED lines=11> */
[----:B------:R-:W-:Y:S01]  /*d780*/  DFMA R8, R12, R60, R66 ;  /* 0x0000003c0c08722b */ /* 0x000fe20000000042 */
[----:B------:R-:W-:Y:S01]  /*d790*/  IMAD.MOV.U32 R15, RZ, RZ, R61 ;  /* 0x000000ffff0f7224 */ /* 0x000fe200078e003d */
[----:B------:R-:W-:Y:S01]  /*d7a0*/  DSETP.MAX.AND P0, P1, |R64|, |R60|, PT ;  /* 0x4000003c4000722a */ /* 0x000fe2000390f200 */
[--C-:B------:R-:W-:Y:S01]  /*d7b0*/  IMAD.MOV.U32 R22, RZ, RZ, R63.reuse ;  /* 0x000000ffff167224 */ /* 0x100fe200078e003f */
[C---:B------:R-:W-:Y:S01]  /*d7c0*/  DFMA R88, R12.reuse, R64, R88 ;  /* 0x000000400c58722b */ /* 0x040fe20000000058 */
[----:B------:R-:W-:Y:S01]  /*d7d0*/  IMAD.MOV.U32 R16, RZ, RZ, R62 ;  /* 0x000000ffff107224 */ /* 0x000fe200078e003e */
[----:B------:R-:W-:Y:S01]  /*d7e0*/  DFMA R68, R12, R62, R80 ;  /* 0x0000003e0c44722b */ /* 0x000fe20000000050 */
[----:B------:R-:W-:Y:S01]  /*d7f0*/  IMAD.MOV.U32 R66, RZ, RZ, R63 ;  /* 0x000000ffff427224 */ /* 0x000fe200078e003f */
[----:B------:R-:W-:Y:S01]  /*d800*/  DSETP.MIN.AND P2, P3, |R64|, |R60|, PT ;  /* 0x4000003c4000722a */ /* 0x000fe20003b40200 */
[--C-:B------:R-:W-:Y:S01]  /*d810*/  IMAD.MOV.U32 R12, RZ, RZ, R65.reuse ;  /* 0x000000ffff0c7224 */ /* 0x100fe200078e0041 */
[----:B------:R-:W-:Y:S01]  /*d820*/  DADD R96, -R8, 10 ;  /* 0x4024000008607429 */ /* 0x000fe20000000100 */
[----:B------:R-:W-:Y:S01]  /*d830*/  IMAD.MOV.U32 R13, RZ, RZ, R60 ;  /* 0x000000ffff0d7224 */ /* 0x000fe200078e003c */
[----:B------:R-:W-:Y:S01]  /*d840*/  DADD R94, -R88, 10 ;  /* 0x40240000585e7429 */ /* 0x000fe20000000100 */
[----:B------:R-:W-:Y:S01]  /*d850*/  IMAD.MOV.U32 R78, RZ, RZ, 0x0 ;  /* 0x00000000ff4e7424 */ /* 0x000fe200078e00ff */
[----:B------:R-:W-:Y:S01]  /*d860*/  FSEL R19, |R12|, |R15|, P0 ;  /* 0x4000000f0c137208 */ /* 0x000fe20000000200 */
[----:B------:R-:W-:Y:S01]  /*d870*/  DADD R92, -R68, -10 ;  /* 0xc0240000445c7429 */ /* 0x000fe20000000100 */
[----:B------:R-:W-:Y:S01]  /*d880*/  MOV R12, R64 ;  /* 0x00000040000c7202 */ /* 0x000fe20000000f00 */
[----:B------:R-:W-:Y:S01]  /*d890*/  IMAD.MOV.U32 R79, RZ, RZ, 0x3fd80000 ;  /* 0x3fd80000ff4f7424 */ /* 0x000fe200078e00ff */
[----:B------:R-:W-:Y:S01]  /*d8a0*/  @P1 LOP3.LUT R19, R15, 0x80000, RZ, 0xfc, !PT ;  /* 0x000800000f131812 */ /* 0x000fe200078efcff */
[----:B------:R-:W-:Y:S01]  /*d8b0*/  BSSY.RECONVERGENT B1, `(.L_x_158) ;  /* 0x0000082000017945 */ /* 0x000fe20003800200 */
[----:B------:R-:W-:Y:S01]  /*d8c0*/  SEL R18, R12, R13, P0 ;  /* 0x0000000d0c127207 */ /* 0x000fe20000000000 */
[----:B------:R-:W-:Y:S01]  /*d8d0*/  IMAD.MOV.U32 R12, RZ, RZ, R65 ;  /* 0x000000ffff0c7224 */ /* 0x000fe200078e0041 */
[----:B------:R-:W-:Y:S01]  /*d8e0*/  DSETP.MAX.AND P0, P1, |R96|, |R94|, PT ;  /* 0x4000005e6000722a */ /* 0x000fe2000390f200 */
[----:B------:R-:W-:Y:S01]  /*d8f0*/  IMAD.MOV.U32 R70, RZ, RZ, R94 ;  /* 0x000000ffff467224 */ /* 0x000fe200078e005e */
[----:B------:R-:W-:-:S02]  /*d900*/  CS2R R100, SRZ ;  /* 0x0000000000647805 */ /* 0x000fc4000001ff00 */
[----:B------:R-:W-:Y:S02]  /*d910*/  CS2R R98, SRZ ;  /* 0x0000000000627805 */ /* 0x000fe4000001ff00 */
[----:B------:R-:W-:Y:S01]  /*d920*/  FSEL R73, |R12|, |R15|, P2 ;  /* 0x4000000f0c497208 */ /* 0x000fe20001000200 */
[----:B------:R-:W-:Y:S01]  /*d930*/  IMAD.MOV.U32 R12, RZ, RZ, R64 ;  /* 0x000000ffff0c7224 */ /* 0x000fe200078e0040 */
[----:B------:R-:W-:Y:S01]  /*d940*/  @P3 LOP3.LUT R73, R15, 0x80000, RZ, 0xfc, !PT ;  /* 0x000800000f493812 */ /* 0x000fe200078efcff */
[----:B------:R-:W-:-:S03]  /*d950*/  IMAD.MOV.U32 R15, RZ, RZ, R95 ;  /* 0x000000ffff0f7224 */ /* 0x000fc600078e005f */
[----:B------:R-:W-:Y:S01]  /*d960*/  SEL R14, R12, R13, P2 ;  /* 0x0000000d0c0e7207 */ /* 0x000fe20001000000 */
[----:B------:R-:W-:Y:S01]  /*d970*/  IMAD.MOV.U32 R12, RZ, RZ, R97 ;  /* 0x000000ffff0c7224 */ /* 0x000fe200078e0061 */
[----:B------:R-:W-:Y:S01]  /*d980*/  DSETP.MAX.AND P2, P3, R18, |R62|, PT ;  /* 0x4000003e1200722a */ /* 0x000fe20003b4f000 */
[----:B------:R-:W-:-:S03]  /*d990*/  IMAD.MOV.U32 R13, RZ, RZ, R94 ;  /* 0x000000ffff0d7224 */ /* 0x000fc600078e005e */
[----:B------:R-:W-:Y:S02]  /*d9a0*/  FSEL R71, |R12|, |R15|, P0 ;  /* 0x4000000f0c477208 */ /* 0x000fe40000000200 */
[----:B------:R-:W-:Y:S02]  /*d9b0*/  MOV R12, R96 ;  /* 0x00000060000c7202 */ /* 0x000fe40000000f00 */
[----:B------:R-:W-:Y:S01]  /*d9c0*/  @P1 LOP3.LUT R71, R15, 0x80000, RZ, 0xfc, !PT ;  /* 0x000800000f471812 */ /* 0x000fe200078efcff */
[----:B------:R-:W-:Y:S01]  /*d9d0*/  IMAD.MOV.U32 R15, RZ, RZ, R96 ;  /* 0x000000ffff0f7224 */ /* 0x000fe200078e0060 */
[----:B------:R-:W-:Y:S01]  /*d9e0*/  SEL R12, R12, R13, P0 ;  /* 0x0000000d0c0c7207 */ /* 0x000fe20000000000 */
[----:B------:R-:W-:Y:S01]  /*d9f0*/  IMAD.MOV.U32 R13, RZ, RZ, R19 ;  /* 0x000000ffff0d7224 */ /* 0x000fe200078e0013 */
[----:B------:R-:W-:-:S04]  /*da00*/  DSETP.MIN.AND P0, P1, R18, |R62|, PT ;  /* 0x4000003e1200722a */ /* 0x000fc80003900000 */
[----:B------:R-:W-:Y:S01]  /*da10*/  FSEL R17, R13, |R22|, P2 ;  /* 0x400000160d117208 */ /* 0x000fe20001000000 */
[----:B------:R-:W-:Y:S01]  /*da20*/  IMAD.MOV.U32 R13, RZ, RZ, R18 ;  /* 0x000000ffff0d7224 */ /* 0x000fe200078e0012 */
[----:B------:R-:W-:Y:S02]  /*da30*/  @P3 LOP3.LUT R17, R22, 0x80000, RZ, 0xfc, !PT ;  /* 0x0008000016113812 */ /* 0x000fe400078efcff */
[----:B------:R-:W-:Y:S02]  /*da40*/  MOV R22, R18 ;  /* 0x0000001200167202 */ /* 0x000fe40000000f00 */
[----:B------:R-:W-:Y:S01]  /*da50*/  SEL R16, R13, R16, P2 ;  /* 0x000000100d107207 */ /* 0x000fe20001000000 */
[----:B------:R-:W-:Y:S01]  /*da60*/  IMAD.MOV.U32 R13, RZ, RZ, R62 ;  /* 0x000000ffff0d7224 */ /* 0x000fe200078e003e */
[----:B------:R-:W-:Y:S02]  /*da70*/  LOP3.LUT R18, R17, 0xffc00000, RZ, 0xc0, !PT ;  /* 0xffc0000011127812 */ /* 0x000fe400078ec0ff */
[----:B------:R-:W-:-:S02]  /*da80*/  FSEL R23, R19, |R66|, P0 ;  /* 0x4000004213177208 */ /* 0x000fc40000000000 */
[----:B------:R-:W-:Y:S02]  /*da90*/  SEL R22, R22, R13, P0 ;  /* 0x0000000d16167207 */ /* 0x000fe40000000000 */
[----:B------:R-:W-:Y:S02]  /*daa0*/  MOV R13, R71 ;  /* 0x00000047000d7202 */ /* 0x000fe40000000f00 */
[----:B------:R-:W-:Y:S01]  /*dab0*/  LOP3.LUT R19, R18, 0x7fd00000, RZ, 0x3c, !PT ;  /* 0x7fd0000012137812 */ /* 0x000fe200078e3cff */
[----:B------:R-:W-:Y:S01]  /*dac0*/  IMAD.MOV.U32 R18, RZ, RZ, RZ ;  /* 0x000000ffff127224 */ /* 0x000fe200078e00ff */
[----:B------:R-:W-:Y:S01]  /*dad0*/  @P1 LOP3.LUT R23, R66, 0x80000, RZ, 0xfc, !PT ;  /* 0x0008000042171812 */ /* 0x000fe200078efcff */
[----:B------:R-:W-:Y:S01]  /*dae0*/  DSETP.MIN.AND P0, P1, |R96|, |R94|, PT ;  /* 0x4000005e6000722a */ /* 0x000fe20003900200 */
[----:B------:R-:W-:Y:S01]  /*daf0*/  IMAD.MOV.U32 R72, RZ, RZ, R13 ;  /* 0x000000ffff487224 */ /* 0x000fe200078e000d */
[C-C-:B------:R-:W-:Y:S02]  /*db00*/  DSETP.MAX.AND P4, P5, |R92|.reuse, R12.reuse, PT ;  /* 0x0000000c5c00722a */ /* 0x140fe40003d8f200 */
[----:B------:R-:W-:-:S02]  /*db10*/  DSETP.MIN.AND P2, P3, |R92|, R12, PT ;  /* 0x0000000c5c00722a */ /* 0x000fc40003b40200 */
[----:B------:R-:W-:Y:S01]  /*db20*/  DMUL R66, R22, R18 ;  /* 0x0000001216427228 */ /* 0x000fe20000000000 */
[----:B------:R-:W-:Y:S01]  /*db30*/  SEL R22, R15, R70, P0 ;  /* 0x000000460f167207 */ /* 0x000fe20000000000 */
[----:B------:R-:W-:Y:S02]  /*db40*/  IMAD.MOV.U32 R15, RZ, RZ, R73 ;  /* 0x000000ffff0f7224 */ /* 0x000fe400078e0049 */
[--C-:B------:R-:W-:Y:S02]  /*db50*/  IMAD.MOV.U32 R73, RZ, RZ, R12.reuse ;  /* 0x000000ffff497224 */ /* 0x100fe400078e000c */
[----:B------:R-:W-:Y:S02]  /*db60*/  IMAD.MOV.U32 R23, RZ, RZ, R12 ;  /* 0x000000ffff177224 */ /* 0x000fe400078e000c */
[----:B------:R-:W-:Y:S01]  /*db70*/  DMUL R66, R66, R66 ;  /* 0x0000004242427228 */ /* 0x000fe20000000000 */
[----:B------:R-:W-:Y:S01]  /*db80*/  IMAD.MOV.U32 R12, RZ, RZ, R93 ;  /* 0x000000ffff0c7224 */ /* 0x000fe200078e005d */
[----:B------:R-:W-:-:S04]  /*db90*/  DMUL R14, R14, R18 ;  /* 0x000000120e0e7228 */ /* 0x000fc80000000000 */
[----:B------:R-:W-:Y:S02]  /*dba0*/  FSEL R75, |R12|, R13, P4 ;  /* 0x0000000d0c4b7208 */ /* 0x000fe40002000200 */
[----:B------:R-:W-:Y:S01]  /*dbb0*/  @P5 LOP3.LUT R75, R13, 0x80000, RZ, 0xfc, !PT ;  /* 0x000800000d4b5812 */ /* 0x000fe200078efcff */
[----:B------:R-:W-:Y:S01]  /*dbc0*/  IMAD.MOV.U32 R13, RZ, RZ, R93 ;  /* 0x000000ffff0d7224 */ /* 0x000fe200078e005d */
[----:B------:R-:W-:Y:S01]  /*dbd0*/  DFMA R70, R14, R14, R66 ;  /* 0x0000000e0e46722b */ /* 0x000fe20000000042 */
[----:B------:R-:W-:Y:S01]  /*dbe0*/  MOV R12, R92 ;  /* 0x0000005c000c7202 */ /* 0x000fe20000000f00 */
[----:B------:R-:W-:Y:S01]  /*dbf0*/  DMUL R14, R16, R18 ;  /* 0x00000012100e7228 */ /* 0x000fe20000000000 */
[----:B------:R-:W-:Y:S01]  /*dc00*/  IMAD.MOV.U32 R66, RZ, RZ, R92 ;  /* 0x000000ffff427224 */ /* 0x000fe200078e005c */
[----:B------:R-:W-:Y:S01]  /*dc10*/  FSEL R67, |R13|, R72, P2 ;  /* 0x000000480d437208 */ /* 0x000fe20001000200 */
[----:B------:R-:W-:Y:S01]  /*dc20*/  IMAD.MOV.U32 R13, RZ, RZ, R75 ;  /* 0x000000ffff0d7224 */ /* 0x000fe200078e004b */
[----:B------:R-:W-:-:S02]  /*dc30*/  SEL R12, R12, R23, P4 ;  /* 0x000000170c0c7207 */ /* 0x000fc40002000000 */
[----:B------:R-:W-:Y:S02]  /*dc40*/  SEL R66, R66, R73, P2 ;  /* 0x0000004942427207 */ /* 0x000fe40001000000 */
[----:B------:R-:W-:Y:S01]  /*dc50*/  LOP3.LUT R23, R13, 0xffc00000, RZ, 0xc0, !PT ;  /* 0xffc000000d177812 */ /* 0x000fe200078ec0ff */
[----:B------:R-:W-:Y:S01]  /*dc60*/  DFMA R70, R14, R14, R70 ;  /* 0x0000000e0e46722b */ /* 0x000fe20000000046 */
[----:B------:R-:W-:Y:S01]  /*dc70*/  @P3 LOP3.LUT R67, R72, 0x80000, RZ, 0xfc, !PT ;  /* 0x0008000048433812 */ /* 0x000fe200078efcff */
[----:B------:R-:W-:Y:S01]  /*dc80*/  IMAD.MOV.U32 R14, RZ, RZ, R97 ;  /* 0x000000ffff0e7224 */ /* 0x000fe200078e0061 */
[----:B------:R-:W-:Y:S01]  /*dc90*/  LOP3.LUT R15, R23, 0x7fd00000, RZ, 0x3c, !PT ;  /* 0x7fd00000170f7812 */ /* 0x000fe200078e3cff */
[----:B------:R-:W-:Y:S02]  /*dca0*/  IMAD.MOV.U32 R23, RZ, RZ, R95 ;  /* 0x000000ffff177224 */ /* 0x000fe400078e005f */
[----:B------:R-:W0:Y:S01]  /*dcb0*/  MUFU.RSQ64H R73, R71 ;  /* 0x0000004700497308 */ /* 0x000e220000001c00 */
[----:B------:R-:W-:-:S02]  /*dcc0*/  IMAD.MOV.U32 R72, RZ, RZ, RZ ;  /* 0x000000ffff487224 */ /* 0x000fc400078e00ff */
[----:B------:R-:W-:Y:S02]  /*dcd0*/  FSEL R75, |R14|, |R23|, P0 ;  /* 0x400000170e4b7208 */ /* 0x000fe40000000200 */
[----:B------:R-:W-:Y:S02]  /*dce0*/  MOV R14, RZ ;  /* 0x000000ff000e7202 */ /* 0x000fe40000000f00 */
[----:B------:R-:W-:Y:S01]  /*dcf0*/  @P1 LOP3.LUT R75, R23, 0x80000, RZ, 0xfc, !PT ;  /* 0x00080000174b1812 */ /* 0x000fe200078efcff */
[----:B------:R-:W-:-:S03]  /*dd00*/  DSETP.NEU.AND P1, PT, R16, +INF , PT ;  /* 0x7ff000001000742a */ /* 0x000fc60003f2d000 */
[----:B------:R-:W-:Y:S01]  /*dd10*/  DMUL R66, R66, R14 ;  /* 0x0000000e42427228 */ /* 0x000fe20000000000 */
[----:B------:R-:W-:Y:S01]  /*dd20*/  IMAD.MOV.U32 R23, RZ, RZ, R75 ;  /* 0x000000ffff177224 */ /* 0x000fe200078e004b */
[----:B0-----:R-:W-:-:S05]  /*dd30*/  DMUL R74, R72, R72 ;  /* 0x00000048484a7228 */ /* 0x001fca0000000000 */
[----:B------:R-:W-:Y:S02]  /*dd40*/  DMUL R22, R22, R14 ;  /* 0x0000000e16167228 */ /* 0x000fe40000000000 */
[----:B------:R-:W-:Y:S02]  /*dd50*/  DMUL R66, R66, R66 ;  /* 0x0000004242427228 */ /* 0x000fe40000000000 */
[----:B------:R-:W-:Y:S02]  /*dd60*/  DFMA R74, R70, -R74, 1 ;  /* 0x3ff00000464a742b */ /* 0x000fe4000000084a */
[----:B------:R-:W-:-:S04]  /*dd70*/  DADD R70, |R64|, |R60| ;  /* 0x0000000040467229 */ /* 0x000fc8000000063c */
[----:B------:R-:W-:Y:S02]  /*dd80*/  DFMA R66, R22, R22, R66 ;  /* 0x000000161642722b */ /* 0x000fe40000000042 */
[----:B------:R-:W-:Y:S02]  /*dd90*/  DMUL R22, R12, R14 ;  /* 0x0000000e0c167228 */ /* 0x000fe40000000000 */
[----:B------:R-:W-:Y:S02]  /*dda0*/  DFMA R76, R74, R78, 0.5 ;  /* 0x3fe000004a4c742b */ /* 0x000fe4000000004e */
[----:B------:R-:W-:-:S04]  /*ddb0*/  DMUL R74, R72, R74 ;  /* 0x0000004a484a7228 */ /* 0x000fc80000000000 */
[----:B------:R-:W-:Y:S01]  /*ddc0*/  DFMA R66, R22, R22, R66 ;  /* 0x000000161642722b */ /* 0x000fe20000000042 */
[----:B------:R-:W-:-:S03]  /*ddd0*/  IMAD.MOV.U32 R22, RZ, RZ, RZ ;  /* 0x000000ffff167224 */ /* 0x000fc600078e00ff */
[----:B------:R-:W-:Y:S02]  /*dde0*/  DFMA R74, R76, R74, R72 ;  /* 0x0000004a4c4a722b */ /* 0x000fe40000000048 */
[----:B------:R-:W0:Y:S01]  /*ddf0*/  MUFU.RSQ64H R23, R67 ;  /* 0x0000004300177308 */ /* 0x000e220000001c00 */
[----:B------:R-:W-:-:S05]  /*de00*/  DADD R72, R70, |R62| ;  /* 0x0000000046487229 */ /* 0x000fca000000043e */
[----:B------:R-:W-:-:S03]  /*de10*/  DMUL R74, R18, R74 ;  /* 0x0000004a124a7228 */ /* 0x000fc60000000000 */
[C---:B------:R-:W-:Y:S02]  /*de20*/  DADD R18, R72.reuse, +INF ;  /* 0x7ff0000048127429 */ /* 0x040fe40000000000 */
[----:B------:R-:W-:Y:S02]  /*de30*/  DSETP.GT.AND P0, PT, R72, RZ, PT ;  /* 0x000000ff4800722a */ /* 0x000fe40003f04000 */
[----:B0-----:R-:W-:-:S06]  /*de40*/  DMUL R70, R22, R22 ;  /* 0x0000001616467228 */ /* 0x001fcc0000000000 */
[----:B------:R-:W-:Y:S02]  /*de50*/  FSEL R18, R74, R18, P0 ;  /* 0x000000124a127208 */ /* 0x000fe40000000000 */
[----:B------:R-:W-:Y:S02]  /*de60*/  FSEL R19, R75, R19, P0 ;  /* 0x000000134b137208 */ /* 0x000fe40000000000 */
[----:B------:R-:W-:Y:S01]  /*de70*/  FSEL R18, R18, RZ, P1 ;  /* 0x000000ff12127208 */ /* 0x000fe20000800000 */
[----:B------:R-:W-:Y:S01]  /*de80*/  DFMA R70, R66, -R70, 1 ;  /* 0x3ff000004246742b */ /* 0x000fe20000000846 */
[----:B------:R-:W-:Y:S01]  /*de90*/  FSEL R19, R19, RZ, P1 ;  /* 0x000000ff13137208 */ /* 0x000fe20000800000 */
[----:B------:R-:W-:Y:S01]  /*dea0*/  IMAD.MOV.U32 R67, RZ, RZ, 0x3ff00000 ;  /* 0x3ff00000ff437424 */ /* 0x000fe200078e00ff */
[----:B------:R-:W-:-:S05]  /*deb0*/  MOV R66, 0x0 ;  /* 0x0000000000427802 */ /* 0x000fca0000000f00 */
[----:B------:R-:W-:Y:S02]  /*dec0*/  DFMA R16, R70, R78, 0.5 ;  /* 0x3fe000004610742b */ /* 0x000fe4000000004e */
[----:B------:R-:W-:-:S08]  /*ded0*/  DMUL R70, R22, R70 ;  /* 0x0000004616467228 */ /* 0x000fd00000000000 */
[----:B------:R-:W-:Y:S02]  /*dee0*/  DFMA R22, R16, R70, R22 ;  /* 0x000000461016722b */ /* 0x000fe40000000016 */
[C---:B------:R-:W-:Y:S02]  /*def0*/  DMUL R16, R18.reuse, R60 ;  /* 0x0000003c12107228 */ /* 0x040fe40000000000 */
[C---:B------:R-:W-:Y:S02]  /*df00*/  DMUL R60, R18.reuse, R64 ;  /* 0x00000040123c7228 */ /* 0x040fe40000000000 */
[----:B------:R-:W-:Y:S02]  /*df10*/  DMUL R18, R18, R62 ;  /* 0x0000003e12127228 */ /* 0x000fe40000000000 */
[----:B------:R-:W-:Y:S01]  /*df20*/  DADD R62, |R96|, |R94| ;  /* 0x00000000603e7229 */ /* 0x000fe2000000065e */
[----:B--2---:R-:W-:-:S13]  /*df30*/  ISETP.NE.AND P0, PT, R20, 0x2, PT ;  /* 0x000000021400780c */ /* 0x004fda0003f05270 */
[----:B------:R-:W-:Y:S05]  /*df40*/  @P0 BRA `(.L_x_159) ;  /* 0x0000000000600947 */ /* 0x000fea0003800000 */
        /* <DEDUP_REMOVED lines=24> */
.L_x_159:
[----:B------:R-:W-:Y:S05]  /*e0d0*/  BSYNC.RECONVERGENT B1 ;  /* 0x0000000000017941 */ /* 0x000fea0003800200 */
.L_x_158:
[----:B------:R-:W-:Y:S01]  /*e0e0*/  DMUL R64, R16, R100 ;  /* 0x0000006410407228 */ /* 0x000fe20000000000 */
[----:B------:R-:W-:Y:S01]  /*e0f0*/  IMAD.MOV.U32 R90, RZ, RZ, RZ ;  /* 0x000000ffff5a7224 */ /* 0x000fe200078e00ff */
[----:B------:R-:W-:Y:S01]  /*e100*/  DADD R70, |R92|, R62 ;  /* 0x000000005c467229 */ /* 0x000fe2000000023e */
[----:B------:R-:W-:Y:S01]  /*e110*/  BSSY.RECONVERGENT B1, `(.L_x_160) ;  /* 0x0000024000017945 */ /* 0x000fe20003800200 */
[----:B------:R-:W-:Y:S02]  /*e120*/  DMUL R62, R18, R98 ;  /* 0x00000062123e7228 */ /* 0x000fe40000000000 */
[----:B------:R-:W-:Y:S02]  /*e130*/  DMUL R22, R14, R22 ;  /* 0x000000160e167228 */ /* 0x000fe40000000000 */
[----:B------:R-:W-:Y:S02]  /*e140*/  DFMA R72, R60, R66, R64 ;  /* 0x000000423c48722b */ /* 0x000fe40000000040 */
[----:B------:R-:W-:-:S02]  /*e150*/  DADD R14, R70, +INF ;  /* 0x7ff00000460e7429 */ /* 0x000fc40000000000 */
[----:B------:R-:W-:Y:S02]  /*e160*/  DSETP.GT.AND P0, PT, R70, RZ, PT ;  /* 0x000000ff4600722a */ /* 0x000fe40003f04000 */
[----:B------:R-:W-:Y:S02]  /*e170*/  DSETP.NEU.AND P1, PT, R12, +INF , PT ;  /* 0x7ff000000c00742a */ /* 0x000fe40003f2d000 */
[----:B------:R-:W-:-:S04]  /*e180*/  DADD R72, R72, R62 ;  /* 0x0000000048487229 */ /* 0x000fc8000000003e */
[----:B------:R-:W-:Y:S02]  /*e190*/  FSEL R12, R22, R14, P0 ;  /* 0x0000000e160c7208 */ /* 0x000fe40000000000 */
[----:B------:R-:W-:Y:S02]  /*e1a0*/  FSEL R14, R23, R15, P0 ;  /* 0x0000000f170e7208 */ /* 0x000fe40000000000 */
[----:B------:R-:W-:Y:S01]  /*e1b0*/  DADD R72, R72, R72 ;  /* 0x0000000048487229 */ /* 0x000fe20000000048 */
[----:B------:R-:W-:Y:S02]  /*e1c0*/  FSEL R12, R12, RZ, P1 ;  /* 0x000000ff0c0c7208 */ /* 0x000fe40000800000 */
[----:B------:R-:W-:-:S05]  /*e1d0*/  FSEL R13, R14, RZ, P1 ;  /* 0x000000ff0e0d7208 */ /* 0x000fca0000800000 */
[----:B------:R-:W-:Y:S02]  /*e1e0*/  DFMA R14, R72, -R66, R60 ;  /* 0x80000042480e722b */ /* 0x000fe4000000003c */
[-C--:B------:R-:W-:Y:S02]  /*e1f0*/  DMUL R94, R94, R12.reuse ;  /* 0x0000000c5e5e7228 */ /* 0x080fe40000000000 */
[----:B------:R-:W-:Y:S02]  /*e200*/  DMUL R96, R96, R12 ;  /* 0x0000000c60607228 */ /* 0x000fe40000000000 */
[----:B------:R-:W-:Y:S02]  /*e210*/  DFMA R16, R72, -R100, R16 ;  /* 0x800000644810722b */ /* 0x000fe40000000010 */
[----:B------:R-:W-:Y:S02]  /*e220*/  DMUL R92, R92, R12 ;  /* 0x0000000c5c5c7228 */ /* 0x000fe40000000000 */
[----:B------:R-:W-:-:S02]  /*e230*/  DMUL R14, R94, R14 ;  /* 0x0000000e5e0e7228 */ /* 0x000fc40000000000 */
[----:B------:R-:W-:Y:S02]  /*e240*/  DFMA R18, R72, -R98, R18 ;  /* 0x800000624812722b */ /* 0x000fe40000000012 */
[----:B------:R-:W-:-:S04]  /*e250*/  DMUL R12, R94, R66 ;  /* 0x000000425e0c7228 */ /* 0x000fc80000000000 */
[----:B------:R-:W-:Y:S01]  /*e260*/  DFMA R14, R96, R16, R14 ;  /* 0x00000010600e722b */ /* 0x000fe2000000000e */
[----:B------:R-:W-:-:S03]  /*e270*/  IMAD.MOV.U32 R16, RZ, RZ, RZ ;  /* 0x000000ffff107224 */ /* 0x000fc600078e00ff */
[----:B------:R-:W-:-:S04]  /*e280*/  DFMA R12, R96, R100, R12 ;  /* 0x00000064600c722b */ /* 0x000fc8000000000c */
[----:B------:R-:W-:-:S04]  /*e290*/  DFMA R14, R92, R18, R14 ;  /* 0x000000125c0e722b */ /* 0x000fc8000000000e */
[----:B------:R-:W-:Y:S01]  /*e2a0*/  DFMA R70, R92, R98, R12 ;  /* 0x000000625c46722b */ /* 0x000fe2000000000c */
[----:B------:R-:W-:-:S03]  /*e2b0*/  MOV R12, 0xe350 ;  /* 0x0000e350000c7802 */ /* 0x000fc60000000f00 */
[----:B------:R-:W-:Y:S02]  /*e2c0*/  DSETP.MAX.AND P0, P1, RZ, R14, PT ;  /* 0x0000000eff00722a */ /* 0x000fe4000390f000 */
[----:B------:R-:W-:Y:S02]  /*e2d0*/  IMAD.MOV.U32 R17, RZ, RZ, R15 ;  /* 0x000000ffff117224 */ /* 0x000fe400078e000f */
[----:B------:R-:W-:Y:S02]  /*e2e0*/  IMAD.MOV.U32 R15, RZ, RZ, 0x40590000 ;  /* 0x40590000ff0f7424 */ /* 0x000fe400078e00ff */
[----:B------:R-:W-:Y:S02]  /*e2f0*/  SEL R90, R90, R14, P0 ;  /* 0x0000000e5a5a7207 */ /* 0x000fe40000000000 */
[----:B------:R-:W-:Y:S02]  /*e300*/  FSEL R91, R16, R17, P0 ;  /* 0x00000011105b7208 */ /* 0x000fe40000000000 */
[----:B------:R-:W-:-:S04]  /*e310*/  MOV R14, R90 ;  /* 0x0000005a000e7202 */ /* 0x000fc80000000f00 */
[----:B------:R-:W-:-:S05]  /*e320*/  @P1 LOP3.LUT R91, R17, 0x80000, RZ, 0xfc, !PT ;  /* 0x00080000115b1812 */ /* 0x000fca00078efcff */
[----:B------:R-:W-:-:S07]  /*e330*/  IMAD.MOV.U32 R13, RZ, RZ, R91 ;  /* 0x000000ffff0d7224 */ /* 0x000fce00078e005b */
[----:B------:R-:W-:Y:S05]  /*e340*/  CALL.REL.NOINC `($_Z18cudaRaytraceKernel8Matrix4DPviii$__internal_accurate_pow) ;  /* 0x0000016000e47944 */ /* 0x000fea0003c00000 */
[----:B------:R-:W-:Y:S05]  /*e350*/  BSYNC.RECONVERGENT B1 ;  /* 0x0000000000017941 */ /* 0x000fea0003800200 */
.L_x_160:
[----:B------:R-:W-:Y:S01]  /*e360*/  DMUL R16, RZ, R94 ;  /* 0x0000005eff107228 */ /* 0x000fe20000000000 */
[----:B------:R-:W-:Y:S01]  /*e370*/  UMOV UR6, 0xeb1c432d ;  /* 0xeb1c432d00067882 */ /* 0x000fe20000000000 */
[-C--:B------:R-:W-:Y:S01]  /*e380*/  DFMA R104, RZ, R96.reuse, R94 ;  /* 0x00000060ff68722b */ /* 0x080fe2000000005e */
[----:B------:R-:W-:Y:S01]  /*e390*/  UMOV UR7, 0x3f1a36e2 ;  /* 0x3f1a36e200077882 */ /* 0x000fe20000000000 */
[----:B------:R-:W-:Y:S01]  /*e3a0*/  IMAD.MOV.U32 R72, RZ, RZ, 0x1 ;  /* 0x00000001ff487424 */ /* 0x000fe200078e00ff */
[----:B------:R-:W-:Y:S01]  /*e3b0*/  DFMA R88, R66, UR6, R88 ;  /* 0x0000000642587c2b */ /* 0x000fe20008000058 */
[----:B------:R-:W-:Y:S01]  /*e3c0*/  IMAD.MOV.U32 R15, RZ, RZ, R13 ;  /* 0x000000ffff0f7224 */ /* 0x000fe200078e000d */
[----:B------:R-:W-:Y:S01]  /*e3d0*/  DFMA R100, R100, UR6, R8 ;  /* 0x0000000664647c2b */ /* 0x000fe20008000008 */
[----:B------:R-:W-:Y:S01]  /*e3e0*/  BSSY.RECONVERGENT B6, `(.L_x_161) ;  /* 0x0000036000067945 */ /* 0x000fe20003800200 */
[--C-:B------:R-:W-:Y:S02]  /*e3f0*/  DADD R74, R96, R16.reuse ;  /* 0x00000000604a7229 */ /* 0x100fe40000000010 */
[----:B------:R-:W-:-:S02]  /*e400*/  DFMA R106, RZ, R96, R16 ;  /* 0x00000060ff6a722b */ /* 0x000fc40000000010 */
[----:B------:R-:W-:Y:S02]  /*e410*/  DFMA R104, RZ, R92, R104 ;  /* 0x0000005cff68722b */ /* 0x000fe40000000068 */
[----:B------:R-:W-:Y:S02]  /*e420*/  DMUL R16, RZ, R88 ;  /* 0x00000058ff107228 */ /* 0x000fe40000000000 */
[----:B------:R-:W-:Y:S02]  /*e430*/  DFMA R74, RZ, R92, R74 ;  /* 0x0000005cff4a722b */ /* 0x000fe4000000004a */
[----:B------:R-:W-:Y:S02]  /*e440*/  DADD R106, R92, R106 ;  /* 0x000000005c6a7229 */ /* 0x000fe4000000006a */
[----:B------:R-:W-:Y:S02]  /*e450*/  DFMA R98, R98, UR6, R68 ;  /* 0x0000000662627c2b */ /* 0x000fe40008000044 */
[----:B------:R-:W-:-:S02]  /*e460*/  DFMA R88, RZ, R100, R88 ;  /* 0x00000064ff58722b */ /* 0x000fc40000000058 */
[----:B------:R-:W-:Y:S02]  /*e470*/  DFMA R18, RZ, R74, R104 ;  /* 0x0000004aff12722b */ /* 0x000fe40000000068 */
[--C-:B------:R-:W-:Y:S02]  /*e480*/  DADD R80, R100, R16.reuse ;  /* 0x0000000064507229 */ /* 0x100fe40000000010 */
[----:B------:R-:W-:Y:S02]  /*e490*/  DFMA R16, RZ, R100, R16 ;  /* 0x00000064ff10722b */ /* 0x000fe40000000010 */
[----:B------:R-:W-:Y:S02]  /*e4a0*/  DFMA R88, RZ, R98, R88 ;  /* 0x00000062ff58722b */ /* 0x000fe40000000058 */
[----:B------:R-:W-:Y:S02]  /*e4b0*/  DFMA R18, RZ, R106, R18 ;  /* 0x0000006aff12722b */ /* 0x000fe40000000012 */
[----:B------:R-:W-:-:S02]  /*e4c0*/  DFMA R80, RZ, R98, R80 ;  /* 0x00000062ff50722b */ /* 0x000fc40000000050 */
[----:B------:R-:W-:Y:S02]  /*e4d0*/  DADD R16, R98, R16 ;  /* 0x0000000062107229 */ /* 0x000fe40000000010 */
[----:B------:R-:W0:Y:S01]  /*e4e0*/  MUFU.RCP64H R73, R19 ;  /* 0x0000001300497308 */ /* 0x000e220000001800 */
[----:B------:R-:W-:Y:S02]  /*e4f0*/  DADD R22, RZ, R88 ;  /* 0x00000000ff167229 */ /* 0x000fe40000000058 */
[C---:B------:R-:W-:Y:S02]  /*e500*/  DSETP.NEU.AND P1, PT, R90.reuse, RZ, PT ;  /* 0x000000ff5a00722a */ /* 0x040fe40003f2d000 */
[----:B------:R-:W-:Y:S02]  /*e510*/  DADD R76, RZ, R80 ;  /* 0x00000000ff4c7229 */ /* 0x000fe40000000050 */
[----:B------:R-:W-:Y:S02]  /*e520*/  DADD R102, RZ, R16 ;  /* 0x00000000ff667229 */ /* 0x000fe40000000010 */
[----:B------:R-:W-:-:S04]  /*e530*/  DADD R16, R90, 100 ;  /* 0x405900005a107429 */ /* 0x000fc80000000000 */
[----:B------:R-:W-:Y:S02]  /*e540*/  DFMA R22, RZ, R76, R22 ;  /* 0x0000004cff16722b */ /* 0x000fe40000000016 */
[----:B0-----:R-:W-:Y:S02]  /*e550*/  DFMA R78, -R18, R72, 1 ;  /* 0x3ff00000124e742b */ /* 0x001fe40000000148 */
[----:B------:R-:W-:Y:S02]  /*e560*/  @!P1 CS2R R14, SRZ ;  /* 0x00000000000e9805 */ /* 0x000fe4000001ff00 */
[----:B------:R-:W-:Y:S01]  /*e570*/  LOP3.LUT R12, R17, 0x7ff00000, RZ, 0xc0, !PT ;  /* 0x7ff00000110c7812 */ /* 0x000fe200078ec0ff */
[----:B------:R-:W-:Y:S02]  /*e580*/  DSETP.NEU.AND P1, PT, R90, 1, PT ;  /* 0x3ff000005a00742a */ /* 0x000fe40003f2d000 */
[----:B------:R-:W-:Y:S01]  /*e590*/  DFMA R22, RZ, R102, R22 ;  /* 0x00000066ff16722b */ /* 0x000fe20000000016 */
[----:B------:R-:W-:Y:S01]  /*e5a0*/  ISETP.NE.AND P0, PT, R12, 0x7ff00000, PT ;  /* 0x7ff000000c00780c */ /* 0x000fe20003f05270 */
[----:B------:R-:W-:-:S06]  /*e5b0*/  DFMA R78, R78, R78, R78 ;  /* 0x0000004e4e4e722b */ /* 0x000fcc000000004e */
[----:B------:R-:W-:Y:S02]  /*e5c0*/  DADD R82, RZ, -R22 ;  /* 0x00000000ff527229 */ /* 0x000fe40000000816 */
[----:B------:R-:W-:-:S04]  /*e5d0*/  DFMA R78, R72, R78, R72 ;  /* 0x0000004e484e722b */ /* 0x000fc80000000048 */
[----:B------:R-:W-:-:S04]  /*e5e0*/  DSETP.NEU.OR P0, PT, R90, +INF , P0 ;  /* 0x7ff000005a00742a */ /* 0x000fc8000070d400 */
[----:B------:R-:W-:Y:S01]  /*e5f0*/  FSETP.GEU.AND P2, PT, |R83|, 6.5827683646048100446e-37, PT ;  /* 0x036000005300780b */ /* 0x000fe20003f4e200 */
[----:B------:R-:W-:-:S08]  /*e600*/  DFMA R72, -R18, R78, 1 ;  /* 0x3ff000001248742b */ /* 0x000fd0000000014e */
[----:B------:R-:W-:Y:S01]  /*e610*/  DFMA R72, R78, R72, R78 ;  /* 0x000000484e48722b */ /* 0x000fe2000000004e */
[----:B------:R-:W-:Y:S02]  /*e620*/  @!P0 IMAD.MOV.U32 R14, RZ, RZ, 0x0 ;  /* 0x00000000ff0e8424 */ /* 0x000fe400078e00ff */
[----:B------:R-:W-:-:S03]  /*e630*/  @!P0 IMAD.MOV.U32 R15, RZ, RZ, 0x7ff00000 ;  /* 0x7ff00000ff0f8424 */ /* 0x000fc600078e00ff */
[----:B------:R-:W-:Y:S02]  /*e640*/  FSEL R86, R14, RZ, P1 ;  /* 0x000000ff0e567208 */ /* 0x000fe40000800000 */
[----:B------:R-:W-:Y:S01]  /*e650*/  DMUL R16, R82, R72 ;  /* 0x0000004852107228 */ /* 0x000fe20000000000 */
[----:B------:R-:W-:-:S07]  /*e660*/  FSEL R87, R15, 1.875, P1 ;  /* 0x3ff000000f577808 */ /* 0x000fce0000800000 */
        /* <DEDUP_REMOVED lines=13> */
.L_x_162:
[----:B------:R-:W-:Y:S05]  /*e740*/  BSYNC.RECONVERGENT B6 ;  /* 0x0000000000067941 */ /* 0x000fea0003800200 */
.L_x_161:
        /* <DEDUP_REMOVED lines=48> */
.L_x_166:
[----:B------:R-:W-:Y:S05]  /*ea50*/  BSYNC.RECONVERGENT B7 ;  /* 0x0000000000077941 */ /* 0x000fea0003800200 */
.L_x_165:
        /* <DEDUP_REMOVED lines=24> */
.L_x_168:
[----:B------:R-:W-:Y:S05]  /*ebe0*/  BSYNC.RECONVERGENT B7 ;  /* 0x0000000000077941 */ /* 0x000fea0003800200 */
.L_x_167:
        /* <DEDUP_REMOVED lines=22> */
.L_x_170:
[----:B------:R-:W-:Y:S05]  /*ed50*/  BSYNC.RECONVERGENT B7 ;  /* 0x0000000000077941 */ /* 0x000fea0003800200 */
.L_x_169:
        /* <DEDUP_REMOVED lines=48> */
.L_x_172:
[----:B------:R-:W-:Y:S05]  /*f060*/  BSYNC.RECONVERGENT B7 ;  /* 0x0000000000077941 */ /* 0x000fea0003800200 */
.L_x_171:
        /* <DEDUP_REMOVED lines=23> */
.L_x_174:
[----:B------:R-:W-:Y:S05]  /*f1e0*/  BSYNC.RECONVERGENT B7 ;  /* 0x0000000000077941 */ /* 0x000fea0003800200 */
.L_x_173:
        /* <DEDUP_REMOVED lines=22> */
.L_x_176:
[----:B------:R-:W-:Y:S05]  /*f350*/  BSYNC.RECONVERGENT B7 ;  /* 0x0000000000077941 */ /* 0x000fea0003800200 */
.L_x_175:
        /* <DEDUP_REMOVED lines=49> */
.L_x_178:
[----:B------:R-:W-:Y:S05]  /*f670*/  BSYNC.RECONVERGENT B7 ;  /* 0x0000000000077941 */ /* 0x000fea0003800200 */
.L_x_177:
        /* <DEDUP_REMOVED lines=23> */
.L_x_180:
[----:B------:R-:W-:Y:S05]  /*f7f0*/  BSYNC.RECONVERGENT B7 ;  /* 0x0000000000077941 */ /* 0x000fea0003800200 */
.L_x_179:
        /* <DEDUP_REMOVED lines=22> */
.L_x_182:
[----:B------:R-:W-:Y:S05]  /*f960*/  BSYNC.RECONVERGENT B7 ;  /* 0x0000000000077941 */ /* 0x000fea0003800200 */
.L_x_181:
        /* <DEDUP_REMOVED lines=14> */
.L_x_164:
[----:B------:R-:W-:Y:S05]  /*fa50*/  BSYNC.RECONVERGENT B6 ;  /* 0x0000000000067941 */ /* 0x000fea0003800200 */
.L_x_163:
[----:B------:R-:W2:Y:S01]  /*fa60*/  LDL R21, [R21+0x104] ;  /* 0x0001040015157983 */ /* 0x000ea20000100800 */
[----:B------:R-:W-:Y:S01]  /*fa70*/  DSETP.MAX.AND P1, P2, RZ, R70, PT ;  /* 0x00000046ff00722a */ /* 0x000fe20003a2f000 */
[----:B------:R-:W-:Y:S01]  /*fa80*/  IMAD.MOV.U32 R12, RZ, RZ, RZ ;  /* 0x000000ffff0c7224 */ /* 0x000fe200078e00ff */
[----:B------:R-:W-:Y:S01]  /*fa90*/  MOV R13, R71 ;  /* 0x00000047000d7202 */ /* 0x000fe20000000f00 */
[----:B------:R-:W-:Y:S01]  /*faa0*/  BSSY.RECONVERGENT B1, `(.L_x_183) ;  /* 0x000002d000017945 */ /* 0x000fe20003800200 */
[----:B------:R-:W-:Y:S02]  /*fab0*/  IMAD.MOV.U32 R16, RZ, RZ, 0x0 ;  /* 0x00000000ff107424 */ /* 0x000fe400078e00ff */
[C---:B------:R-:W-:Y:S01]  /*fac0*/  FSEL R15, R12.reuse, R13, P1 ;  /* 0x0000000d0c0f7208 */ /* 0x040fe20000800000 */
[----:B------:R-:W-:Y:S01]  /*fad0*/  IMAD.MOV.U32 R17, RZ, RZ, 0x3fe00000 ;  /* 0x3fe00000ff117424 */ /* 0x000fe200078e00ff */
[----:B------:R-:W-:-:S06]  /*fae0*/  SEL R12, R12, R70, P1 ;  /* 0x000000460c0c7207 */ /* 0x000fcc0000800000 */
[----:B------:R-:W-:-:S05]  /*faf0*/  @P2 LOP3.LUT R15, R13, 0x80000, RZ, 0xfc, !PT ;  /* 0x000800000d0f2812 */ /* 0x000fca00078efcff */
[----:B------:R-:W-:-:S06]  /*fb00*/  IMAD.MOV.U32 R13, RZ, RZ, R15 ;  /* 0x000000ffff0d7224 */ /* 0x000fcc00078e000f */
        /* <DEDUP_REMOVED lines=9> */
[----:B------:R-:W-:Y:S02]  /*fba0*/  ISETP.NE.AND P1, PT, R21, 0x1, PT ;  /* 0x000000011500780c */ /* 0x000fe40003f25270 */
[----:B------:R-:W-:Y:S02]  /*fbb0*/  CS2R R20, SRZ ;  /* 0x0000000000147805 */ /* 0x000fe4000001ff00 */
[----:B------:R-:W-:Y:S02]  /*fbc0*/  PLOP3.LUT P0, PT, PT, PT, PT, 0x80, 0x8 ;  /* 0x000000000008781c */ /* 0x000fe40003f0f070 */
[----:B------:R-:W-:-:S07]  /*fbd0*/  CS2R R16, SRZ ;  /* 0x0000000000107805 */ /* 0x000fce000001ff00 */
[----:B------:R-:W-:Y:S05]  /*fbe0*/  @P1 BRA `(.L_x_186) ;  /* 0x0000000000601947 */ /* 0x000fea0003800000 */
[----:B------:R-:W0:Y:S01]  /*fbf0*/  FRND.F64.FLOOR R14, R68 ;  /* 0x00000044000e7313 */ /* 0x000e220000305800 */
[----:B------:R-:W-:Y:S02]  /*fc00*/  HFMA2 R17, -RZ, RZ, 1.984375, 0 ;  /* 0x3ff00000ff117431 */ /* 0x000fe400000001ff */
[----:B------:R-:W-:-:S05]  /*fc10*/  IMAD.MOV.U32 R16, RZ, RZ, 0x0 ;  /* 0x00000000ff107424 */ /* 0x000fca00078e00ff */
[----:B------:R-:W1:Y:S01]  /*fc20*/  FRND.F64.FLOOR R12, R8 ;  /* 0x00000008000c7313 */ /* 0x000e620000305800 */
[----:B0-----:R-:W-:Y:S02]  /*fc30*/  DADD R14, R68, -R14 ;  /* 0x00000000440e7229 */ /* 0x001fe4000000080e */
[----:B-1----:R-:W-:-:S06]  /*fc40*/  DADD R12, R8, -R12 ;  /* 0x00000000080c7229 */ /* 0x002fcc000000080c */
[----:B------:R-:W-:-:S06]  /*fc50*/  DSETP.GEU.AND P0, PT, R14, 0.5, PT ;  /* 0x3fe000000e00742a */ /* 0x000fcc0003f0e000 */
[----:B------:R-:W-:Y:S01]  /*fc60*/  DSETP.GEU.XOR P0, PT, R12, 0.5, P0 ;  /* 0x3fe000000c00742a */ /* 0x000fe2000070e800 */
[----:B------:R-:W-:-:S05]  /*fc70*/  IMAD.MOV.U32 R12, RZ, RZ, RZ ;  /* 0x000000ffff0c7224 */ /* 0x000fca00078e00ff */
[----:B------:R-:W-:Y:S01]  /*fc80*/  FSEL R13, RZ, 1.875, !P0 ;  /* 0x3ff00000ff0d7808 */ /* 0x000fe20004000000 */
[--C-:B------:R-:W-:Y:S01]  /*fc90*/  IMAD.MOV.U32 R14, RZ, RZ, R12.reuse ;  /* 0x000000ffff0e7224 */ /* 0x100fe200078e000c */
[----:B------:R-:W-:Y:S01]  /*fca0*/  PLOP3.LUT P0, PT, PT, PT, PT, 0x8, 0x80 ;  /* 0x000000000080781c */ /* 0x000fe20003f0e170 */
[----:B------:R-:W-:Y:S02]  /*fcb0*/  IMAD.MOV.U32 R20, RZ, RZ, R12 ;  /* 0x000000ffff147224 */ /* 0x000fe400078e000c */
[--C-:B------:R-:W-:Y:S02]  /*fcc0*/  IMAD.MOV.U32 R15, RZ, RZ, R13.reuse ;  /* 0x000000ffff0f7224 */ /* 0x100fe400078e000d */
[----:B------:R-:W-:Y:S01]  /*fcd0*/  IMAD.MOV.U32 R21, RZ, RZ, R13 ;  /* 0x000000ffff157224 */ /* 0x000fe200078e000d */
[----:B------:R-:W-:Y:S07]  /*fce0*/  BRA `(.L_x_186) ;  /* 0x0000000000207947 */ /* 0x000fee0003800000 */
.L_x_185:
[----:B------:R-:W-:Y:S01]  /*fcf0*/  HFMA2 R14, -RZ, RZ, 0, 0 ;  /* 0x00000000ff0e7431 */ /* 0x000fe200000001ff */
[----:B------:R-:W-:Y:S01]  /*fd00*/  PLOP3.LUT P0, PT, PT, PT, PT, 0x8, 0x80 ;  /* 0x000000000080781c */ /* 0x000fe20003f0e170 */
[----:B------:R-:W-:Y:S01]  /*fd10*/  IMAD.MOV.U32 R15, RZ, RZ, 0x3fe00000 ;  /* 0x3fe00000ff0f7424 */ /* 0x000fe200078e00ff */
[----:B------:R-:W-:Y:S01]  /*fd20*/  CS2R R20, SRZ ;  /* 0x0000000000147805 */ /* 0x000fe2000001ff00 */
[----:B------:R-:W-:Y:S10]  /*fd30*/  BRA `(.L_x_186) ;  /* 0x00000000000c7947 */ /* 0x000ff40003800000 */
.L_x_184:
[----:B------:R-:W-:Y:S01]  /*fd40*/  PLOP3.LUT P0, PT, PT, PT, PT, 0x8, 0x80 ;  /* 0x000000000080781c */ /* 0x000fe20003f0e170 */
[----:B------:R-:W-:Y:S02]  /*fd50*/  IMAD.MOV.U32 R20, RZ, RZ, 0x0 ;  /* 0x00000000ff147424 */ /* 0x000fe400078e00ff */
[----:B------:R-:W-:-:S10]  /*fd60*/  IMAD.MOV.U32 R21, RZ, RZ, 0x3ff00000 ;  /* 0x3ff00000ff157424 */ /* 0x000fd400078e00ff */
.L_x_186:
[----:B------:R-:W-:Y:S05]  /*fd70*/  BSYNC.RECONVERGENT B1 ;  /* 0x0000000000017941 */ /* 0x000fea0003800200 */
.L_x_183:
[----:B------:R-:W-:Y:S01]  /*fd80*/  BSSY.RECONVERGENT B1, `(.L_x_187) ;  /* 0x000002f000017945 */ /* 0x000fe20003800200 */
[C-C-:B------:R-:W-:Y:S02]  /*fd90*/  DFMA R8, R18.reuse, R12, R86.reuse ;  /* 0x0000000c1208722b */ /* 0x140fe40000000056 */
[C-C-:B------:R-:W-:Y:S02]  /*fda0*/  DFMA R68, R18.reuse, R14, R86.reuse ;  /* 0x0000000e1244722b */ /* 0x140fe40000000056 */
[----:B------:R-:W-:Y:S01]  /*fdb0*/  DFMA R20, R18, R20, R86 ;  /* 0x000000141214722b */ /* 0x000fe20000000056 */
[----:B------:R-:W-:Y:S10]  /*fdc0*/  @!P0 BRA `(.L_x_188) ;  /* 0x0000000000a88947 */ /* 0x000ff40003800000 */
        /* <DEDUP_REMOVED lines=10> */
.L_x_189:
[C---:B------:R-:W-:Y:S01]  /*fe70*/  DADD R16, R60.reuse, 5 ;  /* 0x401400003c107429 */ /* 0x040fe20000000000 */
[----:B------:R-:W-:Y:S01]  /*fe80*/  MOV R12, R14 ;  /* 0x0000000e000c7202 */ /* 0x000fe20000000f00 */
[----:B------:R-:W-:Y:S01]  /*fe90*/  DSETP.NEU.AND P1, PT, R60, RZ, PT ;  /* 0x000000ff3c00722a */ /* 0x000fe20003f2d000 */
[----:B------:R-:W-:Y:S01]  /*fea0*/  ISETP.GE.AND P0, PT, R61, RZ, PT ;  /* 0x000000ff3d00720c */ /* 0x000fe20003f06270 */
[----:B------:R-:W-:Y:S03]  /*feb0*/  BSSY.RECONVERGENT B6, `(.L_x_190) ;  /* 0x0000012000067945 */ /* 0x000fe60003800200 */
[----:B------:R-:W-:Y:S01]  /*fec0*/  DADD R18, -RZ, -R12 ;  /* 0x00000000ff127229 */ /* 0x000fe2000000090c */
[----:B------:R-:W-:Y:S02]  /*fed0*/  IMAD.MOV.U32 R12, RZ, RZ, 0x47ae147c ;  /* 0x47ae147cff0c7424 */ /* 0x000fe400078e00ff */
[----:B------:R-:W-:-:S04]  /*fee0*/  LOP3.LUT R16, R17, 0x7ff00000, RZ, 0xc0, !PT ;  /* 0x7ff0000011107812 */ /* 0x000fc800078ec0ff */
[----:B------:R-:W-:-:S03]  /*fef0*/  ISETP.NE.AND P2, PT, R16, 0x7ff00000, PT ;  /* 0x7ff000001000780c */ /* 0x000fc60003f45270 */
[----:B------:R-:W-:Y:S01]  /*ff00*/  FSEL R14, R18, R14, !P0 ;  /* 0x0000000e120e7208 */ /* 0x000fe20004000000 */
[----:B------:R-:W-:Y:S01]  /*ff10*/  @!P1 IMAD.MOV.U32 R14, RZ, RZ, RZ ;  /* 0x000000ffff0e9224 */ /* 0x000fe200078e00ff */
[----:B------:R-:W-:Y:S01]  /*ff20*/  FSEL R15, R19, R13, !P0 ;  /* 0x0000000d130f7208 */ /* 0x000fe20004000000 */
[----:B------:R-:W-:Y:S02]  /*ff30*/  IMAD.MOV.U32 R13, RZ, RZ, 0x3fa47ae1 ;  /* 0x3fa47ae1ff0d7424 */ /* 0x000fe400078e00ff */
[----:B------:R-:W-:-:S05]  /*ff40*/  @!P1 IMAD.MOV.U32 R15, RZ, RZ, R61 ;  /* 0x000000ffff0f9224 */ /* 0x000fca00078e003d */
[----:B------:R-:W-:Y:S05]  /*ff50*/  @P2 BRA `(.L_x_191) ;  /* 0x00000000001c2947 */ /* 0x000fea0003800000 */
[----:B------:R-:W-:-:S14]  /*ff60*/  DSETP.NAN.AND P1, PT, R60, R60, PT ;  /* 0x0000003c3c00722a */ /* 0x000fdc0003f28000 */
[----:B------:R-:W-:Y:S01]  /*ff70*/  @P1 DADD R14, R60, 5 ;  /* 0x401400003c0e1429 */ /* 0x000fe20000000000 */
[----:B------:R-:W-:Y:S10]  /*ff80*/  @P1 BRA `(.L_x_191) ;  /* 0x0000000000101947 */ /* 0x000ff40003800000 */
[----:B------:R-:W-:-:S14]  /*ff90*/  DSETP.NEU.AND P1, PT, |R60|, +INF , PT ;  /* 0x7ff000003c00742a */ /* 0x000fdc0003f2d200 */
[----:B------:R-:W-:Y:S01]  /*ffa0*/  @!P1 IMAD.MOV.U32 R16, RZ, RZ, -0x100000 ;  /* 0xfff00000ff109424 */ /* 0x000fe200078e00ff */
[----:B------:R-:W-:-:S04]  /*ffb0*/  @!P1 MOV R14, RZ ;  /* 0x000000ff000e9202 */ /* 0x000fc80000000f00 */
[----:B------:R-:W-:-:S07]  /*ffc0*/  @!P1 SEL R15, R16, 0x7ff00000, !P0 ;  /* 0x7ff00000100f9807 */ /* 0x000fce0004000000 */
.L_x_191:
[----:B------:R-:W-:Y:S05]  /*ffd0*/  BSYNC.RECONVERGENT B6 ;  /* 0x0000000000067941 */ /* 0x000fea0003800200 */
.L_x_190:
[----:B------:R-:W-:Y:S01]  /*ffe0*/  UMOV UR6, 0xeb851eb8 ;  /* 0xeb851eb800067882 */ /* 0x000fe20000000000 */
[----:B------:R-:W-:Y:S01]  /*fff0*/  UMOV UR7, 0x3feeb851 ;  /* 0x3feeb85100077882 */ /* 0x000fe20000000000 */
[----:B------:R-:W-:Y:S02]  /*10000*/  DSETP.NEU.AND P0, PT, R60, 1, PT ;  /* 0x3ff000003c00742a */ /* 0x000fe40003f0d000 */
[----:B------:R-:W-:Y:S02]  /*10010*/  DFMA R14, R14, UR6, R12 ;  /* 0x000000060e0e7c2b */ /* 0x000fe4000800000c */
[----:B------:R-:W-:Y:S02]  /*10020*/  DADD R8, RZ, R8 ;  /* 0x00000000ff087229 */ /* 0x000fe40000000008 */
[----:B------:R-:W-:Y:S02]  /*10030*/  DADD R68, RZ, R68 ;  /* 0x00000000ff447229 */ /* 0x000fe40000000044 */
[----:B------:R-:W-:-:S04]  /*10040*/  DADD R20, RZ, R20 ;  /* 0x00000000ff147229 */ /* 0x000fc80000000014 */
[----:B------:R-:W-:Y:S02]  /*10050*/  FSEL R16, R14, RZ, P0 ;  /* 0x000000ff0e107208 */ /* 0x000fe40000000000 */
[----:B------:R-:W-:-:S07]  /*10060*/  FSEL R17, R15, 1.875, P0 ;  /* 0x3ff000000f117808 */ /* 0x000fce0000000000 */
.L_x_188:
[----:B------:R-:W-:Y:S05]  /*10070*/  BSYNC.RECONVERGENT B1 ;  /* 0x0000000000017941 */ /* 0x000fea0003800200 */
.L_x_187:
[----:B------:R-:W-:-:S14]  /*10080*/  DSETP.GT.AND P0, PT, R16, RZ, PT ;  /* 0x000000ff1000722a */ /* 0x000fdc0003f04000 */
[-C--:B------:R-:W-:Y:S02]  /*10090*/  @P0 DFMA R8, RZ, R16.reuse, R8 ;  /* 0x00000010ff08022b */ /* 0x080fe40000000008 */
[-C--:B------:R-:W-:Y:S02]  /*100a0*/  @P0 DFMA R68, RZ, R16.reuse, R68 ;  /* 0x00000010ff44022b */ /* 0x080fe40000000044 */
[----:B------:R-:W-:-:S11]  /*100b0*/  @P0 DFMA R20, RZ, R16, R20 ;  /* 0x00000010ff14022b */ /* 0x000fd60000000014 */
.L_x_157:
[----:B------:R-:W-:Y:S05]  /*100c0*/  BSYNC.RECONVERGENT B5 ;  /* 0x0000000000057941 */ /* 0x000fea0003800200 */
.L_x_156:
[-C--:B------:R-:W-:Y:S02]  /*100d0*/  DFMA R4, R8, R58.reuse, R4 ;  /* 0x0000003a0804722b */ /* 0x080fe40000000004 */
[-C--:B------:R-:W-:Y:S02]  /*100e0*/  DFMA R54, R68, R58.reuse, R54 ;  /* 0x0000003a4436722b */ /* 0x080fe40000000036 */
[----:B------:R-:W-:-:S11]  /*100f0*/  DFMA R52, R20, R58, R52 ;  /* 0x0000003a1434722b */ /* 0x000fd60000000034 */
.L_x_132:
[----:B------:R-:W-:Y:S05]  /*10100*/  BSYNC.RECONVERGENT B4 ;  /* 0x0000000000047941 */ /* 0x000fea0003800200 */
.L_x_131:
[----:B------:R-:W-:-:S14]  /*10110*/  DSETP.GT.AND P0, PT, R6, RZ, PT ;  /* 0x000000ff0600722a */ /* 0x000fdc0003f04000 */
[----:B------:R-:W-:Y:S05]  /*10120*/  @!P0 BRA `(.L_x_97) ;  /* 0x0000004c00bc8947 */ /* 0x000fea0003800000 */
[----:B------:R-:W-:Y:S01]  /*10130*/  CS2R R60, SRZ ;  /* 0x00000000003c7805 */ /* 0x000fe2000001ff00 */
[----:B------:R-:W-:Y:S01]  /*10140*/  IMAD.MOV.U32 R62, RZ, RZ, 0x0 ;  /* 0x00000000ff3e7424 */ /* 0x000fe200078e00ff */
[----:B------:R-:W-:Y:S01]  /*10150*/  STL.128 [R1+0x70], RZ ;  /* 0x000070ff01007387 */ /* 0x000fe20000100c00 */
[----:B------:R-:W-:Y:S01]  /*10160*/  IMAD.MOV.U32 R63, RZ, RZ, 0x3ff00000 ;  /* 0x3ff00000ff3f7424 */ /* 0x000fe200078e00ff */
[----:B------:R-:W-:Y:S01]  /*10170*/  MOV R69, 0x3ff00000 ;  /* 0x3ff0000000457802 */ /* 0x000fe20000000f00 */
[----:B------:R-:W-:Y:S01]  /*10180*/  IMAD.MOV.U32 R68, RZ, RZ, 0x0 ;  /* 0x00000000ff447424 */ /* 0x000fe200078e00ff */
[----:B------:R-:W-:Y:S01]  /*10190*/  CS2R R70, SRZ ;  /* 0x0000000000467805 */ /* 0x000fe2000001ff00 */
        /* <DEDUP_REMOVED lines=9> */
[----:B------:R-:W-:Y:S01]  /*10230*/  IMAD.MOV.U32 R19, RZ, RZ, 0x3ff00000 ;  /* 0x3ff00000ff137424 */ /* 0x000fe200078e00ff */
[----:B------:R-:W-:Y:S01]  /*10240*/  UMOV UR6, 0xeb1c432d ;  /* 0xeb1c432d00067882 */ /* 0x000fe20000000000 */
[----:B------:R-:W-:Y:S01]  /*10250*/  UMOV UR7, 0x3f1a36e2 ;  /* 0x3f1a36e200077882 */ /* 0x000fe20000000000 */
[----:B------:R1:W-:Y:S01]  /*10260*/  STL.128 [R1+0xd0], R68 ;  /* 0x0000d04401007387 */ /* 0x0003e20000100c00 */
[----:B------:R-:W-:Y:S01]  /*10270*/  DFMA R48, R42, UR6, R48 ;  /* 0x000000062a307c2b */ /* 0x000fe20008000030 */
[----:B------:R-:W-:Y:S01]  /*10280*/  CS2R R72, SRZ ;  /* 0x0000000000487805 */ /* 0x000fe2000001ff00 */
[----:B------:R-:W-:Y:S01]  /*10290*/  IMAD.MOV.U32 R74, RZ, RZ, 0x0 ;  /* 0x00000000ff4a7424 */ /* 0x000fe200078e00ff */
[----:B------:R-:W-:Y:S01]  /*102a0*/  STL.128 [R1+0x180], RZ ;  /* 0x000180ff01007387 */ /* 0x000fe20000100c00 */
[----:B------:R-:W-:Y:S01]  /*102b0*/  IMAD.MOV.U32 R75, RZ, RZ, 0x3ff00000 ;  /* 0x3ff00000ff4b7424 */ /* 0x000fe200078e00ff */
[----:B------:R-:W-:Y:S01]  /*102c0*/  CS2R R14, SRZ ;  /* 0x00000000000e7805 */ /* 0x000fe2000001ff00 */
[----:B------:R-:W-:Y:S01]  /*102d0*/  IMAD.MOV.U32 R12, RZ, RZ, 0x0 ;  /* 0x00000000ff0c7424 */ /* 0x000fe200078e00ff */
[----:B0-----:R-:W-:Y:S01]  /*102e0*/  CS2R R60, SRZ ;  /* 0x00000000003c7805 */ /* 0x001fe2000001ff00 */
[----:B------:R-:W-:Y:S01]  /*102f0*/  STL.128 [R1+0x1e0], RZ ;  /* 0x0001e0ff01007387 */ /* 0x000fe20000100c00 */
[----:B------:R-:W-:Y:S01]  /*10300*/  IMAD.MOV.U32 R13, RZ, RZ, 0x3ff00000 ;  /* 0x3ff00000ff0d7424 */ /* 0x000fe200078e00ff */
[----:B------:R-:W-:Y:S01]  /*10310*/  DFMA R58, R44, UR6, R50 ;  /* 0x000000062c3a7c2b */ /* 0x000fe20008000032 */
[----:B------:R-:W-:Y:S01]  /*10320*/  IMAD.MOV.U32 R20, RZ, RZ, 0x0 ;  /* 0x00000000ff147424 */ /* 0x000fe200078e00ff */
[----:B------:R0:W-:Y:S01]  /*10330*/  STL.128 [R1+0x150], R60 ;  /* 0x0001503c01007387 */ /* 0x0001e20000100c00 */
[----:B------:R-:W-:Y:S01]  /*10340*/  DFMA R50, R40, UR6, R46 ;  /* 0x0000000628327c2b */ /* 0x000fe2000800002e */
[----:B------:R-:W-:Y:S01]  /*10350*/  MOV R21, 0x3ff00000 ;  /* 0x3ff0000000157802 */ /* 0x000fe20000000f00 */
[----:B-1----:R-:W-:Y:S01]  /*10360*/  IMAD.MOV.U32 R70, RZ, RZ, 0x0 ;  /* 0x00000000ff467424 */ /* 0x002fe200078e00ff */
[----:B------:R-:W-:Y:S01]  /*10370*/  MOV R71, 0x3ff00000 ;  /* 0x3ff0000000477802 */ /* 0x000fe20000000f00 */
[----:B------:R-:W-:Y:S01]  /*10380*/  STL.128 [R1+0xa0], RZ ;  /* 0x0000a0ff01007387 */ /* 0x000fe20000100c00 */
[----:B------:R-:W-:Y:S01]  /*10390*/  DFMA R46, RZ, R58, R48 ;  /* 0x0000003aff2e722b */ /* 0x000fe20000000030 */
[----:B------:R-:W-:Y:S01]  /*103a0*/  CS2R R22, SRZ ;  /* 0x0000000000167805 */ /* 0x000fe2000001ff00 */
[----:B------:R-:W-:Y:S01]  /*103b0*/  BSSY.RECONVERGENT B4, `(.L_x_192) ;  /* 0x00000eb000047945 */ /* 0x000fe20003800200 */
[----:B------:R1:W-:Y:S04]  /*103c0*/  STL.128 [R1+0x180], R68 ;  /* 0x0001804401007387 */ /* 0x0003e80000100c00 */
[----:B------:R2:W-:Y:S01]  /*103d0*/  STL.128 [R1+0xa0], R64 ;  /* 0x0000a04001007387 */ /* 0x0005e20000100c00 */
[----:B------:R-:W-:Y:S01]  /*103e0*/  DFMA R46, RZ, R50, R46 ;  /* 0x00000032ff2e722b */ /* 0x000fe2000000002e */
[----:B0-----:R-:W-:Y:S01]  /*103f0*/  IMAD.MOV.U32 R63, RZ, RZ, 0x40000000 ;  /* 0x40000000ff3f7424 */ /* 0x001fe200078e00ff */
[----:B------:R-:W-:Y:S01]  /*10400*/  CS2R R60, SRZ ;  /* 0x00000000003c7805 */ /* 0x000fe2000001ff00 */
[----:B------:R-:W-:Y:S04]  /*10410*/  STL.128 [R1+0x20], RZ ;  /* 0x000020ff01007387 */ /* 0x000fe80000100c00 */
[----:B------:R0:W-:Y:S01]  /*10420*/  STL.128 [R1+0x1e0], R60 ;  /* 0x0001e03c01007387 */ /* 0x0001e20000100c00 */
[----:B-1----:R-:W-:-:S03]  /*10430*/  DFMA R70, RZ, R44, R42 ;  /* 0x0000002cff46722b */ /* 0x002fc6000000002a */
[----:B------:R1:W-:Y:S01]  /*10440*/  STL.128 [R1+0x20], R16 ;  /* 0x0000201001007387 */ /* 0x0003e20000100c00 */
[----:B--2---:R-:W-:Y:S01]  /*10450*/  IMAD.MOV.U32 R64, RZ, RZ, 0x0 ;  /* 0x00000000ff407424 */ /* 0x004fe200078e00ff */
[----:B------:R-:W-:Y:S01]  /*10460*/  CS2R R66, SRZ ;  /* 0x0000000000427805 */ /* 0x000fe2000001ff00 */
[----:B------:R-:W-:Y:S01]  /*10470*/  IMAD.MOV.U32 R65, RZ, RZ, 0x3ff00000 ;  /* 0x3ff00000ff417424 */ /* 0x000fe200078e00ff */
[----:B------:R-:W-:Y:S01]  /*10480*/  STL.128 [R1+0x170], RZ ;  /* 0x000170ff01007387 */ /* 0x000fe20000100c00 */
[----:B------:R-:W-:-:S03]  /*10490*/  DFMA R70, RZ, R40, R70 ;  /* 0x00000028ff46722b */ /* 0x000fc60000000046 */
[----:B------:R2:W-:Y:S01]  /*104a0*/  STL.128 [R1+0x170], R64 ;  /* 0x0001704001007387 */ /* 0x0005e20000100c00 */
[--C-:B0-----:R-:W-:Y:S02]  /*104b0*/  DADD R62, R44, R8.reuse ;  /* 0x000000002c3e7229 */ /* 0x101fe40000000008 */
[----:B------:R-:W-:Y:S01]  /*104c0*/  DFMA R60, RZ, R44, R8 ;  /* 0x0000002cff3c722b */ /* 0x000fe20000000008 */
[----:B------:R-:W-:Y:S01]  /*104d0*/  STL.128 [R1+0x230], RZ ;  /* 0x000230ff01007387 */ /* 0x000fe20000100c00 */
[----:B-1----:R-:W-:Y:S01]  /*104e0*/  CS2R R16, SRZ ;  /* 0x0000000000107805 */ /* 0x002fe2000001ff00 */
[----:B------:R-:W-:Y:S02]  /*104f0*/  DMUL R8, RZ, R48 ;  /* 0x00000030ff087228 */ /* 0x000fe40000000000 */
[----:B------:R-:W-:Y:S01]  /*10500*/  STL.128 [R1+0xf0], RZ ;  /* 0x0000f0ff01007387 */ /* 0x000fe20000100c00 */
[----:B------:R-:W-:Y:S02]  /*10510*/  DFMA R62, RZ, R40, R62 ;  /* 0x00000028ff3e722b */ /* 0x000fe4000000003e */
[----:B------:R-:W-:Y:S01]  /*10520*/  DADD R60, R40, R60 ;  /* 0x00000000283c7229 */ /* 0x000fe2000000003c */
[----:B------:R0:W-:Y:S02]  /*10530*/  STL.128 [R1+0x230], R72 ;  /* 0x0002304801007387 */ /* 0x0001e40000100c00 */
[----:B------:R-:W-:Y:S01]  /*10540*/  DADD R80, R58, R8 ;  /* 0x000000003a507229 */ /* 0x000fe20000000008 */
[----:B--2---:R-:W-:Y:S01]  /*10550*/  CS2R R66, SRZ ;  /* 0x0000000000427805 */ /* 0x004fe2000001ff00 */
[----:B------:R1:W-:Y:S01]  /*10560*/  STL.128 [R1+0xf0], R16 ;  /* 0x0000f01001007387 */ /* 0x0003e20000100c00 */
[----:B------:R-:W-:-:S02]  /*10570*/  DFMA R68, RZ, R62, R70 ;  /* 0x0000003eff44722b */ /* 0x000fc40000000046 */
[----:B------:R-:W-:Y:S01]  /*10580*/  DFMA R8, RZ, R58, R8 ;  /* 0x0000003aff08722b */ /* 0x000fe20000000008 */
[----:B------:R-:W-:Y:S02]  /*10590*/  STL.128 [R1+0x210], RZ ;  /* 0x000210ff01007387 */ /* 0x000fe40000100c00 */
[----:B------:R-:W-:Y:S02]  /*105a0*/  DFMA R80, RZ, R50, R80 ;  /* 0x00000032ff50722b */ /* 0x000fe40000000050 */
[----:B------:R2:W-:Y:S01]  /*105b0*/  STL.128 [R1+0x210], R64 ;  /* 0x0002104001007387 */ /* 0x0005e20000100c00 */
[----:B------:R-:W-:Y:S02]  /*105c0*/  DFMA R68, RZ, R60, R68 ;  /* 0x0000003cff44722b */ /* 0x000fe40000000044 */
[----:B------:R-:W-:Y:S01]  /*105d0*/  DADD R8, R50, R8 ;  /* 0x0000000032087229 */ /* 0x000fe20000000008 */
[----:B------:R-:W-:Y:S01]  /*105e0*/  STL.128 [R1], RZ ;  /* 0x000000ff01007387 */ /* 0x000fe20000100c00 */
[----:B0-----:R-:W-:Y:S01]  /*105f0*/  MOV R72, 0x1 ;  /* 0x0000000100487802 */ /* 0x001fe20000000f00 */
[----:B------:R-:W-:Y:S01]  /*10600*/  DADD R76, RZ, R80 ;  /* 0x00000000ff4c7229 */ /* 0x000fe20000000050 */
[----:B------:R-:W0:Y:S01]  /*10610*/  MUFU.RCP64H R73, R69 ;  /* 0x0000004500497308 */ /* 0x000e220000001800 */
[----:B-1----:R-:W-:Y:S01]  /*10620*/  IMAD.MOV.U32 R16, RZ, RZ, 0x0 ;  /* 0x00000000ff107424 */ /* 0x002fe200078e00ff */
[----:B------:R-:W-:Y:S01]  /*10630*/  CS2R R18, SRZ ;  /* 0x0000000000127805 */ /* 0x000fe2000001ff00 */
[----:B------:R-:W-:Y:S01]  /*10640*/  IMAD.MOV.U32 R17, RZ, RZ, 0x3ff00000 ;  /* 0x3ff00000ff117424 */ /* 0x000fe200078e00ff */
[----:B------:R-:W-:Y:S01]  /*10650*/  STL.128 [R1+0x1b0], RZ ;  /* 0x0001b0ff01007387 */ /* 0x000fe20000100c00 */
[----:B------:R-:W-:-:S03]  /*10660*/  DADD R74, RZ, R8 ;  /* 0x00000000ff4a7229 */ /* 0x000fc60000000008 */
[----:B------:R1:W-:Y:S01]  /*10670*/  STL.128 [R1], R12 ;  /* 0x0000000c01007387 */ /* 0x0003e20000100c00 */
[----:B--2---:R-:W-:-:S03]  /*10680*/  CS2R R66, SRZ ;  /* 0x0000000000427805 */ /* 0x004fc6000001ff00 */
[----:B------:R2:W-:Y:S04]  /*10690*/  STL.128 [R1+0x1b0], R16 ;  /* 0x0001b01001007387 */ /* 0x0005e80000100c00 */
[----:B------:R-:W-:Y:S04]  /*106a0*/  STL.128 [R1+0x290], RZ ;  /* 0x000290ff01007387 */ /* 0x000fe80000100c00 */
[----:B------:R3:W-:Y:S01]  /*106b0*/  STL.128 [R1+0x290], R64 ;  /* 0x0002904001007387 */ /* 0x0007e20000100c00 */
[----:B-1----:R-:W-:-:S03]  /*106c0*/  CS2R R14, SRZ ;  /* 0x00000000000e7805 */ /* 0x002fc6000001ff00 */
[----:B------:R-:W-:Y:S01]  /*106d0*/  STL.128 [R1+0x80], RZ ;  /* 0x000080ff01007387 */ /* 0x000fe20000100c00 */
[----:B--2---:R-:W-:-:S03]  /*106e0*/  CS2R R18, SRZ ;  /* 0x0000000000127805 */ /* 0x004fc6000001ff00 */
[----:B------:R-:W-:Y:S04]  /*106f0*/  STL.128 [R1+0x260], RZ ;  /* 0x000260ff01007387 */ /* 0x000fe80000100c00 */
[----:B------:R1:W-:Y:S01]  /*10700*/  STL.128 [R1+0x80], R12 ;  /* 0x0000800c01007387 */ /* 0x0003e20000100c00 */
[----:B---3--:R-:W-:Y:S01]  /*10710*/  CS2R R64, SRZ ;  /* 0x0000000000407805 */ /* 0x008fe2000001ff00 */
[----:B------:R-:W-:Y:S01]  /*10720*/  IMAD.MOV.U32 R66, RZ, RZ, 0x0 ;  /* 0x00000000ff427424 */ /* 0x000fe200078e00ff */
[----:B------:R-:W-:Y:S01]  /*10730*/  MOV R67, 0x3ff00000 ;  /* 0x3ff0000000437802 */ /* 0x000fe20000000f00 */
[----:B------:R2:W-:Y:S04]  /*10740*/  STL.128 [R1+0x260], R16 ;  /* 0x0002601001007387 */ /* 0x0005e80000100c00 */
[----:B------:R-:W-:Y:S04]  /*10750*/  STL.128 [R1+0x300], RZ ;  /* 0x000300ff01007387 */ /* 0x000fe80000100c00 */
[----:B------:R0:W-:Y:S01]  /*10760*/  STL.128 [R1+0x300], R64 ;  /* 0x0003004001007387 */ /* 0x0001e20000100c00 */
[----:B-1----:R-:W-:Y:S01]  /*10770*/  IMAD.MOV.U32 R14, RZ, RZ, 0x0 ;  /* 0x00000000ff0e7424 */ /* 0x002fe200078e00ff */
[----:B------:R-:W-:Y:S01]  /*10780*/  CS2R R12, SRZ ;  /* 0x00000000000c7805 */ /* 0x000fe2000001ff00 */
[----:B------:R-:W-:Y:S01]  /*10790*/  IMAD.MOV.U32 R15, RZ, RZ, -0x40000000 ;  /* 0xc0000000ff0f7424 */ /* 0x000fe200078e00ff */
[----:B------:R-:W-:Y:S01]  /*107a0*/  STL.128 [R1+0x160], RZ ;  /* 0x000160ff01007387 */ /* 0x000fe20000100c00 */
[----:B--2---:R-:W-:-:S02]  /*107b0*/  CS2R R16, SRZ ;  /* 0x0000000000107805 */ /* 0x004fc4000001ff00 */
[----:B------:R-:W-:Y:S01]  /*107c0*/  MOV R18, 0x0 ;  /* 0x0000000000127802 */ /* 0x000fe20000000f00 */
[----:B------:R-:W-:Y:S01]  /*107d0*/  IMAD.MOV.U32 R19, RZ, RZ, 0x3ff00000 ;  /* 0x3ff00000ff137424 */ /* 0x000fe200078e00ff */
[----:B------:R-:W-:Y:S04]  /*107e0*/  STL.128 [R1+0x2b0], RZ ;  /* 0x0002b0ff01007387 */ /* 0x000fe80000100c00 */
[----:B------:R1:W-:Y:S01]  /*107f0*/  STL.128 [R1+0x160], R12 ;  /* 0x0001600c01007387 */ /* 0x0003e20000100c00 */
[----:B0-----:R-:W-:-:S03]  /*10800*/  DFMA R64, -R68, R72, 1 ;  /* 0x3ff000004440742b */ /* 0x001fc60000000148 */
[----:B------:R0:W-:Y:S04]  /*10810*/  STL.128 [R1+0x2b0], R16 ;  /* 0x0002b01001007387 */ /* 0x0001e80000100c00 */
[----:B------:R-:W-:Y:S04]  /*10820*/  STL.128 [R1+0x1f0], RZ ;  /* 0x0001f0ff01007387 */ /* 0x000fe80000100c00 */
[----:B------:R-:W-:Y:S01]  /*10830*/  STL.128 [R1+0x340], RZ ;  /* 0x000340ff01007387 */ /* 0x000fe20000100c00 */
[----:B-1----:R-:W-:Y:S01]  /*10840*/  MOV R12, 0x0 ;  /* 0x00000000000c7802 */ /* 0x002fe20000000f00 */
[----:B------:R-:W-:Y:S01]  /*10850*/  IMAD.MOV.U32 R13, RZ, RZ, -0x40100000 ;  /* 0xbff00000ff0d7424 */ /* 0x000fe200078e00ff */
[----:B------:R-:W-:Y:S01]  /*10860*/  CS2R R14, SRZ ;  /* 0x00000000000e7805 */ /* 0x000fe2000001ff00 */
[----:B------:R-:W-:Y:S01]  /*10870*/  STL.128 [R1+0x280], RZ ;  /* 0x000280ff01007387 */ /* 0x000fe20000100c00 */
[----:B0-----:R-:W-:Y:S01]  /*10880*/  IMAD.MOV.U32 R16, RZ, RZ, 0x0 ;  /* 0x00000000ff107424 */ /* 0x001fe200078e00ff */
[----:B------:R-:W-:Y:S01]  /*10890*/  CS2R R18, SRZ ;  /* 0x0000000000127805 */ /* 0x000fe2000001ff00 */
[----:B------:R-:W-:Y:S01]  /*108a0*/  IMAD.MOV.U32 R17, RZ, RZ, 0x3ff00000 ;  /* 0x3ff00000ff117424 */ /* 0x000fe200078e00ff */
        /* <DEDUP_REMOVED lines=8> */
[----:B-1----:R-:W-:Y:S02]  /*10930*/  DFMA R18, R64, R64, R64 ;  /* 0x000000404012722b */ /* 0x002fe40000000040 */
[----:B------:R-:W-:Y:S01]  /*10940*/  DADD R16, RZ, R46 ;  /* 0x00000000ff107229 */ /* 0x000fe2000000002e */
[----:B------:R-:W-:Y:S01]  /*10950*/  STL.128 [R1+0x130], RZ ;  /* 0x000130ff01007387 */ /* 0x000fe20000100c00 */
[----:B------:R-:W-:Y:S02]  /*10960*/  IMAD.MOV.U32 R64, RZ, RZ, 0x0 ;  /* 0x00000000ff407424 */ /* 0x000fe400078e00ff */
[----:B------:R-:W-:Y:S01]  /*10970*/  IMAD.MOV.U32 R65, RZ, RZ, 0x3ff00000 ;  /* 0x3ff00000ff417424 */ /* 0x000fe200078e00ff */
[----:B------:R0:W-:Y:S01]  /*10980*/  STL.128 [R1+0x280], R12 ;  /* 0x0002800c01007387 */ /* 0x0001e20000100c00 */
[----:B------:R-:W-:Y:S01]  /*10990*/  DFMA R72, R72, R18, R72 ;  /* 0x000000124848722b */ /* 0x000fe20000000048 */
[----:B--2---:R-:W-:Y:S01]  /*109a0*/  CS2R R22, SRZ ;  /* 0x0000000000167805 */ /* 0x004fe2000001ff00 */
[----:B------:R-:W-:Y:S01]  /*109b0*/  DFMA R8, RZ, R76, R16 ;  /* 0x0000004cff08722b */ /* 0x000fe20000000010 */
[----:B------:R-:W-:Y:S01]  /*109c0*/  STL.128 [R1+0x370], RZ ;  /* 0x000370ff01007387 */ /* 0x000fe20000100c00 */
[----:B------:R-:W-:Y:S01]  /*109d0*/  CS2R R16, SRZ ;  /* 0x0000000000107805 */ /* 0x000fe2000001ff00 */
[----:B------:R-:W-:-:S02]  /*109e0*/  IMAD.MOV.U32 R18, RZ, RZ, 0x0 ;  /* 0x00000000ff127424 */ /* 0x000fc400078e00ff */
[----:B------:R1:W-:Y:S01]  /*109f0*/  STL.128 [R1+0x130], R20 ;  /* 0x0001301401007387 */ /* 0x0003e20000100c00 */
[----:B------:R-:W-:Y:S01]  /*10a00*/  DFMA R78, -R68, R72, 1 ;  /* 0x3ff00000444e742b */ /* 0x000fe20000000148 */
[----:B------:R-:W-:Y:S01]  /*10a10*/  IMAD.MOV.U32 R19, RZ, RZ, 0x3ff00000 ;  /* 0x3ff00000ff137424 */ /* 0x000fe200078e00ff */
[----:B------:R-:W-:Y:S01]  /*10a20*/  DFMA R8, RZ, R74, R8 ;  /* 0x0000004aff08722b */ /* 0x000fe20000000008 */
[----:B------:R-:W-:Y:S01]  /*10a30*/  STL.128 [R1+0x1d0], RZ ;  /* 0x0001d0ff01007387 */ /* 0x000fe20000100c00 */
[----:B0-----:R-:W-:Y:S01]  /*10a40*/  IMAD.MOV.U32 R15, RZ, RZ, -0x40100000 ;  /* 0xbff00000ff0f7424 */ /* 0x001fe200078e00ff */
[----:B------:R-:W-:Y:S02]  /*10a50*/  CS2R R12, SRZ ;  /* 0x00000000000c7805 */ /* 0x000fe4000001ff00 */
[----:B------:R-:W-:Y:S01]  /*10a60*/  STL.128 [R1+0x3c0], RZ ;  /* 0x0003c0ff01007387 */ /* 0x000fe20000100c00 */
[----:B------:R-:W-:Y:S01]  /*10a70*/  DFMA R78, R72, R78, R72 ;  /* 0x0000004e484e722b */ /* 0x000fe20000000048 */
[----:B------:R-:W-:-:S02]  /*10a80*/  IMAD.MOV.U32 R73, RZ, RZ, 0x3 ;  /* 0x00000003ff497424 */ /* 0x000fc400078e00ff */
[----:B------:R0:W-:Y:S01]  /*10a90*/  STL.128 [R1+0x2f0], R12 ;  /* 0x0002f00c01007387 */ /* 0x0001e20000100c00 */
[----:B------:R-:W-:Y:S01]  /*10aa0*/  IMAD.MOV.U32 R72, RZ, RZ, 0x2 ;  /* 0x00000002ff487424 */ /* 0x000fe200078e00ff */
[----:B-1----:R-:W-:Y:S01]  /*10ab0*/  CS2R R20, SRZ ;  /* 0x0000000000147805 */ /* 0x002fe2000001ff00 */
[----:B------:R-:W-:Y:S01]  /*10ac0*/  IMAD.MOV.U32 R22, RZ, RZ, 0x0 ;  /* 0x00000000ff167424 */ /* 0x000fe200078e00ff */
[----:B------:R-:W-:Y:S01]  /*10ad0*/  STL.128 [R1+0x270], RZ ;  /* 0x000270ff01007387 */ /* 0x000fe20000100c00 */
[----:B------:R-:W-:-:S03]  /*10ae0*/  IMAD.MOV.U32 R23, RZ, RZ, 0x3ff00000 ;  /* 0x3ff00000ff177424 */ /* 0x000fc600078e00ff */
[----:B------:R-:W-:Y:S04]  /*10af0*/  STL.128 [R1+0x2e0], RZ ;  /* 0x0002e0ff01007387 */ /* 0x000fe80000100c00 */
[----:B------:R1:W-:Y:S01]  /*10b00*/  STL.128 [R1+0x1d0], R20 ;  /* 0x0001d01401007387 */ /* 0x0003e20000100c00 */
[----:B0-----:R-:W-:Y:S01]  /*10b10*/  CS2R R12, SRZ ;  /* 0x00000000000c7805 */ /* 0x001fe2000001ff00 */
[----:B------:R-:W-:Y:S02]  /*10b20*/  IMAD.MOV.U32 R15, RZ, RZ, 0x40000000 ;  /* 0x40000000ff0f7424 */ /* 0x000fe400078e00ff */
[----:B------:R-:W-:Y:S04]  /*10b30*/  STL.128 [R1+0x360], RZ ;  /* 0x000360ff01007387 */ /* 0x000fe80000100c00 */
[----:B------:R0:W-:Y:S04]  /*10b40*/  STL.128 [R1+0x370], R12 ;  /* 0x0003700c01007387 */ /* 0x0001e80000100c00 */
[----:B------:R-:W-:Y:S01]  /*10b50*/  STL.128 [R1+0x380], RZ ;  /* 0x000380ff01007387 */ /* 0x000fe20000100c00 */
[----:B-1----:R-:W-:-:S03]  /*10b60*/  CS2R R20, SRZ ;  /* 0x0000000000147805 */ /* 0x002fc6000001ff00 */
[----:B------:R-:W-:Y:S04]  /*10b70*/  STL.128 [R1+0x390], RZ ;  /* 0x000390ff01007387 */ /* 0x000fe80000100c00 */
[----:B------:R1:W-:Y:S01]  /*10b80*/  STL.128 [R1+0x270], R20 ;  /* 0x0002701401007387 */ /* 0x0003e20000100c00 */
[----:B0-----:R-:W-:Y:S01]  /*10b90*/  IMAD.MOV.U32 R12, RZ, RZ, 0x0 ;  /* 0x00000000ff0c7424 */ /* 0x001fe200078e00ff */
[----:B------:R-:W-:Y:S02]  /*10ba0*/  MOV R13, 0x3ff00000 ;  /* 0x3ff00000000d7802 */ /* 0x000fe40000000f00 */
[----:B------:R-:W-:Y:S01]  /*10bb0*/  CS2R R14, SRZ ;  /* 0x00000000000e7805 */ /* 0x000fe2000001ff00 */
[----:B------:R-:W-:Y:S04]  /*10bc0*/  STL.128 [R1+0x3e0], RZ ;  /* 0x0003e0ff01007387 */ /* 0x000fe80000100c00 */
[----:B------:R0:W-:Y:S04]  /*10bd0*/  STL.128 [R1+0x3c0], R12 ;  /* 0x0003c00c01007387 */ /* 0x0001e80000100c00 */
[----:B------:R-:W-:Y:S01]  /*10be0*/  STL.128 [R1+0x3f0], RZ ;  /* 0x0003f0ff01007387 */ /* 0x000fe20000100c00 */
[----:B-1----:R-:W-:Y:S01]  /*10bf0*/  IMAD.MOV.U32 R20, RZ, RZ, 0x0 ;  /* 0x00000000ff147424 */ /* 0x002fe200078e00ff */
[----:B------:R-:W-:Y:S01]  /*10c00*/  CS2R R22, SRZ ;  /* 0x0000000000167805 */ /* 0x000fe2000001ff00 */
[----:B------:R-:W-:Y:S01]  /*10c10*/  IMAD.MOV.U32 R21, RZ, RZ, 0x3ff00000 ;  /* 0x3ff00000ff157424 */ /* 0x000fe200078e00ff */
[----:B------:R1:W-:Y:S04]  /*10c20*/  STL.128 [R1+0x390], R64 ;  /* 0x0003904001007387 */ /* 0x0003e80000100c00 */
[----:B------:R2:W-:Y:S01]  /*10c30*/  STL.128 [R1+0x2e0], R20 ;  /* 0x0002e01401007387 */ /* 0x0005e20000100c00 */
[----:B0-----:R-:W-:-:S03]  /*10c40*/  DADD R14, RZ, -R8 ;  /* 0x00000000ff0e7229 */ /* 0x001fc60000000808 */
[----:B------:R0:W-:Y:S04]  /*10c50*/  STL.128 [R1+0x3e0], R16 ;  /* 0x0003e01001007387 */ /* 0x0001e80000100c00 */
[----:B------:R-:W-:Y:S01]  /*10c60*/  STL.128 [R1+0x400], RZ ;  /* 0x000400ff01007387 */ /* 0x000fe20000100c00 */
[----:B------:R-:W-:Y:S01]  /*10c70*/  DMUL R8, R14, R78 ;  /* 0x0000004e0e087228 */ /* 0x000fe20000000000 */
[----:B-1----:R-:W-:Y:S01]  /*10c80*/  IMAD.MOV.U32 R65, RZ, RZ, -0x40100000 ;  /* 0xbff00000ff417424 */ /* 0x002fe200078e00ff */
[----:B------:R-:W-:Y:S01]  /*10c90*/  CS2R R66, SRZ ;  /* 0x0000000000427805 */ /* 0x000fe2000001ff00 */
[----:B------:R-:W-:Y:S01]  /*10ca0*/  STL.64 [R1+0x108], RZ ;  /* 0x000108ff01007387 */ /* 0x000fe20000100a00 */
[----:B--2---:R-:W-:Y:S01]  /*10cb0*/  CS2R R20, SRZ ;  /* 0x0000000000147805 */ /* 0x004fe2000001ff00 */
[----:B------:R-:W-:Y:S01]  /*10cc0*/  IMAD.MOV.U32 R22, RZ, RZ, 0x0 ;  /* 0x00000000ff167424 */ /* 0x000fe200078e00ff */
[----:B------:R-:W-:Y:S01]  /*10cd0*/  FSETP.GEU.AND P1, PT, |R15|, 6.5827683646048100446e-37, PT ;  /* 0x036000000f00780b */ /* 0x000fe20003f2e200 */
[----:B------:R-:W-:Y:S01]  /*10ce0*/  IMAD.MOV.U32 R23, RZ, RZ, 0x3ff00000 ;  /* 0x3ff00000ff177424 */ /* 0x000fe200078e00ff */
[----:B------:R-:W-:Y:S01]  /*10cf0*/  DFMA R12, -R68, R8, R14 ;  /* 0x00000008440c722b */ /* 0x000fe2000000010e */
[----:B0-----:R-:W-:Y:S01]  /*10d00*/  MOV R16, 0x1 ;  /* 0x0000000100107802 */ /* 0x001fe20000000f00 */
[----:B------:R-:W-:Y:S01]  /*10d10*/  IMAD.MOV.U32 R17, RZ, RZ, 0x1 ;  /* 0x00000001ff117424 */ /* 0x000fe200078e00ff */
[----:B------:R-:W-:Y:S01]  /*10d20*/  STL.64 [R1+0x200], RZ ;  /* 0x000200ff01007387 */ /* 0x000fe20000100a00 */
[----:B------:R-:W-:-:S02]  /*10d30*/  IMAD.MOV.U32 R18, RZ, RZ, 0x2 ;  /* 0x00000002ff127424 */ /* 0x000fc400078e00ff */
[----:B------:R-:W-:Y:S01]  /*10d40*/  IMAD.MOV.U32 R19, RZ, RZ, 0x2 ;  /* 0x00000002ff137424 */ /* 0x000fe200078e00ff */
[----:B------:R0:W-:Y:S01]  /*10d50*/  STL.128 [R1+0x360], R20 ;  /* 0x0003601401007387 */ /* 0x0001e20000100c00 */
[----:B------:R-:W-:-:S03]  /*10d60*/  DFMA R12, R78, R12, R8 ;  /* 0x0000000c4e0c722b */ /* 0x000fc60000000008 */
[----:B------:R-:W-:Y:S04]  /*10d70*/  STL.64 [R1+0x318], RZ ;  /* 0x000318ff01007387 */ /* 0x000fe80000100a00 */
[----:B------:R-:W-:Y:S03]  /*10d80*/  STL.128 [R1+0x10], RZ ;  /* 0x000010ff01007387 */ /* 0x000fe60000100c00 */
[----:B------:R-:W-:Y:S01]  /*10d90*/  FFMA R8, RZ, R69, R13 ;  /* 0x00000045ff087223 */ /* 0x000fe2000000000d */
[----:B------:R-:W-:Y:S01]  /*10da0*/  STL.128 [R1+0x30], RZ ;  /* 0x000030ff01007387 */ /* 0x000fe20000100c00 */
[----:B0-----:R-:W-:Y:S01]  /*10db0*/  IMAD.MOV.U32 R20, RZ, RZ, 0x0 ;  /* 0x00000000ff147424 */ /* 0x001fe200078e00ff */
[----:B------:R-:W-:Y:S01]  /*10dc0*/  CS2R R22, SRZ ;  /* 0x0000000000167805 */ /* 0x000fe2000001ff00 */
[----:B------:R-:W-:Y:S01]  /*10dd0*/  IMAD.MOV.U32 R21, RZ, RZ, 0x3ff00000 ;  /* 0x3ff00000ff157424 */ /* 0x000fe200078e00ff */
[----:B------:R-:W-:Y:S01]  /*10de0*/  STL.128 [R1+0x40], RZ ;  /* 0x000040ff01007387 */ /* 0x000fe20000100c00 */
[----:B------:R-:W-:-:S02]  /*10df0*/  FSETP.GT.AND P0, PT, |R8|, 1.469367938527859385e-39, PT ;  /* 0x001000000800780b */ /* 0x000fc40003f04200 */
[----:B------:R-:W-:Y:S01]  /*10e00*/  CS2R R8, SRZ ;  /* 0x0000000000087805 */ /* 0x000fe2000001ff00 */
[----:B------:R0:W-:Y:S04]  /*10e10*/  STL.128 [R1+0x380], R20 ;  /* 0x0003801401007387 */ /* 0x0001e80000100c00 */
[----:B------:R-:W-:Y:S04]  /*10e20*/  STL.128 [R1+0x60], RZ ;  /* 0x000060ff01007387 */ /* 0x000fe80000100c00 */
[----:B------:R-:W-:Y:S04]  /*10e30*/  STL.128 [R1+0x90], RZ ;  /* 0x000090ff01007387 */ /* 0x000fe80000100c00 */
[----:B------:R-:W-:Y:S01]  /*10e40*/  STL.128 [R1+0xb0], RZ ;  /* 0x0000b0ff01007387 */ /* 0x000fe20000100c00 */
[----:B0-----:R-:W-:Y:S01]  /*10e50*/  CS2R R20, SRZ ;  /* 0x0000000000147805 */ /* 0x001fe2000001ff00 */
[----:B------:R-:W-:-:S02]  /*10e60*/  IMAD.MOV.U32 R22, RZ, RZ, 0x0 ;  /* 0x00000000ff167424 */ /* 0x000fc400078e00ff */
[----:B------:R-:W-:Y:S01]  /*10e70*/  STL.128 [R1+0xc0], RZ ;  /* 0x0000c0ff01007387 */ /* 0x000fe20000100c00 */
[----:B------:R-:W-:-:S03]  /*10e80*/  IMAD.MOV.U32 R23, RZ, RZ, -0x40000000 ;  /* 0xc0000000ff177424 */ /* 0x000fc600078e00ff */
[----:B------:R-:W-:Y:S04]  /*10e90*/  STL.128 [R1+0xe0], RZ ;  /* 0x0000e0ff01007387 */ /* 0x000fe80000100c00 */
[----:B------:R0:W-:Y:S04]  /*10ea0*/  STL.128 [R1+0x3f0], R20 ;  /* 0x0003f01401007387 */ /* 0x0001e80000100c00 */
[----:B------:R1:W-:Y:S04]  /*10eb0*/  STL.128 [R1+0x110], RZ ;  /* 0x000110ff01007387 */ /* 0x0003e80000100c00 */
[----:B------:R1:W-:Y:S04]  /*10ec0*/  STL.128 [R1+0x120], RZ ;  /* 0x000120ff01007387 */ /* 0x0003e80000100c00 */
[----:B------:R1:W-:Y:S01]  /*10ed0*/  STL.128 [R1+0x140], RZ ;  /* 0x000140ff01007387 */ /* 0x0003e20000100c00 */
[----:B0-----:R-:W-:Y:S01]  /*10ee0*/  MOV R23, 0x4 ;  /* 0x0000000400177802 */ /* 0x001fe20000000f00 */
[----:B------:R-:W-:-:S02]  /*10ef0*/  IMAD.MOV.U32 R22, RZ, RZ, 0x2 ;  /* 0x00000002ff167424 */ /* 0x000fc400078e00ff */
[----:B------:R1:W-:Y:S01]  /*10f00*/  STL.128 [R1+0x190], RZ ;  /* 0x000190ff01007387 */ /* 0x0003e20000100c00 */
[----:B------:R-:W-:Y:S02]  /*10f10*/  IMAD.MOV.U32 R20, RZ, RZ, 0x0 ;  /* 0x00000000ff147424 */ /* 0x000fe400078e00ff */
[----:B------:R-:W-:Y:S01]  /*10f20*/  IMAD.MOV.U32 R21, RZ, RZ, 0x3ff00000 ;  /* 0x3ff00000ff157424 */ /* 0x000fe200078e00ff */
        /* <DEDUP_REMOVED lines=45> */
[----:B------:R-:W-:Y:S01]  /*11200*/  MOV R14, R68 ;  /* 0x00000044000e7202 */ /* 0x000fe20000000f00 */
[----:B------:R-:W-:Y:S01]  /*11210*/  IMAD.MOV.U32 R13, RZ, RZ, R15 ;  /* 0x000000ffff0d7224 */ /* 0x000fe200078e000f */
[----:B------:R-:W-:Y:S01]  /*11220*/  MOV R12, 0x11250 ;  /* 0x00011250000c7802 */ /* 0x000fe20000000f00 */
[----:B------:R-:W-:-:S07]  /*11230*/  IMAD.MOV.U32 R15, RZ, RZ, R69 ;  /* 0x000000ffff0f7224 */ /* 0x000fce00078e0045 */
[----:B------:R-:W-:Y:S05]  /*11240*/  CALL.REL.NOINC `($__internal_0_$__cuda_sm20_div_rn_f64_full) ;  /* 0x0000012800ec7944 */ /* 0x000fea0003c00000 */
[----:B------:R-:W-:-:S07]  /*11250*/  IMAD.MOV.U32 R12, RZ, RZ, R14 ;  /* 0x000000ffff0c7224 */ /* 0x000fce00078e000e */
.L_x_193:
[----:B------:R-:W-:Y:S05]  /*11260*/  BSYNC.RECONVERGENT B4 ;  /* 0x0000000000047941 */ /* 0x000fea0003800200 */
.L_x_192:
[----:B------:R-:W-:Y:S01]  /*11270*/  DADD R46, R46, -1 ;  /* 0xbff000002e2e7429 */ /* 0x000fe20000000000 */
[----:B------:R-:W-:Y:S01]  /*11280*/  BSSY.RECONVERGENT B4, `(.L_x_194) ;  /* 0x000002f000047945 */ /* 0x000fe20003800200 */
[----:B-1----:R-:W-:Y:S02]  /*11290*/  DMUL R16, R70, R70 ;  /* 0x0000004646107228 */ /* 0x002fe40000000000 */
        /* <DEDUP_REMOVED lines=11> */
[----:B------:R-:W-:Y:S01]  /*11350*/  IMAD.MOV.U32 R16, RZ, RZ, 0x0 ;  /* 0x00000000ff107424 */ /* 0x000fe200078e00ff */
[----:B------:R-:W-:Y:S01]  /*11360*/  FSEL R86, R86, RZ, P0 ;  /* 0x000000ff56567208 */ /* 0x000fe20000000000 */
[----:B------:R-:W-:Y:S01]  /*11370*/  IMAD.MOV.U32 R17, RZ, RZ, 0x3fd80000 ;  /* 0x3fd80000ff117424 */ /* 0x000fe200078e00ff */
        /* <DEDUP_REMOVED lines=17> */
[----:B------:R-:W-:Y:S01]  /*11490*/  IADD3 R21, PT, PT, R15, -0x100000, RZ ;  /* 0xfff000000f157810 */ /* 0x000fe20007ffe0ff */
[----:B------:R-:W-:-:S05]  /*114a0*/  IMAD.MOV.U32 R20, RZ, RZ, R14 ;  /* 0x000000ffff147224 */ /* 0x000fca00078e000e */
        /* <DEDUP_REMOVED lines=12> */
.L_x_195:
[----:B------:R-:W-:Y:S05]  /*11570*/  BSYNC.RECONVERGENT B4 ;  /* 0x0000000000047941 */ /* 0x000fea0003800200 */
.L_x_194:
        /* <DEDUP_REMOVED lines=24> */
.L_x_197:
[----:B------:R-:W-:Y:S05]  /*11700*/  BSYNC.RECONVERGENT B4 ;  /* 0x0000000000047941 */ /* 0x000fea0003800200 */
.L_x_196:
        /* <DEDUP_REMOVED lines=22> */
.L_x_199:
[----:B------:R-:W-:Y:S05]  /*11870*/  BSYNC.RECONVERGENT B4 ;  /* 0x0000000000047941 */ /* 0x000fea0003800200 */
.L_x_198:
        /* <DEDUP_REMOVED lines=8> */
[----:B------:R-:W-:-:S06]  /*11900*/  DFMA R76, R74, R60, R76 ;  /* 0x0000003c4a4c722b */ /* 0x000fcc000000004c */
[----:B------:R-:W-:Y:S02]  /*11910*/  DADD R14, R14, -1 ;  /* 0xbff000000e0e7429 */ /* 0x000fe40000000000 */
[----:B------:R-:W-:Y:S01]  /*11920*/  DADD R68, R76, R76 ;  /* 0x000000004c447229 */ /* 0x000fe2000000004c */
[----:B------:R-:W-:Y:S02]  /*11930*/  FSEL R77, R20, RZ, !P1 ;  /* 0x000000ff144d7208 */ /* 0x000fe40004800000 */
[----:B------:R-:W-:Y:S01]  /*11940*/  FSEL R20, R21, 10.9073486328125, !P1 ;  /* 0x412e848015147808 */ /* 0x000fe20004800000 */
[----:B------:R-:W-:Y:S01]  /*11950*/  DSETP.GE.AND P1, PT, R12, RZ, PT ;  /* 0x000000ff0c00722a */ /* 0x000fe20003f26000 */
[----:B------:R-:W-:Y:S01]  /*11960*/  FSEL R77, R77, RZ, P0 ;  /* 0x000000ff4d4d7208 */ /* 0x000fe20000000000 */
[----:B------:R-:W-:Y:S01]  /*11970*/  DMUL R14, R64, R14 ;  /* 0x0000000e400e7228 */ /* 0x000fe20000000000 */
[----:B------:R-:W-:-:S07]  /*11980*/  FSEL R78, R20, 10.9073486328125, P0 ;  /* 0x412e8480144e7808 */ /* 0x000fce0000000000 */
        /* <DEDUP_REMOVED lines=35> */
.L_x_201:
[----:B------:R-:W-:Y:S05]  /*11bc0*/  BSYNC.RECONVERGENT B4 ;  /* 0x0000000000047941 */ /* 0x000fea0003800200 */
.L_x_200:
        /* <DEDUP_REMOVED lines=23> */
.L_x_203:
[----:B------:R-:W-:Y:S05]  /*11d40*/  BSYNC.RECONVERGENT B4 ;  /* 0x0000000000047941 */ /* 0x000fea0003800200 */
.L_x_202:
        /* <DEDUP_REMOVED lines=22> */
.L_x_205:
[----:B------:R-:W-:Y:S05]  /*11eb0*/  BSYNC.RECONVERGENT B4 ;  /* 0x0000000000047941 */ /* 0x000fea0003800200 */
.L_x_204:
        /* <DEDUP_REMOVED lines=53> */
.L_x_207:
[----:B------:R-:W-:Y:S05]  /*12210*/  BSYNC.RECONVERGENT B4 ;  /* 0x0000000000047941 */ /* 0x000fea0003800200 */
.L_x_206:
        /* <DEDUP_REMOVED lines=23> */
.L_x_209:
[----:B------:R-:W-:Y:S05]  /*12390*/  BSYNC.RECONVERGENT B4 ;  /* 0x0000000000047941 */ /* 0x000fea0003800200 */
.L_x_208:
        /* <DEDUP_REMOVED lines=22> */
.L_x_211:
[----:B------:R-:W-:Y:S05]  /*12500*/  BSYNC.RECONVERGENT B4 ;  /* 0x0000000000047941 */ /* 0x000fea0003800200 */
.L_x_210:
        /* <DEDUP_REMOVED lines=26> */
[CC--:B------:R-:W-:Y:S01]  /*126b0*/  DFMA R46, R44.reuse, R12.reuse, R58 ;  /* 0x0000000c2c2e722b */ /* 0x0c0fe2000000003a */
[----:B------:R-:W-:Y:S01]  /*126c0*/  IMAD.MOV.U32 R15, RZ, RZ, R43 ;  /* 0x000000ffff0f7224 */ /* 0x000fe200078e002b */
[----:B------:R-:W-:Y:S01]  /*126d0*/  DSETP.MAX.AND P0, P1, |R44|, |R42|, PT ;  /* 0x4000002a2c00722a */ /* 0x000fe2000390f200 */
[----:B------:R-:W-:Y:S01]  /*126e0*/  IMAD.MOV.U32 R72, RZ, RZ, 0x0 ;  /* 0x00000000ff487424 */ /* 0x000fe200078e00ff */
[-C--:B------:R-:W-:Y:S01]  /*126f0*/  DFMA R58, R42, R12.reuse, R48 ;  /* 0x0000000c2a3a722b */ /* 0x080fe20000000030 */
[----:B------:R-:W-:Y:S01]  /*12700*/  IMAD.MOV.U32 R73, RZ, RZ, 0x3fd80000 ;  /* 0x3fd80000ff497424 */ /* 0x000fe200078e00ff */
[----:B------:R-:W-:Y:S01]  /*12710*/  DFMA R8, R40, R12, R50 ;  /* 0x0000000c2808722b */ /* 0x000fe20000000032 */
[----:B------:R-:W-:Y:S01]  /*12720*/  BSSY.RECONVERGENT B1, `(.L_x_214) ;  /* 0x000008d000017945 */ /* 0x000fe20003800200 */
[----:B------:R-:W-:Y:S01]  /*12730*/  IMAD.MOV.U32 R12, RZ, RZ, R45 ;  /* 0x000000ffff0c7224 */ /* 0x000fe200078e002d */
[----:B------:R-:W-:Y:S01]  /*12740*/  DSETP.MIN.AND P2, P3, |R44|, |R42|, PT ;  /* 0x4000002a2c00722a */ /* 0x000fe20003b40200 */
[----:B------:R-:W-:Y:S01]  /*12750*/  IMAD.MOV.U32 R13, RZ, RZ, R42 ;  /* 0x000000ffff0d7224 */ /* 0x000fe200078e002a */
[----:B------:R-:W-:-:S02]  /*12760*/  DADD R66, -R46, 10 ;  /* 0x402400002e427429 */ /* 0x000fc40000000100 */
[----:B------:R-:W-:Y:S01]  /*12770*/  FSEL R19, |R12|, |R15|, P0 ;  /* 0x4000000f0c137208 */ /* 0x000fe20000000200 */
[----:B------:R-:W-:Y:S01]  /*12780*/  DADD R64, -R58, 10 ;  /* 0x402400003a407429 */ /* 0x000fe20000000100 */
[----:B------:R-:W-:Y:S01]  /*12790*/  MOV R12, R44 ;  /* 0x0000002c000c7202 */ /* 0x000fe20000000f00 */
[----:B------:R-:W-:Y:S01]  /*127a0*/  DADD R62, -R8, -10 ;  /* 0xc0240000083e7429 */ /* 0x000fe20000000100 */
[----:B------:R-:W-:Y:S02]  /*127b0*/  @P1 LOP3.LUT R19, R15, 0x80000, RZ, 0xfc, !PT ;  /* 0x000800000f131812 */ /* 0x000fe400078efcff */
[----:B------:R-:W-:Y:S01]  /*127c0*/  SEL R18, R12, R13, P0 ;  /* 0x0000000d0c127207 */ /* 0x000fe20000000000 */
[----:B------:R-:W-:Y:S02]  /*127d0*/  IMAD.MOV.U32 R12, RZ, RZ, R45 ;  /* 0x000000ffff0c7224 */ /* 0x000fe400078e002d */
[----:B------:R-:W-:Y:S01]  /*127e0*/  DSETP.MAX.AND P0, P1, |R66|, |R64|, PT ;  /* 0x400000404200722a */ /* 0x000fe2000390f200 */
[----:B------:R-:W-:-:S02]  /*127f0*/  IMAD.MOV.U32 R22, RZ, RZ, R19 ;  /* 0x000000ffff167224 */ /* 0x000fc400078e0013 */
[----:B------:R-:W-:Y:S01]  /*12800*/  FSEL R61, |R12|, |R15|, P2 ;  /* 0x4000000f0c3d7208 */ /* 0x000fe20001000200 */
[----:B------:R-:W-:Y:S01]  /*12810*/  IMAD.MOV.U32 R12, RZ, RZ, R44 ;  /* 0x000000ffff0c7224 */ /* 0x000fe200078e002c */
[----:B------:R-:W-:Y:S01]  /*12820*/  @P3 LOP3.LUT R61, R15, 0x80000, RZ, 0xfc, !PT ;  /* 0x000800000f3d3812 */ /* 0x000fe200078efcff */
[----:B------:R-:W-:Y:S02]  /*12830*/  IMAD.MOV.U32 R15, RZ, RZ, R65 ;  /* 0x000000ffff0f7224 */ /* 0x000fe400078e0041 */
[----:B------:R-:W-:Y:S01]  /*12840*/  IMAD.MOV.U32 R16, RZ, RZ, R18 ;  /* 0x000000ffff107224 */ /* 0x000fe200078e0012 */
[----:B------:R-:W-:Y:S01]  /*12850*/  SEL R14, R12, R13, P2 ;  /* 0x0000000d0c0e7207 */ /* 0x000fe20001000000 */
[----:B------:R-:W-:Y:S01]  /*12860*/  IMAD.MOV.U32 R12, RZ, RZ, R67 ;  /* 0x000000ffff0c7224 */ /* 0x000fe200078e0043 */
[----:B------:R-:W-:Y:S01]  /*12870*/  DSETP.MAX.AND P2, P3, |R40|, R18, PT ;  /* 0x000000122800722a */ /* 0x000fe20003b4f200 */
[--C-:B------:R-:W-:Y:S02]  /*12880*/  IMAD.MOV.U32 R13, RZ, RZ, R64.reuse ;  /* 0x000000ffff0d7224 */ /* 0x100fe400078e0040 */
[----:B------:R-:W-:Y:S01]  /*12890*/  IMAD.MOV.U32 R50, RZ, RZ, R64 ;  /* 0x000000ffff327224 */ /* 0x000fe200078e0040 */
[----:B------:R-:W-:-:S02]  /*128a0*/  FSEL R51, |R12|, |R15|, P0 ;  /* 0x4000000f0c337208 */ /* 0x000fc40000000200 */
[----:B------:R-:W-:Y:S02]  /*128b0*/  MOV R12, R66 ;  /* 0x00000042000c7202 */ /* 0x000fe40000000f00 */
[----:B------:R-:W-:Y:S01]  /*128c0*/  @P1 LOP3.LUT R51, R15, 0x80000, RZ, 0xfc, !PT ;  /* 0x000800000f331812 */ /* 0x000fe200078efcff */
[--C-:B------:R-:W-:Y:S01]  /*128d0*/  IMAD.MOV.U32 R15, RZ, RZ, R41.reuse ;  /* 0x000000ffff0f7224 */ /* 0x100fe200078e0029 */
[----:B------:R-:W-:Y:S01]  /*128e0*/  SEL R12, R12, R13, P0 ;  /* 0x0000000d0c0c7207 */ /* 0x000fe20000000000 */
[----:B------:R-:W-:Y:S01]  /*128f0*/  DSETP.MIN.AND P0, P1, |R40|, R18, PT ;  /* 0x000000122800722a */ /* 0x000fe20003900200 */
[----:B------:R-:W-:-:S05]  /*12900*/  IMAD.MOV.U32 R13, RZ, RZ, R41 ;  /* 0x000000ffff0d7224 */ /* 0x000fca00078e0029 */
[----:B------:R-:W-:Y:S01]  /*12910*/  FSEL R17, |R13|, R22, P2 ;  /* 0x000000160d117208 */ /* 0x000fe20001000200 */
[----:B------:R-:W-:Y:S01]  /*12920*/  IMAD.MOV.U32 R13, RZ, RZ, R40 ;  /* 0x000000ffff0d7224 */ /* 0x000fe200078e0028 */
[----:B------:R-:W-:Y:S02]  /*12930*/  @P3 LOP3.LUT R17, R22, 0x80000, RZ, 0xfc, !PT ;  /* 0x0008000016113812 */ /* 0x000fe400078efcff */
[----:B------:R-:W-:Y:S02]  /*12940*/  MOV R22, R18 ;  /* 0x0000001200167202 */ /* 0x000fe40000000f00 */
[----:B------:R-:W-:Y:S02]  /*12950*/  LOP3.LUT R18, R17, 0xffc00000, RZ, 0xc0, !PT ;  /* 0xffc0000011127812 */ /* 0x000fe400078ec0ff */
[----:B------:R-:W-:Y:S02]  /*12960*/  SEL R16, R13, R16, P2 ;  /* 0x000000100d107207 */ /* 0x000fe40001000000 */
[----:B------:R-:W-:Y:S01]  /*12970*/  FSEL R23, |R15|, R19, P0 ;  /* 0x000000130f177208 */ /* 0x000fe20000000200 */
[----:B------:R-:W-:Y:S01]  /*12980*/  IMAD.MOV.U32 R15, RZ, RZ, R66 ;  /* 0x000000ffff0f7224 */ /* 0x000fe200078e0042 */
[----:B------:R-:W-:Y:S01]  /*12990*/  SEL R22, R13, R22, P0 ;  /* 0x000000160d167207 */ /* 0x000fe20000000000 */
[----:B------:R-:W-:Y:S01]  /*129a0*/  IMAD.MOV.U32 R13, RZ, RZ, R51 ;  /* 0x000000ffff0d7224 */ /* 0x000fe200078e0033 */
[----:B------:R-:W-:Y:S01]  /*129b0*/  @P1 LOP3.LUT R23, R19, 0x80000, RZ, 0xfc, !PT ;  /* 0x0008000013171812 */ /* 0x000fe200078efcff */
[----:B------:R-:W-:Y:S01]  /*129c0*/  DSETP.MIN.AND P0, P1, |R66|, |R64|, PT ;  /* 0x400000404200722a */ /* 0x000fe20003900200 */
[----:B------:R-:W-:Y:S01]  /*129d0*/  LOP3.LUT R19, R18, 0x7fd00000, RZ, 0x3c, !PT ;  /* 0x7fd0000012137812 */ /* 0x000fe200078e3cff */
[----:B------:R-:W-:-:S02]  /*129e0*/  IMAD.MOV.U32 R18, RZ, RZ, RZ ;  /* 0x000000ffff127224 */ /* 0x000fc400078e00ff */
[C-C-:B------:R-:W-:Y:S01]  /*129f0*/  DSETP.MAX.AND P4, P5, |R62|.reuse, R12.reuse, PT ;  /* 0x0000000c3e00722a */ /* 0x140fe20003d8f200 */
[----:B------:R-:W-:Y:S01]  /*12a00*/  IMAD.MOV.U32 R60, RZ, RZ, R13 ;  /* 0x000000ffff3c7224 */ /* 0x000fe200078e000d */
[----:B------:R-:W-:Y:S02]  /*12a10*/  DSETP.MIN.AND P2, P3, |R62|, R12, PT ;  /* 0x0000000c3e00722a */ /* 0x000fe40003b40200 */
[----:B------:R-:W-:Y:S01]  /*12a20*/  DMUL R48, R22, R18 ;  /* 0x0000001216307228 */ /* 0x000fe20000000000 */
[----:B------:R-:W-:Y:S01]  /*12a30*/  SEL R22, R15, R50, P0 ;  /* 0x000000320f167207 */ /* 0x000fe20000000000 */
[--C-:B------:R-:W-:Y:S01]  /*12a40*/  IMAD.MOV.U32 R23, RZ, RZ, R12.reuse ;  /* 0x000000ffff177224 */ /* 0x100fe200078e000c */
[----:B------:R-:W-:Y:S01]  /*12a50*/  MOV R15, R61 ;  /* 0x0000003d000f7202 */ /* 0x000fe20000000f00 */
[----:B------:R-:W-:Y:S02]  /*12a60*/  IMAD.MOV.U32 R61, RZ, RZ, R12 ;  /* 0x000000ffff3d7224 */ /* 0x000fe400078e000c */
[----:B------:R-:W-:-:S02]  /*12a70*/  IMAD.MOV.U32 R12, RZ, RZ, R63 ;  /* 0x000000ffff0c7224 */ /* 0x000fc400078e003f */
[----:B------:R-:W-:Y:S02]  /*12a80*/  DMUL R48, R48, R48 ;  /* 0x0000003030307228 */ /* 0x000fe40000000000 */
[----:B------:R-:W-:Y:S01]  /*12a90*/  DMUL R14, R14, R18 ;  /* 0x000000120e0e7228 */ /* 0x000fe20000000000 */
[----:B------:R-:W-:Y:S01]  /*12aa0*/  FSEL R69, |R12|, R13, P4 ;  /* 0x0000000d0c457208 */ /* 0x000fe20002000200 */
[----:B------:R-:W-:Y:S01]  /*12ab0*/  IMAD.MOV.U32 R12, RZ, RZ, R62 ;  /* 0x000000ffff0c7224 */ /* 0x000fe200078e003e */
[----:B------:R-:W-:Y:S02]  /*12ac0*/  @P5 LOP3.LUT R69, R13, 0x80000, RZ, 0xfc, !PT ;  /* 0x000800000d455812 */ /* 0x000fe400078efcff */
[----:B------:R-:W-:-:S03]  /*12ad0*/  MOV R13, R63 ;  /* 0x0000003f000d7202 */ /* 0x000fc60000000f00 */
[----:B------:R-:W-:Y:S01]  /*12ae0*/  DFMA R50, R14, R14, R48 ;  /* 0x0000000e0e32722b */ /* 0x000fe20000000030 */
[----:B------:R-:W-:Y:S01]  /*12af0*/  SEL R12, R12, R23, P4 ;  /* 0x000000170c0c7207 */ /* 0x000fe20002000000 */
[----:B------:R-:W-:Y:S01]  /*12b00*/  DMUL R14, R16, R18 ;  /* 0x00000012100e7228 */ /* 0x000fe20000000000 */
[----:B------:R-:W-:Y:S01]  /*12b10*/  FSEL R49, |R13|, R60, P2 ;  /* 0x0000003c0d317208 */ /* 0x000fe20001000200 */
[----:B------:R-:W-:Y:S01]  /*12b20*/  IMAD.MOV.U32 R13, RZ, RZ, R69 ;  /* 0x000000ffff0d7224 */ /* 0x000fe200078e0045 */
[----:B------:R-:W-:Y:S01]  /*12b30*/  @P3 LOP3.LUT R49, R60, 0x80000, RZ, 0xfc, !PT ;  /* 0x000800003c313812 */ /* 0x000fe200078efcff */
[----:B------:R-:W-:Y:S02]  /*12b40*/  IMAD.MOV.U32 R48, RZ, RZ, R62 ;  /* 0x000000ffff307224 */ /* 0x000fe400078e003e */
[----:B------:R-:W-:Y:S01]  /*12b50*/  IMAD.MOV.U32 R60, RZ, RZ, RZ ;  /* 0x000000ffff3c7224 */ /* 0x000fe200078e00ff */
[----:B------:R-:W-:Y:S01]  /*12b60*/  LOP3.LUT R23, R13, 0xffc00000, RZ, 0xc0, !PT ;  /* 0xffc000000d177812 */ /* 0x000fe200078ec0ff */
[----:B------:R-:W-:Y:S01]  /*12b70*/  DFMA R50, R14, R14, R50 ;  /* 0x0000000e0e32722b */ /* 0x000fe20000000032 */
[----:B------:R-:W-:Y:S01]  /*12b80*/  SEL R48, R48, R61, P2 ;  /* 0x0000003d30307207 */ /* 0x000fe20001000000 */
[----:B------:R-:W-:Y:S01]  /*12b90*/  IMAD.MOV.U32 R14, RZ, RZ, R67 ;  /* 0x000000ffff0e7224 */ /* 0x000fe200078e0043 */
[----:B------:R-:W-:Y:S01]  /*12ba0*/  LOP3.LUT R15, R23, 0x7fd00000, RZ, 0x3c, !PT ;  /* 0x7fd00000170f7812 */ /* 0x000fe200078e3cff */
[----:B------:R-:W-:-:S02]  /*12bb0*/  IMAD.MOV.U32 R23, RZ, RZ, R65 ;  /* 0x000000ffff177224 */ /* 0x000fc400078e0041 */
[----:B------:R-:W0:Y:S03]  /*12bc0*/  MUFU.RSQ64H R61, R51 ;  /* 0x00000033003d7308 */ /* 0x000e260000001c00 */
[----:B------:R-:W-:Y:S01]  /*12bd0*/  FSEL R69, |R14|, |R23|, P0 ;  /* 0x400000170e457208 */ /* 0x000fe20000000200 */
[----:B------:R-:W-:Y:S01]  /*12be0*/  IMAD.MOV.U32 R14, RZ, RZ, RZ ;  /* 0x000000ffff0e7224 */ /* 0x000fe200078e00ff */
[----:B------:R-:W-:Y:S01]  /*12bf0*/  @P1 LOP3.LUT R69, R23, 0x80000, RZ, 0xfc, !PT ;  /* 0x0008000017451812 */ /* 0x000fe200078efcff */
[----:B------:R-:W-:-:S03]  /*12c00*/  DSETP.NEU.AND P1, PT, R16, +INF , PT ;  /* 0x7ff000001000742a */ /* 0x000fc60003f2d000 */
[----:B------:R-:W-:Y:S01]  /*12c10*/  MOV R23, R69 ;  /* 0x0000004500177202 */ /* 0x000fe20000000f00 */
[----:B------:R-:W-:-:S05]  /*12c20*/  DMUL R48, R48, R14 ;  /* 0x0000000e30307228 */ /* 0x000fca0000000000 */
[----:B------:R-:W-:Y:S02]  /*12c30*/  DMUL R22, R22, R14 ;  /* 0x0000000e16167228 */ /* 0x000fe40000000000 */
[----:B0-----:R-:W-:Y:S02]  /*12c40*/  DMUL R68, R60, R60 ;  /* 0x0000003c3c447228 */ /* 0x001fe40000000000 */
[----:B------:R-:W-:-:S06]  /*12c50*/  DMUL R48, R48, R48 ;  /* 0x0000003030307228 */ /* 0x000fcc0000000000 */
[----:B------:R-:W-:Y:S02]  /*12c60*/  DFMA R68, R50, -R68, 1 ;  /* 0x3ff000003244742b */ /* 0x000fe40000000844 */
[----:B------:R-:W-:Y:S02]  /*12c70*/  DFMA R48, R22, R22, R48 ;  /* 0x000000161630722b */ /* 0x000fe40000000030 */
[----:B------:R-:W-:Y:S02]  /*12c80*/  DMUL R22, R12, R14 ;  /* 0x0000000e0c167228 */ /* 0x000fe40000000000 */
[----:B------:R-:W-:Y:S02]  /*12c90*/  DADD R50, |R44|, |R42| ;  /* 0x000000002c327229 */ /* 0x000fe4000000062a */
[----:B------:R-:W-:Y:S02]  /*12ca0*/  DFMA R70, R68, R72, 0.5 ;  /* 0x3fe000004446742b */ /* 0x000fe40000000048 */
[----:B------:R-:W-:-:S02]  /*12cb0*/  DMUL R68, R60, R68 ;  /* 0x000000443c447228 */ /* 0x000fc40000000000 */
[----:B------:R-:W-:Y:S01]  /*12cc0*/  DFMA R48, R22, R22, R48 ;  /* 0x000000161630722b */ /* 0x000fe20000000030 */
[----:B------:R-:W-:-:S05]  /*12cd0*/  IMAD.MOV.U32 R22, RZ, RZ, RZ ;  /* 0x000000ffff167224 */ /* 0x000fca00078e00ff */
[----:B------:R-:W0:Y:S01]  /*12ce0*/  MUFU.RSQ64H R23, R49 ;  /* 0x0000003100177308 */ /* 0x000e220000001c00 */
[----:B------:R-:W-:Y:S02]  /*12cf0*/  DFMA R68, R70, R68, R60 ;  /* 0x000000444644722b */ /* 0x000fe4000000003c */
[----:B------:R-:W-:Y:S01]  /*12d00*/  DADD R60, |R40|, R50 ;  /* 0x00000000283c7229 */ /* 0x000fe20000000232 */
[----:B------:R-:W-:-:S05]  /*12d10*/  CS2R R70, SRZ ;  /* 0x0000000000467805 */ /* 0x000fca000001ff00 */
[----:B------:R-:W-:Y:S02]  /*12d20*/  DMUL R68, R18, R68 ;  /* 0x0000004412447228 */ /* 0x000fe40000000000 */
[C---:B------:R-:W-:Y:S02]  /*12d30*/  DADD R18, R60.reuse, +INF ;  /* 0x7ff000003c127429 */ /* 0x040fe40000000000 */
[----:B------:R-:W-:Y:S02]  /*12d40*/  DSETP.GT.AND P0, PT, R60, RZ, PT ;  /* 0x000000ff3c00722a */ /* 0x000fe40003f04000 */
[----:B0-----:R-:W-:-:S06]  /*12d50*/  DMUL R50, R22, R22 ;  /* 0x0000001616327228 */ /* 0x001fcc0000000000 */
[----:B------:R-:W-:Y:S02]  /*12d60*/  FSEL R18, R68, R18, P0 ;  /* 0x0000001244127208 */ /* 0x000fe40000000000 */
[----:B------:R-:W-:Y:S02]  /*12d70*/  FSEL R19, R69, R19, P0 ;  /* 0x0000001345137208 */ /* 0x000fe40000000000 */
[----:B------:R-:W-:Y:S01]  /*12d80*/  CS2R R68, SRZ ;  /* 0x0000000000447805 */ /* 0x000fe2000001ff00 */
[----:B------:R-:W-:Y:S01]  /*12d90*/  DFMA R50, R48, -R50, 1 ;  /* 0x3ff000003032742b */ /* 0x000fe20000000832 */
[----:B------:R-:W-:Y:S01]  /*12da0*/  FSEL R18, R18, RZ, P1 ;  /* 0x000000ff12127208 */ /* 0x000fe20000800000 */
[----:B------:R-:W-:Y:S01]  /*12db0*/  IMAD.MOV.U32 R48, RZ, RZ, 0x0 ;  /* 0x00000000ff307424 */ /* 0x000fe200078e00ff */
[----:B------:R-:W-:Y:S02]  /*12dc0*/  FSEL R19, R19, RZ, P1 ;  /* 0x000000ff13137208 */ /* 0x000fe40000800000 */
[----:B------:R-:W-:-:S03]  /*12dd0*/  MOV R49, 0x3ff00000 ;  /* 0x3ff0000000317802 */ /* 0x000fc60000000f00 */
[----:B------:R-:W-:Y:S02]  /*12de0*/  DFMA R16, R50, R72, 0.5 ;  /* 0x3fe000003210742b */ /* 0x000fe40000000048 */
[----:B------:R-:W-:Y:S02]  /*12df0*/  DMUL R50, R22, R50 ;  /* 0x0000003216327228 */ /* 0x000fe40000000000 */
[----:B------:R-:W-:-:S06]  /*12e00*/  DMUL R42, R42, R18 ;  /* 0x000000122a2a7228 */ /* 0x000fcc0000000000 */
[----:B------:R-:W-:Y:S02]  /*12e10*/  DFMA R50, R16, R50, R22 ;  /* 0x000000321032722b */ /* 0x000fe40000000016 */
[-C--:B------:R-:W-:Y:S02]  /*12e20*/  DMUL R16, R44, R18.reuse ;  /* 0x000000122c107228 */ /* 0x080fe40000000000 */
        /* <DEDUP_REMOVED lines=28> */
.L_x_215:
[----:B------:R-:W-:Y:S05]  /*12ff0*/  BSYNC.RECONVERGENT B1 ;  /* 0x0000000000017941 */ /* 0x000fea0003800200 */
.L_x_214:
[----:B------:R-:W-:Y:S01]  /*13000*/  DMUL R44, R16, R70 ;  /* 0x00000046102c7228 */ /* 0x000fe20000000000 */
[----:B------:R-:W-:Y:S01]  /*13010*/  BSSY.RECONVERGENT B1, `(.L_x_216) ;  /* 0x0000026000017945 */ /* 0x000fe20003800200 */
[----:B------:R-:W-:Y:S02]  /*13020*/  DADD R22, |R62|, R22 ;  /* 0x000000003e167229 */ /* 0x000fe40000000216 */
        /* <DEDUP_REMOVED lines=19> */
[----:B------:R-:W-:Y:S01]  /*13160*/  DMUL R12, R64, R48 ;  /* 0x00000030400c7228 */ /* 0x000fe20000000000 */
[----:B------:R-:W-:-:S03]  /*13170*/  IMAD.MOV.U32 R60, RZ, RZ, RZ ;  /* 0x000000ffff3c7224 */ /* 0x000fc600078e00ff */
        /* <DEDUP_REMOVED lines=10> */
[----:B------:R-:W-:-:S03]  /*13220*/  FSEL R61, R16, R17, P0 ;  /* 0x00000011103d7208 */ /* 0x000fc60000000000 */
[----:B------:R-:W-:-:S03]  /*13230*/  IMAD.MOV.U32 R14, RZ, RZ, R60 ;  /* 0x000000ffff0e7224 */ /* 0x000fc600078e003c */
[----:B------:R-:W-:-:S04]  /*13240*/  @P1 LOP3.LUT R61, R17, 0x80000, RZ, 0xfc, !PT ;  /* 0x00080000113d1812 */ /* 0x000fc800078efcff */
[----:B------:R-:W-:-:S07]  /*13250*/  MOV R13, R61 ;  /* 0x0000003d000d7202 */ /* 0x000fce0000000f00 */
[----:B------:R-:W-:Y:S05]  /*13260*/  CALL.REL.NOINC `($_Z18cudaRaytraceKernel8Matrix4DPviii$__internal_accurate_pow) ;  /* 0x00000114001c7944 */ /* 0x000fea0003c00000 */
[----:B------:R-:W-:Y:S05]  /*13270*/  BSYNC.RECONVERGENT B1 ;  /* 0x0000000000017941 */ /* 0x000fea0003800200 */
.L_x_216:
        /* <DEDUP_REMOVED lines=26> */
[----:B------:R-:W-:Y:S02]  /*13420*/  DSETP.NEU.AND P1, PT, R60, RZ, PT ;  /* 0x000000ff3c00722a */ /* 0x000fe40003f2d000 */
[----:B------:R-:W-:Y:S02]  /*13430*/  DADD R58, RZ, R62 ;  /* 0x00000000ff3a7229 */ /* 0x000fe4000000003e */
[----:B------:R-:W-:-:S06]  /*13440*/  DADD R80, RZ, R22 ;  /* 0x00000000ff507229 */ /* 0x000fcc0000000016 */
[----:B------:R-:W-:Y:S02]  /*13450*/  DFMA R16, RZ, R58, R16 ;  /* 0x0000003aff10722b */ /* 0x000fe40000000010 */
[----:B0-----:R-:W-:Y:S02]  /*13460*/  DFMA R70, -R18, R72, 1 ;  /* 0x3ff000001246742b */ /* 0x001fe40000000148 */
[----:B------:R-:W-:Y:S01]  /*13470*/  @!P1 CS2R R14, SRZ ;  /* 0x00000000000e9805 */ /* 0x000fe2000001ff00 */
[----:B------:R-:W-:-:S03]  /*13480*/  DSETP.NEU.AND P1, PT, R60, 1, PT ;  /* 0x3ff000003c00742a */ /* 0x000fc60003f2d000 */
[----:B------:R-:W-:Y:S02]  /*13490*/  DFMA R22, RZ, R80, R16 ;  /* 0x00000050ff16722b */ /* 0x000fe40000000010 */
[----:B------:R-:W-:Y:S02]  /*134a0*/  DADD R16, R60, 100 ;  /* 0x405900003c107429 */ /* 0x000fe40000000000 */
[----:B------:R-:W-:-:S04]  /*134b0*/  DFMA R70, R70, R70, R70 ;  /* 0x000000464646722b */ /* 0x000fc80000000046 */
[----:B------:R-:W-:-:S04]  /*134c0*/  DADD R74, RZ, -R22 ;  /* 0x00000000ff4a7229 */ /* 0x000fc80000000816 */
[----:B------:R-:W-:Y:S01]  /*134d0*/  DFMA R70, R72, R70, R72 ;  /* 0x000000464846722b */ /* 0x000fe20000000048 */
[----:B------:R-:W-:-:S04]  /*134e0*/  LOP3.LUT R12, R17, 0x7ff00000, RZ, 0xc0, !PT ;  /* 0x7ff00000110c7812 */ /* 0x000fc800078ec0ff */
[----:B------:R-:W-:Y:S02]  /*134f0*/  ISETP.NE.AND P0, PT, R12, 0x7ff00000, PT ;  /* 0x7ff000000c00780c */ /* 0x000fe40003f05270 */
[----:B------:R-:W-:Y:S01]  /*13500*/  FSETP.GEU.AND P2, PT, |R75|, 6.5827683646048100446e-37, PT ;  /* 0x036000004b00780b */ /* 0x000fe20003f4e200 */
[----:B------:R-:W-:-:S08]  /*13510*/  DFMA R72, -R18, R70, 1 ;  /* 0x3ff000001248742b */ /* 0x000fd00000000146 */
[----:B------:R-:W-:Y:S02]  /*13520*/  DFMA R72, R70, R72, R70 ;  /* 0x000000484648722b */ /* 0x000fe40000000046 */
[----:B------:R-:W-:-:S06]  /*13530*/  DSETP.NEU.OR P0, PT, R60, +INF , P0 ;  /* 0x7ff000003c00742a */ /* 0x000fcc000070d400 */
[----:B------:R-:W-:-:S08]  /*13540*/  DMUL R16, R74, R72 ;  /* 0x000000484a107228 */ /* 0x000fd00000000000 */
[----:B------:R-:W-:Y:S01]  /*13550*/  DFMA R22, -R18, R16, R74 ;  /* 0x000000101216722b */ /* 0x000fe2000000014a */
[----:B------:R-:W-:Y:S02]  /*13560*/  @!P0 IMAD.MOV.U32 R14, RZ, RZ, 0x0 ;  /* 0x00000000ff0e8424 */ /* 0x000fe400078e00ff */
[----:B------:R-:W-:-:S03]  /*13570*/  @!P0 IMAD.MOV.U32 R15, RZ, RZ, 0x7ff00000 ;  /* 0x7ff00000ff0f8424 */ /* 0x000fc600078e00ff */
[----:B------:R-:W-:Y:S02]  /*13580*/  FSEL R60, R14, RZ, P1 ;  /* 0x000000ff0e3c7208 */ /* 0x000fe40000800000 */
[----:B------:R-:W-:Y:S01]  /*13590*/  DFMA R16, R72, R22, R16 ;  /* 0x000000164810722b */ /* 0x000fe20000000010 */
[----:B------:R-:W-:-:S09]  /*135a0*/  FSEL R61, R15, 1.875, P1 ;  /* 0x3ff000000f3d7808 */ /* 0x000fd20000800000 */
        /* <DEDUP_REMOVED lines=11> */
.L_x_218:
[----:B------:R-:W-:Y:S05]  /*13660*/  BSYNC.RECONVERGENT B5 ;  /* 0x0000000000057941 */ /* 0x000fea0003800200 */
.L_x_217:
        /* <DEDUP_REMOVED lines=48> */
.L_x_222:
[----:B------:R-:W-:Y:S05]  /*13970*/  BSYNC.RECONVERGENT B6 ;  /* 0x0000000000067941 */ /* 0x000fea0003800200 */
.L_x_221:
        /* <DEDUP_REMOVED lines=24> */
.L_x_224:
[----:B------:R-:W-:Y:S05]  /*13b00*/  BSYNC.RECONVERGENT B6 ;  /* 0x0000000000067941 */ /* 0x000fea0003800200 */
.L_x_223:
        /* <DEDUP_REMOVED lines=22> */
.L_x_226:
[----:B------:R-:W-:Y:S05]  /*13c70*/  BSYNC.RECONVERGENT B6 ;  /* 0x0000000000067941 */ /* 0x000fea0003800200 */
.L_x_225:
        /* <DEDUP_REMOVED lines=16> */
[----:B------:R-:W-:Y:S01]  /*13d80*/  MOV R16, 0x0 ;  /* 0x0000000000107802 */ /* 0x000fe20000000f00 */
        /* <DEDUP_REMOVED lines=31> */
.L_x_228:
[----:B------:R-:W-:Y:S05]  /*13f80*/  BSYNC.RECONVERGENT B6 ;  /* 0x0000000000067941 */ /* 0x000fea0003800200 */
.L_x_227:
        /* <DEDUP_REMOVED lines=23> */
.L_x_230:
[----:B------:R-:W-:Y:S05]  /*14100*/  BSYNC.RECONVERGENT B6 ;  /* 0x0000000000067941 */ /* 0x000fea0003800200 */
.L_x_229:
        /* <DEDUP_REMOVED lines=22> */
.L_x_232:
[----:B------:R-:W-:Y:S05]  /*14270*/  BSYNC.RECONVERGENT B6 ;  /* 0x0000000000067941 */ /* 0x000fea0003800200 */
.L_x_231:
        /* <DEDUP_REMOVED lines=16> */
[----:B------:R-:W-:Y:S01]  /*14380*/  MOV R16, 0x0 ;  /* 0x0000000000107802 */ /* 0x000fe20000000f00 */
[----:B------:R-:W-:Y:S01]  /*14390*/  IMAD.MOV.U32 R17, RZ, RZ, 0x3fd80000 ;  /* 0x3fd80000ff117424 */ /* 0x000fe200078e00ff */
        /* <DEDUP_REMOVED lines=31> */
.L_x_234:
[----:B------:R-:W-:Y:S05]  /*14590*/  BSYNC.RECONVERGENT B6 ;  /* 0x0000000000067941 */ /* 0x000fea0003800200 */
.L_x_233:
        /* <DEDUP_REMOVED lines=23> */
.L_x_236:
[----:B------:R-:W-:Y:S05]  /*14710*/  BSYNC.RECONVERGENT B6 ;  /* 0x0000000000067941 */ /* 0x000fea0003800200 */
.L_x_235:
        /* <DEDUP_REMOVED lines=22> */
.L_x_238:
[----:B------:R-:W-:Y:S05]  /*14880*/  BSYNC.RECONVERGENT B6 ;  /* 0x0000000000067941 */ /* 0x000fea0003800200 */
.L_x_237:
        /* <DEDUP_REMOVED lines=14> */
.L_x_220:
[----:B------:R-:W-:Y:S05]  /*14970*/  BSYNC.RECONVERGENT B5 ;  /* 0x0000000000057941 */ /* 0x000fea0003800200 */
.L_x_219:
[----:B------:R-:W2:Y:S01]  /*14980*/  LDL R21, [R21+0x104] ;  /* 0x0001040015157983 */ /* 0x000ea20000100800 */
[----:B------:R-:W-:Y:S01]  /*14990*/  DSETP.MAX.AND P1, P2, RZ, R50, PT ;  /* 0x00000032ff00722a */ /* 0x000fe20003a2f000 */
[----:B------:R-:W-:Y:S01]  /*149a0*/  IMAD.MOV.U32 R13, RZ, RZ, R51 ;  /* 0x000000ffff0d7224 */ /* 0x000fe200078e0033 */
[----:B------:R-:W-:Y:S01]  /*149b0*/  MOV R12, RZ ;  /* 0x000000ff000c7202 */ /* 0x000fe20000000f00 */
        /* <DEDUP_REMOVED lines=22> */
[----:B------:R-:W-:Y:S02]  /*14b20*/  IMAD.MOV.U32 R16, RZ, RZ, 0x0 ;  /* 0x00000000ff107424 */ /* 0x000fe400078e00ff */
[----:B------:R-:W-:-:S05]  /*14b30*/  IMAD.MOV.U32 R17, RZ, RZ, 0x3ff00000 ;  /* 0x3ff00000ff117424 */ /* 0x000fca00078e00ff */
[----:B------:R-:W1:Y:S01]  /*14b40*/  FRND.F64.FLOOR R12, R46 ;  /* 0x0000002e000c7313 */ /* 0x000e620000305800 */
[----:B0-----:R-:W-:Y:S02]  /*14b50*/  DADD R14, R8, -R14 ;  /* 0x00000000080e7229 */ /* 0x001fe4000000080e */
[----:B-1----:R-:W-:-:S06]  /*14b60*/  DADD R12, R46, -R12 ;  /* 0x000000002e0c7229 */ /* 0x002fcc000000080c */
[----:B------:R-:W-:-:S06]  /*14b70*/  DSETP.GEU.AND P0, PT, R14, 0.5, PT ;  /* 0x3fe000000e00742a */ /* 0x000fcc0003f0e000 */
[----:B------:R-:W-:Y:S01]  /*14b80*/  DSETP.GEU.XOR P0, PT, R12, 0.5, P0 ;  /* 0x3fe000000c00742a */ /* 0x000fe2000070e800 */
[----:B------:R-:W-:-:S05]  /*14b90*/  HFMA2 R12, -RZ, RZ, 0, 0 ;  /* 0x00000000ff0c7431 */ /* 0x000fca00000001ff */
[----:B------:R-:W-:Y:S02]  /*14ba0*/  FSEL R13, RZ, 1.875, !P0 ;  /* 0x3ff00000ff0d7808 */ /* 0x000fe40004000000 */
[----:B------:R-:W-:-:S03]  /*14bb0*/  PLOP3.LUT P0, PT, PT, PT, PT, 0x8, 0x80 ;  /* 0x000000000080781c */ /* 0x000fc60003f0e170 */
[--C-:B------:R-:W-:Y:S02]  /*14bc0*/  IMAD.MOV.U32 R15, RZ, RZ, R13.reuse ;  /* 0x000000ffff0f7224 */ /* 0x100fe400078e000d */
[--C-:B------:R-:W-:Y:S02]  /*14bd0*/  IMAD.MOV.U32 R14, RZ, RZ, R12.reuse ;  /* 0x000000ffff0e7224 */ /* 0x100fe400078e000c */
[----:B------:R-:W-:Y:S02]  /*14be0*/  IMAD.MOV.U32 R20, RZ, RZ, R12 ;  /* 0x000000ffff147224 */ /* 0x000fe400078e000c */
[----:B------:R-:W-:Y:S01]  /*14bf0*/  IMAD.MOV.U32 R21, RZ, RZ, R13 ;  /* 0x000000ffff157224 */ /* 0x000fe200078e000d */
[----:B------:R-:W-:Y:S06]  /*14c00*/  BRA `(.L_x_242) ;  /* 0x0000000000207947 */ /* 0x000fec0003800000 */
.L_x_241:
[----:B------:R-:W-:Y:S01]  /*14c10*/  HFMA2 R15, -RZ, RZ, 1.96875, 0 ;  /* 0x3fe00000ff0f7431 */ /* 0x000fe200000001ff */
[----:B------:R-:W-:Y:S01]  /*14c20*/  PLOP3.LUT P0, PT, PT, PT, PT, 0x8, 0x80 ;  /* 0x000000000080781c */ /* 0x000fe20003f0e170 */
[----:B------:R-:W-:Y:S01]  /*14c30*/  IMAD.MOV.U32 R14, RZ, RZ, 0x0 ;  /* 0x00000000ff0e7424 */ /* 0x000fe200078e00ff */
[----:B------:R-:W-:Y:S01]  /*14c40*/  CS2R R20, SRZ ;  /* 0x0000000000147805 */ /* 0x000fe2000001ff00 */
[----:B------:R-:W-:Y:S10]  /*14c50*/  BRA `(.L_x_242) ;  /* 0x00000000000c7947 */ /* 0x000ff40003800000 */
.L_x_240:
[----:B------:R-:W-:Y:S01]  /*14c60*/  PLOP3.LUT P0, PT, PT, PT, PT, 0x8, 0x80 ;  /* 0x000000000080781c */ /* 0x000fe20003f0e170 */
[----:B------:R-:W-:Y:S02]  /*14c70*/  IMAD.MOV.U32 R20, RZ, RZ, 0x0 ;  /* 0x00000000ff147424 */ /* 0x000fe400078e00ff */
[----:B------:R-:W-:-:S10]  /*14c80*/  IMAD.MOV.U32 R21, RZ, RZ, 0x3ff00000 ;  /* 0x3ff00000ff157424 */ /* 0x000fd400078e00ff */
.L_x_242:
[----:B------:R-:W-:Y:S05]  /*14c90*/  BSYNC.RECONVERGENT B1 ;  /* 0x0000000000017941 */ /* 0x000fea0003800200 */
.L_x_239:
        /* <DEDUP_REMOVED lines=15> */
.L_x_245:
[C---:B------:R-:W-:Y:S01]  /*14d90*/  DADD R16, R40.reuse, 5 ;  /* 0x4014000028107429 */ /* 0x040fe20000000000 */
[----:B------:R-:W-:Y:S01]  /*14da0*/  IMAD.MOV.U32 R12, RZ, RZ, R14 ;  /* 0x000000ffff0c7224 */ /* 0x000fe200078e000e */
[----:B------:R-:W-:Y:S01]  /*14db0*/  DSETP.NEU.AND P1, PT, R40, RZ, PT ;  /* 0x000000ff2800722a */ /* 0x000fe20003f2d000 */
[----:B------:R-:W-:Y:S01]  /*14dc0*/  ISETP.GE.AND P0, PT, R41, RZ, PT ;  /* 0x000000ff2900720c */ /* 0x000fe20003f06270 */
[----:B------:R-:W-:Y:S03]  /*14dd0*/  BSSY.RECONVERGENT B5, `(.L_x_246) ;  /* 0x0000012000057945 */ /* 0x000fe60003800200 */
[----:B------:R-:W-:Y:S01]  /*14de0*/  DADD R18, -RZ, -R12 ;  /* 0x00000000ff127229 */ /* 0x000fe2000000090c */
[----:B------:R-:W-:Y:S02]  /*14df0*/  MOV R12, 0x47ae147c ;  /* 0x47ae147c000c7802 */ /* 0x000fe40000000f00 */
        /* <DEDUP_REMOVED lines=12> */
[----:B------:R-:W-:Y:S02]  /*14ec0*/  @!P1 IMAD.MOV.U32 R16, RZ, RZ, -0x100000 ;  /* 0xfff00000ff109424 */ /* 0x000fe400078e00ff */
[----:B------:R-:W-:-:S03]  /*14ed0*/  @!P1 IMAD.MOV.U32 R14, RZ, RZ, RZ ;  /* 0x000000ffff0e9224 */ /* 0x000fc600078e00ff */
[----:B------:R-:W-:-:S07]  /*14ee0*/  @!P1 SEL R15, R16, 0x7ff00000, !P0 ;  /* 0x7ff00000100f9807 */ /* 0x000fce0004000000 */
.L_x_247:
[----:B------:R-:W-:Y:S05]  /*14ef0*/  BSYNC.RECONVERGENT B5 ;  /* 0x0000000000057941 */ /* 0x000fea0003800200 */
.L_x_246:
        /* <DEDUP_REMOVED lines=9> */
.L_x_244:
[----:B------:R-:W-:Y:S05]  /*14f90*/  BSYNC.RECONVERGENT B1 ;  /* 0x0000000000017941 */ /* 0x000fea0003800200 */
.L_x_243:
[----:B------:R-:W-:-:S14]  /*14fa0*/  DSETP.GT.AND P0, PT, R16, RZ, PT ;  /* 0x000000ff1000722a */ /* 0x000fdc0003f04000 */
[-C--:B------:R-:W-:Y:S02]  /*14fb0*/  @P0 DFMA R8, RZ, R16.reuse, R8 ;  /* 0x00000010ff08022b */ /* 0x080fe40000000008 */
[-C--:B------:R-:W-:Y:S02]  /*14fc0*/  @P0 DFMA R46, RZ, R16.reuse, R46 ;  /* 0x00000010ff2e022b */ /* 0x080fe4000000002e */
[----:B------:R-:W-:-:S11]  /*14fd0*/  @P0 DFMA R20, RZ, R16, R20 ;  /* 0x00000010ff14022b */ /* 0x000fd60000000014 */
.L_x_213:
[----:B------:R-:W-:Y:S05]  /*14fe0*/  BSYNC.RECONVERGENT B4 ;  /* 0x0000000000047941 */ /* 0x000fea0003800200 */
.L_x_212:
[-C--:B------:R-:W-:Y:S02]  /*14ff0*/  DFMA R4, R8, R6.reuse, R4 ;  /* 0x000000060804722b */ /* 0x080fe40000000004 */
[-C--:B------:R-:W-:Y:S02]  /*15000*/  DFMA R54, R46, R6.reuse, R54 ;  /* 0x000000062e36722b */ /* 0x080fe40000000036 */
[----:B------:R-:W-:-:S11]  /*15010*/  DFMA R52, R20, R6, R52 ;  /* 0x000000061434722b */ /* 0x000fd60000000034 */
.L_x_97:
[----:B------:R-:W-:Y:S05]  /*15020*/  BSYNC.RECONVERGENT B3 ;  /* 0x0000000000037941 */ /* 0x000fea0003800200 */
.L_x_96:
[-C--:B------:R-:W-:Y:S02]  /*15030*/  DFMA R24, R4, R56.reuse, R24 ;  /* 0x000000380418722b */ /* 0x080fe40000000018 */
[-C--:B------:R-:W-:Y:S02]  /*15040*/  DFMA R26, R54, R56.reuse, R26 ;  /* 0x00000038361a722b */ /* 0x080fe4000000001a */
[----:B------:R-:W-:-:S11]  /*15050*/  DFMA R28, R52, R56, R28 ;  /* 0x00000038341c722b */ /* 0x000fd6000000001c */
.L_x_72:
[----:B------:R-:W-:Y:S05]  /*15060*/  BSYNC.RECONVERGENT B2 ;  /* 0x0000000000027941 */ /* 0x000fea0003800200 */
.L_x_71:
[----:B------:R-:W-:Y:S01]  /*15070*/  DSETP.GT.AND P0, PT, R2, RZ, PT ;  /* 0x000000ff0200722a */ /* 0x000fe20003f04000 */
[----:B------:R-:W-:Y:S01]  /*15080*/  MOV R4, 0x0 ;  /* 0x0000000000047802 */ /* 0x000fe20000000f00 */
[----:B------:R-:W-:-:S12]  /*15090*/  IMAD.MOV.U32 R5, RZ, RZ, 0x406fe000 ;  /* 0x406fe000ff057424 */ /* 0x000fd800078e00ff */
[----:B------:R-:W-:Y:S05]  /*150a0*/  @!P0 BRA `(.L_x_37) ;  /* 0x000000e8007c8947 */ /* 0x000fea0003800000 */
[----:B------:R-:W-:Y:S01]  /*150b0*/  CS2R R40, SRZ ;  /* 0x0000000000287805 */ /* 0x000fe2000001ff00 */
[----:B------:R-:W-:Y:S01]  /*150c0*/  IMAD.MOV.U32 R42, RZ, RZ, 0x0 ;  /* 0x00000000ff2a7424 */ /* 0x000fe200078e00ff */
[----:B------:R-:W-:Y:S01]  /*150d0*/  CS2R R14, SRZ ;  /* 0x00000000000e7805 */ /* 0x000fe2000001ff00 */
[----:B------:R-:W-:Y:S01]  /*150e0*/  IMAD.MOV.U32 R43, RZ, RZ, 0x3ff00000 ;  /* 0x3ff00000ff2b7424 */ /* 0x000fe200078e00ff */
[----:B------:R-:W-:Y:S01]  /*150f0*/  STL.128 [R1+0x70], RZ ;  /* 0x000070ff01007387 */ /* 0x000fe20000100c00 */
[----:B------:R-:W-:Y:S01]  /*15100*/  IMAD.MOV.U32 R12, RZ, RZ, 0x0 ;  /* 0x00000000ff0c7424 */ /* 0x000fe200078e00ff */
[----:B------:R-:W-:Y:S01]  /*15110*/  DMUL R6, RZ, R30 ;  /* 0x0000001eff067228 */ /* 0x000fe20000000000 */
[----:B------:R-:W-:Y:S01]  /*15120*/  IMAD.MOV.U32 R13, RZ, RZ, 0x3ff00000 ;  /* 0x3ff00000ff0d7424 */ /* 0x000fe200078e00ff */
[----:B------:R0:W-:Y:S01]  /*15130*/  STL.128 [R1+0x70], R40 ;  /* 0x0000702801007387 */ /* 0x0001e20000100c00 */
[----:B------:R-:W-:Y:S01]  /*15140*/  IMAD.MOV.U32 R50, RZ, RZ, 0x0 ;  /* 0x00000000ff327424 */ /* 0x000fe200078e00ff */
[----:B------:R-:W-:Y:S01]  /*15150*/  CS2R R48, SRZ ;  /* 0x0000000000307805 */ /* 0x000fe2000001ff00 */
[----:B------:R-:W-:Y:S01]  /*15160*/  IMAD.MOV.U32 R51, RZ, RZ, 0x40000000 ;  /* 0x40000000ff337424 */ /* 0x000fe200078e00ff */
[----:B------:R-:W-:Y:S01]  /*15170*/  STL.128 [R1], RZ ;  /* 0x000000ff01007387 */ /* 0x000fe20000100c00 */
[----:B------:R-:W-:Y:S01]  /*15180*/  MOV R20, 0x0 ;  /* 0x0000000000147802 */ /* 0x000fe20000000f00 */
[----:B------:R-:W-:Y:S01]  /*15190*/  DFMA R8, RZ, R32, R6 ;  /* 0x00000020ff08722b */ /* 0x000fe20000000006 */
[----:B------:R-:W-:Y:S01]  /*151a0*/  IMAD.MOV.U32 R21, RZ, RZ, 0x3ff00000 ;  /* 0x3ff00000ff157424 */ /* 0x000fe200078e00ff */
[----:B------:R1:W-:Y:S01]  /*151b0*/  STL.128 [R1], R12 ;  /* 0x0000000c01007387 */ /* 0x0003e20000100c00 */
[----:B------:R-:W-:Y:S01]  /*151c0*/  CS2R R22, SRZ ;  /* 0x0000000000167805 */ /* 0x000fe2000001ff00 */
[----:B------:R-:W-:Y:S01]  /*151d0*/  IMAD.MOV.U32 R18, RZ, RZ, 0x0 ;  /* 0x00000000ff127424 */ /* 0x000fe200078e00ff */
[----:B------:R-:W-:Y:S01]  /*151e0*/  CS2R R16, SRZ ;  /* 0x0000000000107805 */ /* 0x000fe2000001ff00 */
[----:B------:R-:W-:Y:S01]  /*151f0*/  STL.128 [R1+0x130], RZ ;  /* 0x000130ff01007387 */ /* 0x000fe20000100c00 */
[----:B------:R-:W-:Y:S01]  /*15200*/  IMAD.MOV.U32 R19, RZ, RZ, 0x3ff00000 ;  /* 0x3ff00000ff137424 */ /* 0x000fe200078e00ff */
[----:B------:R-:W-:Y:S01]  /*15210*/  DADD R8, R10, R8 ;  /* 0x000000000a087229 */ /* 0x000fe20000000008 */
[----:B------:R-:W-:Y:S01]  /*15220*/  UMOV UR6, 0xeb1c432d ;  /* 0xeb1c432d00067882 */ /* 0x000fe20000000000 */
[----:B0-----:R-:W-:Y:S01]  /*15230*/  MOV R40, 0x0 ;  /* 0x0000000000287802 */ /* 0x001fe20000000f00 */
[----:B------:R-:W-:Y:S01]  /*15240*/  IMAD.MOV.U32 R41, RZ, RZ, 0x3ff00000 ;  /* 0x3ff00000ff297424 */ /* 0x000fe200078e00ff */
[----:B------:R-:W-:Y:S01]  /*15250*/  CS2R R42, SRZ ;  /* 0x00000000002a7805 */ /* 0x000fe2000001ff00 */
[----:B------:R-:W-:Y:S01]  /*15260*/  STL.128 [R1+0xa0], RZ ;  /* 0x0000a0ff01007387 */ /* 0x000fe20000100c00 */
[----:B------:R-:W-:Y:S01]  /*15270*/  UMOV UR7, 0x3f1a36e2 ;  /* 0x3f1a36e200077882 */ /* 0x000fe20000000000 */
[----:B------:R-:W-:Y:S01]  /*15280*/  IMAD.MOV.U32 R58, RZ, RZ, 0x0 ;  /* 0x00000000ff3a7424 */ /* 0x000fe200078e00ff */
[----:B------:R-:W-:Y:S01]  /*15290*/  DFMA R36, R30, UR6, R36 ;  /* 0x000000061e247c2b */ /* 0x000fe20008000024 */
[----:B------:R0:W-:Y:S01]  /*152a0*/  STL.128 [R1+0x130], R40 ;  /* 0x0001302801007387 */ /* 0x0001e20000100c00 */
[----:B-1----:R-:W-:-:S02]  /*152b0*/  CS2R R12, SRZ ;  /* 0x00000000000c7805 */ /* 0x002fc4000001ff00 */
[----:B------:R-:W-:Y:S01]  /*152c0*/  MOV R14, 0x0 ;  /* 0x00000000000e7802 */ /* 0x000fe20000000f00 */
[----:B------:R-:W-:Y:S01]  /*152d0*/  IMAD.MOV.U32 R15, RZ, RZ, 0x3ff00000 ;  /* 0x3ff00000ff0f7424 */ /* 0x000fe200078e00ff */
[----:B------:R-:W-:Y:S01]  /*152e0*/  STL.128 [R1+0x1b0], RZ ;  /* 0x0001b0ff01007387 */ /* 0x000fe20000100c00 */
[----:B------:R-:W-:Y:S01]  /*152f0*/  DFMA R38, R32, UR6, R38 ;  /* 0x0000000620267c2b */ /* 0x000fe20008000026 */
[----:B------:R-:W-:Y:S02]  /*15300*/  MOV R59, 0xbff00000 ;  /* 0xbff00000003b7802 */ /* 0x000fe40000000f00 */
[----:B------:R-:W-:Y:S01]  /*15310*/  CS2R R56, SRZ ;  /* 0x0000000000387805 */ /* 0x000fe2000001ff00 */
[----:B------:R1:W-:Y:S01]  /*15320*/  STL.128 [R1+0xa0], R12 ;  /* 0x0000a00c01007387 */ /* 0x0003e20000100c00 */
[----:B------:R-:W-:Y:S01]  /*15330*/  DFMA R34, R10, UR6, R34 ;  /* 0x000000060a227c2b */ /* 0x000fe20008000022 */
[----:B------:R-:W-:Y:S01]  /*15340*/  IMAD.MOV.U32 R52, RZ, RZ, 0x0 ;  /* 0x00000000ff347424 */ /* 0x000fe200078e00ff */
[----:B------:R-:W-:Y:S01]  /*15350*/  CS2R R54, SRZ ;  /* 0x0000000000367805 */ /* 0x000fe2000001ff00 */
[----:B------:R-:W-:Y:S01]  /*15360*/  STL.128 [R1+0x1e0], RZ ;  /* 0x0001e0ff01007387 */ /* 0x000fe20000100c00 */
[----:B------:R-:W-:Y:S01]  /*15370*/  IMAD.MOV.U32 R53, RZ, RZ, 0x3ff00000 ;  /* 0x3ff00000ff357424 */ /* 0x000fe200078e00ff */
[----:B------:R-:W-:Y:S01]  /*15380*/  CS2R R46, SRZ ;  /* 0x00000000002e7805 */ /* 0x000fe2000001ff00 */
[----:B------:R-:W-:Y:S01]  /*15390*/  IMAD.MOV.U32 R44, RZ, RZ, 0x0 ;  /* 0x00000000ff2c7424 */ /* 0x000fe200078e00ff */
[----:B0-----:R-:W-:Y:S01]  /*153a0*/  CS2R R42, SRZ ;  /* 0x00000000002a7805 */ /* 0x001fe2000001ff00 */
[----:B------:R0:W-:Y:S01]  /*153b0*/  STL.128 [R1+0x1e0], R48 ;  /* 0x0001e03001007387 */ /* 0x0001e20000100c00 */
[----:B------:R-:W-:Y:S01]  /*153c0*/  IMAD.MOV.U32 R45, RZ, RZ, 0x3ff00000 ;  /* 0x3ff00000ff2d7424 */ /* 0x000fe200078e00ff */
[----:B------:R-:W-:Y:S01]  /*153d0*/  CS2R R62, SRZ ;  /* 0x00000000003e7805 */ /* 0x000fe2000001ff00 */
[----:B------:R-:W-:Y:S01]  /*153e0*/  IMAD.MOV.U32 R60, RZ, RZ, 0x0 ;  /* 0x00000000ff3c7424 */ /* 0x000fe200078e00ff */
[----:B------:R2:W-:Y:S01]  /*153f0*/  STL.128 [R1+0x1b0], R40 ;  /* 0x0001b02801007387 */ /* 0x0005e20000100c00 */
[----:B------:R-:W-:Y:S01]  /*15400*/  IMAD.MOV.U32 R61, RZ, RZ, 0x3ff00000 ;  /* 0x3ff00000ff3d7424 */ /* 0x000fe200078e00ff */
[----:B------:R-:W-:Y:S01]  /*15410*/  MOV R64, 0x0 ;  /* 0x0000000000407802 */ /* 0x000fe20000000f00 */
[----:B-1----:R-:W-:Y:S01]  /*15420*/  IMAD.MOV.U32 R15, RZ, RZ, -0x40000000 ;  /* 0xc0000000ff0f7424 */ /* 0x002fe200078e00ff */
[----:B------:R-:W-:Y:S01]  /*15430*/  CS2R R12, SRZ ;  /* 0x00000000000c7805 */ /* 0x000fe2000001ff00 */
[----:B------:R-:W-:Y:S01]  /*15440*/  STL.128 [R1+0x160], RZ ;  /* 0x000160ff01007387 */ /* 0x000fe20000100c00 */
[----:B------:R-:W-:Y:S01]  /*15450*/  IMAD.MOV.U32 R65, RZ, RZ, 0x3ff00000 ;  /* 0x3ff00000ff417424 */ /* 0x000fe200078e00ff */
[----:B------:R-:W-:Y:S01]  /*15460*/  CS2R R70, SRZ ;  /* 0x0000000000467805 */ /* 0x000fe2000001ff00 */
[----:B------:R-:W-:Y:S01]  /*15470*/  IMAD.MOV.U32 R66, RZ, RZ, 0x0 ;  /* 0x00000000ff427424 */ /* 0x000fe200078e00ff */
[----:B------:R1:W-:Y:S01]  /*15480*/  STL.128 [R1+0x160], R12 ;  /* 0x0001600c01007387 */ /* 0x0003e20000100c00 */
[----:B------:R-:W-:Y:S01]  /*15490*/  IMAD.MOV.U32 R67, RZ, RZ, 0x3ff00000 ;  /* 0x3ff00000ff437424 */ /* 0x000fe200078e00ff */
[----:B------:R-:W-:Y:S01]  /*154a0*/  BSSY.RECONVERGENT B2, `(.L_x_248) ;  /* 0x00000db000027945 */ /* 0x000fe20003800200 */
[----:B0-----:R-:W-:Y:S01]  /*154b0*/  DFMA R50, RZ, R32, R30 ;  /* 0x00000020ff32722b */ /* 0x001fe2000000001e */
[----:B------:R-:W-:Y:S01]  /*154c0*/  STL.128 [R1+0x1f0], RZ ;  /* 0x0001f0ff01007387 */ /* 0x000fe20000100c00 */
[----:B------:R-:W-:Y:S01]  /*154d0*/  IMAD.MOV.U32 R68, RZ, RZ, 0x0 ;  /* 0x00000000ff447424 */ /* 0x000fe200078e00ff */
[----:B--2---:R-:W-:-:S02]  /*154e0*/  DADD R40, R32, R6 ;  /* 0x0000000020287229 */ /* 0x004fc40000000006 */
[----:B------:R-:W-:Y:S01]  /*154f0*/  STL.128 [R1+0x270], RZ ;  /* 0x000270ff01007387 */ /* 0x000fe20000100c00 */
[----:B------:R-:W-:Y:S01]  /*15500*/  DMUL R6, RZ, R36 ;  /* 0x00000024ff067228 */ /* 0x000fe20000000000 */
[----:B------:R-:W-:Y:S01]  /*15510*/  IMAD.MOV.U32 R69, RZ, RZ, 0x3ff00000 ;  /* 0x3ff00000ff457424 */ /* 0x000fe200078e00ff */
[-C--:B------:R-:W-:Y:S01]  /*15520*/  DFMA R50, RZ, R10.reuse, R50 ;  /* 0x0000000aff32722b */ /* 0x080fe20000000032 */
[----:B------:R-:W-:Y:S01]  /*15530*/  STL.128 [R1+0x50], RZ ;  /* 0x000050ff01007387 */ /* 0x000fe20000100c00 */
[----:B------:R-:W-:Y:S01]  /*15540*/  MOV R42, 0x0 ;  /* 0x00000000002a7802 */ /* 0x000fe20000000f00 */
[----:B------:R-:W-:Y:S01]  /*15550*/  IMAD.MOV.U32 R43, RZ, RZ, 0x3ff00000 ;  /* 0x3ff00000ff2b7424 */ /* 0x000fe200078e00ff */
[----:B------:R-:W-:Y:S01]  /*15560*/  DFMA R40, RZ, R10, R40 ;  /* 0x0000000aff28722b */ /* 0x000fe20000000028 */
[----:B-1----:R-:W-:Y:S01]  /*15570*/  IMAD.MOV.U32 R12, RZ, RZ, 0x0 ;  /* 0x00000000ff0c7424 */ /* 0x002fe200078e00ff */
[----:B------:R-:W-:Y:S01]  /*15580*/  CS2R R14, SRZ ;  /* 0x00000000000e7805 */ /* 0x000fe2000001ff00 */
[----:B------:R-:W-:Y:S01]  /*15590*/  IMAD.MOV.U32 R13, RZ, RZ, -0x40100000 ;  /* 0xbff00000ff0d7424 */ /* 0x000fe200078e00ff */
        /* <DEDUP_REMOVED lines=8> */
[----:B-1----:R-:W-:Y:S01]  /*15620*/  CS2R R12, SRZ ;  /* 0x00000000000c7805 */ /* 0x002fe2000001ff00 */
[----:B------:R-:W-:Y:S01]  /*15630*/  IMAD.MOV.U32 R14, RZ, RZ, 0x0 ;  /* 0x00000000ff0e7424 */ /* 0x000fe200078e00ff */
[----:B------:R-:W-:Y:S01]  /*15640*/  STL.128 [R1+0xd0], RZ ;  /* 0x0000d0ff01007387 */ /* 0x000fe20000100c00 */
[----:B------:R-:W-:-:S03]  /*15650*/  IMAD.MOV.U32 R15, RZ, RZ, 0x3ff00000 ;  /* 0x3ff00000ff0f7424 */ /* 0x000fc600078e00ff */
[----:B------:R0:W-:Y:S01]  /*15660*/  STL.128 [R1+0xf0], R20 ;  /* 0x0000f01401007387 */ /* 0x0001e20000100c00 */
[----:B--2---:R-:W-:Y:S01]  /*15670*/  IMAD.MOV.U32 R16, RZ, RZ, 0x0 ;  /* 0x00000000ff107424 */ /* 0x004fe200078e00ff */
[----:B------:R-:W-:Y:S02]  /*15680*/  CS2R R18, SRZ ;  /* 0x0000000000127805 */ /* 0x000fe4000001ff00 */
[----:B------:R1:W-:Y:S01]  /*15690*/  STL.128 [R1+0x270], R12 ;  /* 0x0002700c01007387 */ /* 0x0003e20000100c00 */
[----:B------:R-:W-:-:S03]  /*156a0*/  IMAD.MOV.U32 R17, RZ, RZ, 0x3ff00000 ;  /* 0x3ff00000ff117424 */ /* 0x000fc600078e00ff */
[----:B------:R-:W-:Y:S04]  /*156b0*/  STL.128 [R1+0x180], RZ ;  /* 0x000180ff01007387 */ /* 0x000fe80000100c00 */
[----:B------:R2:W-:Y:S01]  /*156c0*/  STL.128 [R1+0xd0], R16 ;  /* 0x0000d01001007387 */ /* 0x0005e20000100c00 */
[----:B0-----:R-:W-:Y:S01]  /*156d0*/  IMAD.MOV.U32 R20, RZ, RZ, 0x0 ;  /* 0x00000000ff147424 */ /* 0x001fe200078e00ff */
[----:B------:R-:W-:Y:S02]  /*156e0*/  MOV R21, 0x3ff00000 ;  /* 0x3ff0000000157802 */ /* 0x000fe40000000f00 */
[----:B------:R-:W-:Y:S01]  /*156f0*/  STL.128 [R1+0x170], RZ ;  /* 0x000170ff01007387 */ /* 0x000fe20000100c00 */
[----:B-1----:R-:W-:Y:S01]  /*15700*/  DFMA R14, RZ, R40, R50 ;  /* 0x00000028ff0e722b */ /* 0x002fe20000000032 */
[----:B------:R-:W-:-:S02]  /*15710*/  IMAD.MOV.U32 R12, RZ, RZ, 0x1 ;  /* 0x00000001ff0c7424 */ /* 0x000fc400078e00ff */
[----:B------:R0:W-:Y:S04]  /*15720*/  STL.128 [R1+0x180], R20 ;  /* 0x0001801401007387 */ /* 0x0001e80000100c00 */
[----:B------:R-:W-:Y:S01]  /*15730*/  STL.128 [R1+0x230], RZ ;  /* 0x000230ff01007387 */ /* 0x000fe20000100c00 */
[----:B------:R-:W-:Y:S01]  /*15740*/  DFMA R14, RZ, R8, R14 ;  /* 0x00000008ff0e722b */ /* 0x000fe2000000000e */
[----:B--2---:R-:W-:Y:S02]  /*15750*/  CS2R R18, SRZ ;  /* 0x0000000000127805 */ /* 0x004fe4000001ff00 */
[----:B------:R-:W-:Y:S03]  /*15760*/  STL.128 [R1+0x210], RZ ;  /* 0x000210ff01007387 */ /* 0x000fe60000100c00 */
[----:B------:R-:W1:Y:S01]  /*15770*/  MUFU.RCP64H R13, R15 ;  /* 0x0000000f000d7308 */ /* 0x000e620000001800 */
[----:B------:R2:W-:Y:S01]  /*15780*/  STL.128 [R1+0x170], R16 ;  /* 0x0001701001007387 */ /* 0x0005e20000100c00 */
[----:B0-----:R-:W-:-:S03]  /*15790*/  CS2R R20, SRZ ;  /* 0x0000000000147805 */ /* 0x001fc6000001ff00 */
[----:B------:R-:W-:Y:S04]  /*157a0*/  STL.128 [R1+0x290], RZ ;  /* 0x000290ff01007387 */ /* 0x000fe80000100c00 */
[----:B------:R0:W-:Y:S04]  /*157b0*/  STL.128 [R1+0x230], R20 ;  /* 0x0002301401007387 */ /* 0x0001e80000100c00 */
[----:B------:R-:W-:Y:S01]  /*157c0*/  STL.128 [R1+0x280], RZ ;  /* 0x000280ff01007387 */ /* 0x000fe20000100c00 */
[----:B--2---:R-:W-:-:S03]  /*157d0*/  CS2R R18, SRZ ;  /* 0x0000000000127805 */ /* 0x004fc6000001ff00 */
[----:B------:R-:W-:Y:S04]  /*157e0*/  STL.128 [R1+0x2f0], RZ ;  /* 0x0002f0ff01007387 */ /* 0x000fe80000100c00 */
[----:B------:R2:W-:Y:S01]  /*157f0*/  STL.128 [R1+0x210], R16 ;  /* 0x0002101001007387 */ /* 0x0005e20000100c00 */
[----:B0-----:R-:W-:Y:S01]  /*15800*/  IMAD.MOV.U32 R20, RZ, RZ, 0x0 ;  /* 0x00000000ff147424 */ /* 0x001fe200078e00ff */
[----:B------:R-:W-:Y:S02]  /*15810*/  MOV R21, 0x3ff00000 ;  /* 0x3ff0000000157802 */ /* 0x000fe40000000f00 */
[----:B------:R-:W-:Y:S01]  /*15820*/  CS2R R22, SRZ ;  /* 0x0000000000167805 */ /* 0x000fe2000001ff00 */
[----:B------:R-:W-:Y:S04]  /*15830*/  STL.128 [R1+0x300], RZ ;  /* 0x000300ff01007387 */ /* 0x000fe80000100c00 */
[----:B------:R0:W-:Y:S04]  /*15840*/  STL.128 [R1+0x290], R20 ;  /* 0x0002901401007387 */ /* 0x0001e80000100c00 */
[----:B------:R3:W-:Y:S01]  /*15850*/  STL.128 [R1+0x2f0], R56 ;  /* 0x0002f03801007387 */ /* 0x0007e20000100c00 */
[----:B--2---:R-:W-:Y:S01]  /*15860*/  CS2R R16, SRZ ;  /* 0x0000000000107805 */ /* 0x004fe2000001ff00 */
[----:B------:R-:W-:-:S02]  /*15870*/  IMAD.MOV.U32 R18, RZ, RZ, 0x0 ;  /* 0x00000000ff127424 */ /* 0x000fc400078e00ff */
[----:B------:R-:W-:Y:S01]  /*15880*/  STL.128 [R1+0x2e0], RZ ;  /* 0x0002e0ff01007387 */ /* 0x000fe20000100c00 */
[----:B------:R-:W-:-:S03]  /*15890*/  IMAD.MOV.U32 R19, RZ, RZ, 0x3ff00000 ;  /* 0x3ff00000ff137424 */ /* 0x000fc600078e00ff */
[----:B------:R2:W-:Y:S01]  /*158a0*/  STL.128 [R1+0x2e0], R52 ;  /* 0x0002e03401007387 */ /* 0x0005e20000100c00 */
[----:B0-----:R-:W-:Y:S01]  /*158b0*/  CS2R R20, SRZ ;  /* 0x0000000000147805 */ /* 0x001fe2000001ff00 */
[----:B------:R-:W-:Y:S02]  /*158c0*/  IMAD.MOV.U32 R22, RZ, RZ, 0x0 ;  /* 0x00000000ff167424 */ /* 0x000fe400078e00ff */
[----:B------:R1:W-:Y:S01]  /*158d0*/  STL.128 [R1+0x280], R16 ;  /* 0x0002801001007387 */ /* 0x0003e20000100c00 */
[----:B------:R-:W-:Y:S01]  /*158e0*/  IMAD.MOV.U32 R23, RZ, RZ, 0x3ff00000 ;  /* 0x3ff00000ff177424 */ /* 0x000fe200078e00ff */
[--C-:B---3--:R-:W-:Y:S02]  /*158f0*/  DADD R56, R38, R6.reuse ;  /* 0x0000000026387229 */ /* 0x108fe40000000006 */
[----:B------:R-:W-:Y:S01]  /*15900*/  DFMA R6, RZ, R38, R6 ;  /* 0x00000026ff06722b */ /* 0x000fe20000000006 */
[----:B------:R-:W-:Y:S04]  /*15910*/  STL.128 [R1+0x360], RZ ;  /* 0x000360ff01007387 */ /* 0x000fe80000100c00 */
[----:B------:R0:W-:Y:S01]  /*15920*/  STL.128 [R1+0x300], R20 ;  /* 0x0003001401007387 */ /* 0x0001e20000100c00 */
[----:B------:R-:W-:Y:S01]  /*15930*/  DFMA R56, RZ, R34, R56 ;  /* 0x00000022ff38722b */ /* 0x000fe20000000038 */
[----:B--2---:R-:W-:Y:S01]  /*15940*/  CS2R R52, SRZ ;  /* 0x0000000000347805 */ /* 0x004fe2000001ff00 */
[----:B------:R-:W-:Y:S01]  /*15950*/  IMAD.MOV.U32 R54, RZ, RZ, 0x0 ;  /* 0x00000000ff367424 */ /* 0x000fe200078e00ff */
[----:B------:R-:W-:Y:S01]  /*15960*/  MOV R55, 0x3ff00000 ;  /* 0x3ff0000000377802 */ /* 0x000fe20000000f00 */
[----:B------:R-:W-:Y:S01]  /*15970*/  DADD R6, R34, R6 ;  /* 0x0000000022067229 */ /* 0x000fe20000000006 */
[----:B------:R-:W-:Y:S01]  /*15980*/  STL.128 [R1+0x80], RZ ;  /* 0x000080ff01007387 */ /* 0x000fe20000100c00 */
[----:B-1----:R-:W-:Y:S01]  /*15990*/  DFMA R16, -R14, R12, 1 ;  /* 0x3ff000000e10742b */ /* 0x002fe2000000010c */
[----:B------:R-:W-:-:S02]  /*159a0*/  IMAD.MOV.U32 R18, RZ, RZ, 0x1 ;  /* 0x00000001ff127424 */ /* 0x000fc400078e00ff */
[----:B------:R1:W-:Y:S01]  /*159b0*/  STL.128 [R1+0x360], R52 ;  /* 0x0003603401007387 */ /* 0x0003e20000100c00 */
[----:B------:R-:W-:-:S03]  /*159c0*/  IMAD.MOV.U32 R19, RZ, RZ, 0x1 ;  /* 0x00000001ff137424 */ /* 0x000fc600078e00ff */
[----:B------:R2:W-:Y:S01]  /*159d0*/  STL.128 [R1+0x80], R44 ;  /* 0x0000802c01007387 */ /* 0x0005e20000100c00 */
[----:B------:R-:W-:Y:S01]  /*159e0*/  DFMA R16, R16, R16, R16 ;  /* 0x000000101010722b */ /* 0x000fe20000000010 */
[----:B0-----:R-:W-:Y:S01]  /*159f0*/  IMAD.MOV.U32 R22, RZ, RZ, 0x2 ;  /* 0x00000002ff167424 */ /* 0x001fe200078e00ff */
[----:B------:R-:W-:Y:S01]  /*15a00*/  DFMA R20, RZ, R38, R36 ;  /* 0x00000026ff14722b */ /* 0x000fe20000000024 */
[----:B------:R-:W-:Y:S01]  /*15a10*/  STL.128 [R1+0x150], RZ ;  /* 0x000150ff01007387 */ /* 0x000fe20000100c00 */
[----:B------:R-:W-:-:S03]  /*15a20*/  MOV R23, 0x2 ;  /* 0x0000000200177802 */ /* 0x000fc60000000f00 */
[----:B------:R-:W-:Y:S01]  /*15a30*/  STL.128 [R1+0x1d0], RZ ;  /* 0x0001d0ff01007387 */ /* 0x000fe20000100c00 */
[----:B------:R-:W-:Y:S02]  /*15a40*/  DFMA R16, R12, R16, R12 ;  /* 0x000000100c10722b */ /* 0x000fe4000000000c */
[----:B------:R-:W-:Y:S01]  /*15a50*/  DFMA R20, RZ, R34, R20 ;  /* 0x00000022ff14722b */ /* 0x000fe20000000014 */
[----:B------:R-:W-:Y:S01]  /*15a60*/  STL.128 [R1+0x260], RZ ;  /* 0x000260ff01007387 */ /* 0x000fe20000100c00 */
[----:B-1----:R-:W-:Y:S02]  /*15a70*/  DADD R54, RZ, R56 ;  /* 0x00000000ff367229 */ /* 0x002fe40000000038 */
[----:B------:R-:W-:Y:S01]  /*15a80*/  DADD R52, RZ, R6 ;  /* 0x00000000ff347229 */ /* 0x000fe20000000006 */
[----:B--2---:R-:W-:Y:S01]  /*15a90*/  CS2R R44, SRZ ;  /* 0x00000000002c7805 */ /* 0x004fe2000001ff00 */
[----:B------:R-:W-:Y:S01]  /*15aa0*/  IMAD.MOV.U32 R46, RZ, RZ, 0x0 ;  /* 0x00000000ff2e7424 */ /* 0x000fe200078e00ff */
[----:B------:R-:W-:Y:S01]  /*15ab0*/  DFMA R6, -R14, R16, 1 ;  /* 0x3ff000000e06742b */ /* 0x000fe20000000110 */
[----:B------:R-:W-:Y:S01]  /*15ac0*/  IMAD.MOV.U32 R47, RZ, RZ, 0x3ff00000 ;  /* 0x3ff00000ff2f7424 */ /* 0x000fe200078e00ff */
[----:B------:R-:W-:Y:S01]  /*15ad0*/  DADD R12, RZ, R20 ;  /* 0x00000000ff0c7229 */ /* 0x000fe20000000014 */
[----:B------:R-:W-:Y:S04]  /*15ae0*/  STL.128 [R1+0x2b0], RZ ;  /* 0x0002b0ff01007387 */ /* 0x000fe80000100c00 */
[----:B------:R0:W-:Y:S01]  /*15af0*/  STL.128 [R1+0x150], R44 ;  /* 0x0001502c01007387 */ /* 0x0001e20000100c00 */
[----:B------:R-:W-:-:S02]  /*15b00*/  DFMA R6, R16, R6, R16 ;  /* 0x000000061006722b */ /* 0x000fc40000000010 */
[----:B------:R-:W-:Y:S01]  /*15b10*/  DFMA R12, RZ, R54, R12 ;  /* 0x00000036ff0c722b */ /* 0x000fe2000000000c */
[----:B------:R-:W-:Y:S04]  /*15b20*/  STL.128 [R1+0x340], RZ ;  /* 0x000340ff01007387 */ /* 0x000fe80000100c00 */
[----:B------:R-:W-:Y:S03]  /*15b30*/  STL.128 [R1+0x370], RZ ;  /* 0x000370ff01007387 */ /* 0x000fe60000100c00 */
[----:B------:R-:W-:Y:S01]  /*15b40*/  DFMA R12, RZ, R52, R12 ;  /* 0x00000034ff0c722b */ /* 0x000fe2000000000c */
[----:B------:R-:W-:Y:S01]  /*15b50*/  STL.128 [R1+0x380], RZ ;  /* 0x000380ff01007387 */ /* 0x000fe20000100c00 */
[----:B0-----:R-:W-:-:S03]  /*15b60*/  CS2R R44, SRZ ;  /* 0x00000000002c7805 */ /* 0x001fc6000001ff00 */
[----:B------:R-:W-:Y:S03]  /*15b70*/  STL.128 [R1+0x390], RZ ;  /* 0x000390ff01007387 */ /* 0x000fe60000100c00 */
[----:B------:R-:W-:Y:S01]  /*15b80*/  DADD R16, RZ, -R12 ;  /* 0x00000000ff107229 */ /* 0x000fe2000000080c */
[----:B------:R0:W-:Y:S04]  /*15b90*/  STL.128 [R1+0x1d0], R44 ;  /* 0x0001d02c01007387 */ /* 0x0001e80000100c00 */
[----:B------:R-:W-:Y:S03]  /*15ba0*/  STL.128 [R1+0x3e0], RZ ;  /* 0x0003e0ff01007387 */ /* 0x000fe60000100c00 */
[----:B------:R-:W-:Y:S01]  /*15bb0*/  DMUL R48, R16, R6 ;  /* 0x0000000610307228 */ /* 0x000fe20000000000 */
[----:B------:R1:W-:Y:S01]  /*15bc0*/  STL.128 [R1+0x380], R60 ;  /* 0x0003803c01007387 */ /* 0x0003e20000100c00 */
[----:B------:R-:W-:-:S03]  /*15bd0*/  FSETP.GEU.AND P1, PT, |R17|, 6.5827683646048100446e-37, PT ;  /* 0x036000001100780b */ /* 0x000fc60003f2e200 */
[----:B------:R2:W-:Y:S03]  /*15be0*/  STL.128 [R1+0x390], R64 ;  /* 0x0003904001007387 */ /* 0x0005e60000100c00 */
[----:B------:R-:W-:Y:S01]  /*15bf0*/  DFMA R12, -R14, R48, R16 ;  /* 0x000000300e0c722b */ /* 0x000fe20000000110 */
[----:B0-----:R-:W-:Y:S01]  /*15c00*/  IMAD.MOV.U32 R44, RZ, RZ, 0x0 ;  /* 0x00000000ff2c7424 */ /* 0x001fe200078e00ff */
[----:B------:R-:W-:Y:S02]  /*15c10*/  MOV R45, 0x3ff00000 ;  /* 0x3ff00000002d7802 */ /* 0x000fe40000000f00 */
[----:B------:R-:W-:Y:S01]  /*15c20*/  CS2R R46, SRZ ;  /* 0x00000000002e7805 */ /* 0x000fe2000001ff00 */
[----:B------:R-:W-:Y:S03]  /*15c30*/  STL.128 [R1+0x3c0], RZ ;  /* 0x0003c0ff01007387 */ /* 0x000fe60000100c00 */
[----:B------:R-:W-:Y:S01]  /*15c40*/  DFMA R12, R6, R12, R48 ;  /* 0x0000000c060c722b */ /* 0x000fe20000000030 */
[----:B------:R0:W-:Y:S01]  /*15c50*/  STL.128 [R1+0x260], R44 ;  /* 0x0002602c01007387 */ /* 0x0001e20000100c00 */
[----:B-1----:R-:W-:Y:S01]  /*15c60*/  CS2R R60, SRZ ;  /* 0x00000000003c7805 */ /* 0x002fe2000001ff00 */
[----:B------:R-:W-:-:S02]  /*15c70*/  IMAD.MOV.U32 R62, RZ, RZ, 0x0 ;  /* 0x00000000ff3e7424 */ /* 0x000fc400078e00ff */
[----:B------:R-:W-:Y:S01]  /*15c80*/  IMAD.MOV.U32 R63, RZ, RZ, -0x40000000 ;  /* 0xc0000000ff3f7424 */ /* 0x000fe200078e00ff */
[----:B--2---:R-:W-:Y:S01]  /*15c90*/  CS2R R66, SRZ ;  /* 0x0000000000427805 */ /* 0x004fe2000001ff00 */
[----:B------:R-:W-:Y:S01]  /*15ca0*/  IMAD.MOV.U32 R65, RZ, RZ, -0x40100000 ;  /* 0xbff00000ff417424 */ /* 0x000fe200078e00ff */
[----:B------:R-:W-:Y:S02]  /*15cb0*/  STL.128 [R1+0x3f0], RZ ;  /* 0x0003f0ff01007387 */ /* 0x000fe40000100c00 */
[----:B------:R-:W-:Y:S02]  /*15cc0*/  FFMA R6, RZ, R15, R13 ;  /* 0x0000000fff067223 */ /* 0x000fe4000000000d */
[----:B------:R-:W-:Y:S03]  /*15cd0*/  STL.128 [R1+0x400], RZ ;  /* 0x000400ff01007387 */ /* 0x000fe60000100c00 */
[----:B------:R-:W-:Y:S01]  /*15ce0*/  FSETP.GT.AND P0, PT, |R6|, 1.469367938527859385e-39, PT ;  /* 0x001000000600780b */ /* 0x000fe20003f04200 */
[----:B------:R-:W-:Y:S01]  /*15cf0*/  STL.64 [R1+0x108], RZ ;  /* 0x000108ff01007387 */ /* 0x000fe20000100a00 */
[----:B0-----:R-:W-:Y:S01]  /*15d00*/  CS2R R44, SRZ ;  /* 0x00000000002c7805 */ /* 0x001fe2000001ff00 */
[----:B------:R-:W-:Y:S01]  /*15d10*/  IMAD.MOV.U32 R46, RZ, RZ, 0x0 ;  /* 0x00000000ff2e7424 */ /* 0x000fe200078e00ff */
[----:B------:R-:W-:Y:S01]  /*15d20*/  CS2R R6, SRZ ;  /* 0x0000000000067805 */ /* 0x000fe2000001ff00 */
[----:B------:R-:W-:Y:S01]  /*15d30*/  IMAD.MOV.U32 R47, RZ, RZ, 0x3ff00000 ;  /* 0x3ff00000ff2f7424 */ /* 0x000fe200078e00ff */
[----:B------:R-:W-:Y:S04]  /*15d40*/  STL.64 [R1+0x200], RZ ;  /* 0x000200ff01007387 */ /* 0x000fe80000100a00 */
[----:B------:R0:W-:Y:S04]  /*15d50*/  STL.128 [R1+0x2b0], R44 ;  /* 0x0002b02c01007387 */ /* 0x0001e80000100c00 */
[----:B------:R-:W-:Y:S04]  /*15d60*/  STL.64 [R1+0x318], RZ ;  /* 0x000318ff01007387 */ /* 0x000fe80000100a00 */
[----:B------:R-:W-:Y:S04]  /*15d70*/  STL.64 [R1+0x410], RZ ;  /* 0x000410ff01007387 */ /* 0x000fe80000100a00 */
[----:B------:R-:W-:Y:S01]  /*15d80*/  STL.128 [R1+0x10], RZ ;  /* 0x000010ff01007387 */ /* 0x000fe20000100c00 */
[----:B0-----:R-:W-:Y:S01]  /*15d90*/  IMAD.MOV.U32 R44, RZ, RZ, 0x0 ;  /* 0x00000000ff2c7424 */ /* 0x001fe200078e00ff */
[----:B------:R-:W-:Y:S01]  /*15da0*/  CS2R R46, SRZ ;  /* 0x00000000002e7805 */ /* 0x000fe2000001ff00 */
[----:B------:R-:W-:Y:S01]  /*15db0*/  IMAD.MOV.U32 R45, RZ, RZ, 0x3ff00000 ;  /* 0x3ff00000ff2d7424 */ /* 0x000fe200078e00ff */
[----:B------:R-:W-:Y:S04]  /*15dc0*/  STL.128 [R1+0x30], RZ ;  /* 0x000030ff01007387 */ /* 0x000fe80000100c00 */
[----:B------:R0:W-:Y:S04]  /*15dd0*/  STL.128 [R1+0x340], R44 ;  /* 0x0003402c01007387 */ /* 0x0001e80000100c00 */
[----:B------:R-:W-:Y:S04]  /*15de0*/  STL.128 [R1+0x40], RZ ;  /* 0x000040ff01007387 */ /* 0x000fe80000100c00 */
[----:B------:R-:W-:Y:S04]  /*15df0*/  STL.128 [R1+0x60], RZ ;  /* 0x000060ff01007387 */ /* 0x000fe80000100c00 */
[----:B------:R-:W-:Y:S01]  /*15e00*/  STL.128 [R1+0x90], RZ ;  /* 0x000090ff01007387 */ /* 0x000fe20000100c00 */
[----:B0-----:R-:W-:Y:S01]  /*15e10*/  CS2R R44, SRZ ;  /* 0x00000000002c7805 */ /* 0x001fe2000001ff00 */
[----:B------:R-:W-:-:S02]  /*15e20*/  IMAD.MOV.U32 R46, RZ, RZ, 0x0 ;  /* 0x00000000ff2e7424 */ /* 0x000fc400078e00ff */
[----:B------:R-:W-:Y:S01]  /*15e30*/  STL.128 [R1+0xb0], RZ ;  /* 0x0000b0ff01007387 */ /* 0x000fe20000100c00 */
[----:B------:R-:W-:-:S03]  /*15e40*/  IMAD.MOV.U32 R47, RZ, RZ, 0x40000000 ;  /* 0x40000000ff2f7424 */ /* 0x000fc600078e00ff */
[----:B------:R-:W-:Y:S04]  /*15e50*/  STL.128 [R1+0xc0], RZ ;  /* 0x0000c0ff01007387 */ /* 0x000fe80000100c00 */
[----:B------:R0:W-:Y:S04]  /*15e60*/  STL.128 [R1+0x370], R44 ;  /* 0x0003702c01007387 */ /* 0x0001e80000100c00 */
[----:B------:R-:W-:Y:S04]  /*15e70*/  STL.128 [R1+0xe0], RZ ;  /* 0x0000e0ff01007387 */ /* 0x000fe80000100c00 */
[----:B------:R-:W-:Y:S04]  /*15e80*/  STL.128 [R1+0x110], RZ ;  /* 0x000110ff01007387 */ /* 0x000fe80000100c00 */
[----:B------:R-:W-:Y:S01]  /*15e90*/  STL.128 [R1+0x120], RZ ;  /* 0x000120ff01007387 */ /* 0x000fe20000100c00 */
[----:B0-----:R-:W-:-:S02]  /*15ea0*/  CS2R R44, SRZ ;  /* 0x00000000002c7805 */ /* 0x001fc4000001ff00 */
[----:B------:R-:W-:Y:S01]  /*15eb0*/  MOV R47, 0x3ff00000 ;  /* 0x3ff00000002f7802 */ /* 0x000fe20000000f00 */
[----:B------:R-:W-:Y:S04]  /*15ec0*/  STL.128 [R1+0x140], RZ ;  /* 0x000140ff01007387 */ /* 0x000fe80000100c00 */
[----:B------:R0:W-:Y:S04]  /*15ed0*/  STL.128 [R1+0x3e0], R44 ;  /* 0x0003e02c01007387 */ /* 0x0001e80000100c00 */
[----:B------:R1:W-:Y:S04]  /*15ee0*/  STL.128 [R1+0x190], RZ ;  /* 0x000190ff01007387 */ /* 0x0003e80000100c00 */
[----:B------:R1:W-:Y:S04]  /*15ef0*/  STL.128 [R1+0x1a0], RZ ;  /* 0x0001a0ff01007387 */ /* 0x0003e80000100c00 */
[----:B------:R1:W-:Y:S01]  /*15f00*/  STL.128 [R1+0x1c0], RZ ;  /* 0x0001c0ff01007387 */ /* 0x0003e20000100c00 */
[----:B0-----:R-:W-:-:S03]  /*15f10*/  IMAD.MOV.U32 R45, RZ, RZ, 0x3 ;  /* 0x00000003ff2d7424 */ /* 0x001fc600078e00ff */
[----:B------:R1:W-:Y:S01]  /*15f20*/  STL.128 [R1+0x220], RZ ;  /* 0x000220ff01007387 */ /* 0x0003e20000100c00 */
[----:B------:R-:W-:Y:S02]  /*15f30*/  IMAD.MOV.U32 R44, RZ, RZ, 0x2 ;  /* 0x00000002ff2c7424 */ /* 0x000fe400078e00ff */
[----:B------:R-:W-:Y:S01]  /*15f40*/  IMAD.MOV.U32 R47, RZ, RZ, 0x4 ;  /* 0x00000004ff2f7424 */ /* 0x000fe200078e00ff */
[----:B------:R1:W-:Y:S01]  /*15f50*/  STL.128 [R1+0x240], RZ ;  /* 0x000240ff01007387 */ /* 0x0003e20000100c00 */
[----:B------:R-:W-:-:S03]  /*15f60*/  IMAD.MOV.U32 R46, RZ, RZ, 0x2 ;  /* 0x00000002ff2e7424 */ /* 0x000fc600078e00ff */
[----:B------:R1:W-:Y:S04]  /*15f70*/  STL.128 [R1+0x250], RZ ;  /* 0x000250ff01007387 */ /* 0x0003e80000100c00 */
[----:B------:R1:W-:Y:S04]  /*15f80*/  STL.128 [R1+0x2a0], RZ ;  /* 0x0002a0ff01007387 */ /* 0x0003e80000100c00 */
[----:B------:R1:W-:Y:S04]  /*15f90*/  STL.128 [R1+0x2c0], RZ ;  /* 0x0002c0ff01007387 */ /* 0x0003e80000100c00 */
[----:B------:R1:W-:Y:S04]  /*15fa0*/  STL.128 [R1+0x2d0], RZ ;  /* 0x0002d0ff01007387 */ /* 0x0003e80000100c00 */
[----:B------:R1:W-:Y:S04]  /*15fb0*/  STL.128 [R1+0x3c0], R68 ;  /* 0x0003c04401007387 */ /* 0x0003e80000100c00 */
[----:B------:R1:W-:Y:S04]  /*15fc0*/  STL.128 [R1+0x3f0], R60 ;  /* 0x0003f03c01007387 */ /* 0x0003e80000100c00 */
        /* <DEDUP_REMOVED lines=36> */
[----:B------:R-:W-:Y:S01]  /*16210*/  IMAD.MOV.U32 R13, RZ, RZ, R17 ;  /* 0x000000ffff0d7224 */ /* 0x000fe200078e0011 */
[----:B------:R-:W-:-:S07]  /*16220*/  MOV R12, 0x16240 ;  /* 0x00016240000c7802 */ /* 0x000fce0000000f00 */
[----:B-1----:R-:W-:Y:S05]  /*16230*/  CALL.REL.NOINC `($__internal_0_$__cuda_sm20_div_rn_f64_full) ;  /* 0x000000d800f07944 */ /* 0x002fea0003c00000 */
[----:B------:R-:W-:-:S07]  /*16240*/  IMAD.MOV.U32 R12, RZ, RZ, R14 ;  /* 0x000000ffff0c7224 */ /* 0x000fce00078e000e */
.L_x_249:
[----:B------:R-:W-:Y:S05]  /*16250*/  BSYNC.RECONVERGENT B2 ;  /* 0x0000000000027941 */ /* 0x000fea0003800200 */
.L_x_248:
[----:B------:R-:W-:Y:S01]  /*16260*/  DADD R20, R20, -1 ;  /* 0xbff0000014147429 */ /* 0x000fe20000000000 */
[----:B------:R-:W-:Y:S01]  /*16270*/  BSSY.RECONVERGENT B2, `(.L_x_250) ;  /* 0x000002f000027945 */ /* 0x000fe20003800200 */
[----:B------:R-:W-:Y:S02]  /*16280*/  DMUL R16, R50, R50 ;  /* 0x0000003232107228 */ /* 0x000fe40000000000 */
[----:B------:R-:W-:Y:S02]  /*16290*/  DADD R14, R56, 2 ;  /* 0x40000000380e7429 */ /* 0x000fe40000000000 */
[----:B------:R-:W-:Y:S02]  /*162a0*/  DSETP.GEU.AND P1, PT, R12, 1000000, PT ;  /* 0x412e84800c00742a */ /* 0x000fe40003f2e000 */
[----:B-1----:R-:W-:Y:S02]  /*162b0*/  DMUL R46, R20, R20 ;  /* 0x00000014142e7228 */ /* 0x002fe40000000000 */
        /* <DEDUP_REMOVED lines=9> */
[----:B------:R-:W-:-:S02]  /*16350*/  MOV R17, 0x3fd80000 ;  /* 0x3fd8000000117802 */ /* 0x000fc40000000f00 */
[----:B------:R-:W-:Y:S01]  /*16360*/  DFMA R18, R52, R52, R18 ;  /* 0x000000343412722b */ /* 0x000fe20000000012 */
[----:B------:R-:W-:Y:S01]  /*16370*/  FSEL R58, R58, RZ, P0 ;  /* 0x000000ff3a3a7208 */ /* 0x000fe20000000000 */
[----:B------:R-:W-:Y:S01]  /*16380*/  DMUL R44, R42, 4 ;  /* 0x401000002a2c7828 */ /* 0x000fe20000000000 */
[----:B------:R-:W-:Y:S01]  /*16390*/  FSEL R59, R12, 10.9073486328125, P0 ;  /* 0x412e84800c3b7808 */ /* 0x000fe20000000000 */
        /* <DEDUP_REMOVED lines=28> */
.L_x_251:
[----:B------:R-:W-:Y:S05]  /*16560*/  BSYNC.RECONVERGENT B2 ;  /* 0x0000000000027941 */ /* 0x000fea0003800200 */
.L_x_250:
        /* <DEDUP_REMOVED lines=24> */
.L_x_253:
[----:B------:R-:W-:Y:S05]  /*166f0*/  BSYNC.RECONVERGENT B2 ;  /* 0x0000000000027941 */ /* 0x000fea0003800200 */
.L_x_252:
        /* <DEDUP_REMOVED lines=22> */
.L_x_255:
[----:B------:R-:W-:Y:S05]  /*16860*/  BSYNC.RECONVERGENT B2 ;  /* 0x0000000000027941 */ /* 0x000fea0003800200 */
.L_x_254:
        /* <DEDUP_REMOVED lines=25> */
[----:B------:R-:W-:Y:S01]  /*16a00*/  MOV R14, R55 ;  /* 0x00000037000e7202 */ /* 0x000fe20000000f00 */
[----:B------:R-:W-:-:S06]  /*16a10*/  IMAD.MOV.U32 R15, RZ, RZ, R64 ;  /* 0x000000ffff0f7224 */ /* 0x000fcc00078e0040 */
        /* <DEDUP_REMOVED lines=16> */
[----:B------:R-:W-:Y:S01]  /*16b20*/  MOV R20, R16 ;  /* 0x0000001000147202 */ /* 0x000fe20000000f00 */
[----:B------:R-:W-:Y:S01]  /*16b30*/  IMAD.MOV.U32 R12, RZ, RZ, R22 ;  /* 0x000000ffff0c7224 */ /* 0x000fe200078e0016 */
[----:B------:R-:W-:Y:S01]  /*16b40*/  MOV R22, 0x16b90 ;  /* 0x00016b9000167802 */ /* 0x000fe20000000f00 */
[----:B------:R-:W-:Y:S02]  /*16b50*/  IMAD.MOV.U32 R16, RZ, RZ, R62 ;  /* 0x000000ffff107224 */ /* 0x000fe400078e003e */
[----:B------:R-:W-:Y:S02]  /*16b60*/  IMAD.MOV.U32 R17, RZ, RZ, R63 ;  /* 0x000000ffff117224 */ /* 0x000fe400078e003f */
[----:B------:R-:W-:-:S07]  /*16b70*/  IMAD.MOV.U32 R13, RZ, RZ, R21 ;  /* 0x000000ffff0d7224 */ /* 0x000fce00078e0015 */
[----:B------:R-:W-:Y:S05]  /*16b80*/  CALL.REL.NOINC `($__internal_1_$__cuda_sm20_dsqrt_rn_f64_mediumpath_v1) ;  /* 0x000000d800347944 */ /* 0x000fea0003c00000 */
[----:B------:R-:W-:Y:S01]  /*16b90*/  IMAD.MOV.U32 R60, RZ, RZ, R12 ;  /* 0x000000ffff3c7224 */ /* 0x000fe200078e000c */
[----:B------:R-:W-:-:S07]  /*16ba0*/  MOV R61, R13 ;  /* 0x0000000d003d7202 */ /* 0x000fce0000000f00 */
.L_x_257:
[----:B------:R-:W-:Y:S05]  /*16bb0*/  BSYNC.RECONVERGENT B2 ;  /* 0x0000000000027941 */ /* 0x000fea0003800200 */
.L_x_256:
        /* <DEDUP_REMOVED lines=21> */
[----:B------:R-:W-:Y:S01]  /*16d10*/  IMAD.MOV.U32 R20, RZ, RZ, R14 ;  /* 0x000000ffff147224 */ /* 0x000fe200078e000e */
[----:B------:R-:W-:-:S07]  /*16d20*/  MOV R21, R13 ;  /* 0x0000000d00157202 */ /* 0x000fce0000000f00 */
.L_x_259:
[----:B------:R-:W-:Y:S05]  /*16d30*/  BSYNC.RECONVERGENT B2 ;  /* 0x0000000000027941 */ /* 0x000fea0003800200 */
.L_x_258:
        /* <DEDUP_REMOVED lines=22> */
.L_x_261:
[----:B------:R-:W-:Y:S05]  /*16ea0*/  BSYNC.RECONVERGENT B2 ;  /* 0x0000000000027941 */ /* 0x000fea0003800200 */
.L_x_260:
        /* <DEDUP_REMOVED lines=20> */
[----:B------:R-:W-:-:S06]  /*16ff0*/  IADD3 R22, PT, PT, R19, -0x3500000, RZ ;  /* 0xfcb0000013167810 */ /* 0x000fcc0007ffe0ff */
        /* <DEDUP_REMOVED lines=32> */
.L_x_263:
[----:B------:R-:W-:Y:S05]  /*17200*/  BSYNC.RECONVERGENT B2 ;  /* 0x0000000000027941 */ /* 0x000fea0003800200 */
.L_x_262:
        /* <DEDUP_REMOVED lines=23> */
.L_x_265:
[----:B------:R-:W-:Y:S05]  /*17380*/  BSYNC.RECONVERGENT B2 ;  /* 0x0000000000027941 */ /* 0x000fea0003800200 */
.L_x_264:
        /* <DEDUP_REMOVED lines=22> */
.L_x_267:
[----:B------:R-:W-:Y:S05]  /*174f0*/  BSYNC.RECONVERGENT B2 ;  /* 0x0000000000027941 */ /* 0x000fea0003800200 */
.L_x_266:
        /* <DEDUP_REMOVED lines=8> */
[----:B------:R-:W-:-:S06]  /*17580*/  FSEL R9, R9, 10.9073486328125, P1 ;  /* 0x412e848009097808 */ /* 0x000fcc0000800000 */
[----:B------:R-:W-:-:S06]  /*17590*/  DSETP.GEU.AND P1, PT, R12, R8, PT ;  /* 0x000000080c00722a */ /* 0x000fcc0003f2e000 */
[----:B------:R-:W-:Y:S02]  /*175a0*/  @P3 FSEL R8, R12, R8, !P1 ;  /* 0x000000080c083208 */ /* 0x000fe40004800000 */
[----:B------:R-:W-:-:S06]  /*175b0*/  @P3 FSEL R9, R13, R9, !P1 ;  /* 0x000000090d093208 */ /* 0x000fcc0004800000 */
[----:B------:R-:W-:-:S06]  /*175c0*/  DSETP.GEU.AND P1, PT, R8, R40, PT ;  /* 0x000000280800722a */ /* 0x000fcc0003f2e000 */
[----:B------:R-:W-:-:S06]  /*175d0*/  DSETP.GE.AND P1, PT, R8, RZ, !P1 ;  /* 0x000000ff0800722a */ /* 0x000fcc0004f26000 */
[----:B------:R-:W-:Y:S02]  /*175e0*/  FSEL R16, R8, R40, P1 ;  /* 0x0000002808107208 */ /* 0x000fe40000800000 */
[----:B------:R-:W-:Y:S02]  /*175f0*/  FSEL R17, R9, R41, P1 ;  /* 0x0000002909117208 */ /* 0x000fe40000800000 */
[----:B------:R-:W-:-:S04]  /*17600*/  CS2R R40, SRZ ;  /* 0x0000000000287805 */ /* 0x000fc8000001ff00 */
[----:B------:R-:W-:-:S14]  /*17610*/  DSETP.NEU.AND P3, PT, R16, 1000000, PT ;  /* 0x412e84801000742a */ /* 0x000fdc0003f6d000 */
[----:B------:R-:W-:Y:S05]  /*17620*/  @!P3 BRA `(.L_x_269) ;  /* 0x000000c4000cb947 */ /* 0x000fea0003800000 */
        /* <DEDUP_REMOVED lines=23> */
[----:B------:R-:W-:Y:S01]  /*177a0*/  IMAD.MOV.U32 R59, RZ, RZ, 0x3ff00000 ;  /* 0x3ff00000ff3b7424 */ /* 0x000fe200078e00ff */
[----:B------:R-:W-:Y:S01]  /*177b0*/  DADD R40, -R34, -10 ;  /* 0xc024000022287429 */ /* 0x000fe20000000100 */
[--C-:B------:R-:W-:Y:S01]  /*177c0*/  IMAD.MOV.U32 R20, RZ, RZ, R14.reuse ;  /* 0x000000ffff147224 */ /* 0x100fe200078e000e */
[----:B------:R-:W-:Y:S01]  /*177d0*/  CS2R R60, SRZ ;  /* 0x00000000003c7805 */ /* 0x000fe2000001ff00 */
[C-C-:B------:R-:W-:Y:S01]  /*177e0*/  DSETP.MAX.AND P4, P5, |R10|.reuse, R14.reuse, PT ;  /* 0x0000000e0a00722a */ /* 0x140fe20003d8f200 */
[----:B------:R-:W-:Y:S01]  /*177f0*/  SEL R12, R7, R8, P0 ;  /* 0x00000008070c7207 */ /* 0x000fe20000000000 */
[----:B------:R-:W-:Y:S01]  /*17800*/  IMAD.MOV.U32 R7, RZ, RZ, R11 ;  /* 0x000000ffff077224 */ /* 0x000fe200078e000b */
[----:B------:R-:W-:Y:S01]  /*17810*/  DSETP.MIN.AND P2, P3, |R10|, R14, PT ;  /* 0x0000000e0a00722a */ /* 0x000fe20003b40200 */
[----:B------:R-:W-:Y:S01]  /*17820*/  IMAD.MOV.U32 R18, RZ, RZ, R15 ;  /* 0x000000ffff127224 */ /* 0x000fe200078e000f */
[----:B------:R-:W-:Y:S01]  /*17830*/  MOV R54, R43 ;  /* 0x0000002b00367202 */ /* 0x000fe20000000f00 */
[----:B------:R-:W-:-:S03]  /*17840*/  IMAD.MOV.U32 R8, RZ, RZ, R14 ;  /* 0x000000ffff087224 */ /* 0x000fc600078e000e */
[----:B------:R-:W-:Y:S01]  /*17850*/  FSEL R9, |R7|, R18, P4 ;  /* 0x0000001207097208 */ /* 0x000fe20002000200 */
[----:B------:R-:W-:-:S04]  /*17860*/  IMAD.MOV.U32 R7, RZ, RZ, R10 ;  /* 0x000000ffff077224 */ /* 0x000fc800078e000a */
[----:B------:R-:W-:Y:S02]  /*17870*/  @P5 LOP3.LUT R9, R18, 0x80000, RZ, 0xfc, !PT ;  /* 0x0008000012095812 */ /* 0x000fe400078efcff */
[----:B------:R-:W-:Y:S02]  /*17880*/  SEL R8, R7, R8, P4 ;  /* 0x0000000807087207 */ /* 0x000fe40002000000 */
[----:B------:R-:W-:Y:S02]  /*17890*/  MOV R7, R11 ;  /* 0x0000000b00077202 */ /* 0x000fe40000000f00 */
[----:B------:R-:W-:Y:S02]  /*178a0*/  LOP3.LUT R18, R9, 0xffc00000, RZ, 0xc0, !PT ;  /* 0xffc0000009127812 */ /* 0x000fe400078ec0ff */
[----:B------:R-:W-:Y:S01]  /*178b0*/  FSEL R21, |R7|, R15, P2 ;  /* 0x0000000f07157208 */ /* 0x000fe20001000200 */
[----:B------:R-:W-:Y:S01]  /*178c0*/  IMAD.MOV.U32 R7, RZ, RZ, R10 ;  /* 0x000000ffff077224 */ /* 0x000fe200078e000a */
[----:B------:R-:W-:-:S02]  /*178d0*/  @P3 LOP3.LUT R21, R15, 0x80000, RZ, 0xfc, !PT ;  /* 0x000800000f153812 */ /* 0x000fc400078efcff */
[----:B------:R-:W-:Y:S01]  /*178e0*/  LOP3.LUT R19, R18, 0x7fd00000, RZ, 0x3c, !PT ;  /* 0x7fd0000012137812 */ /* 0x000fe200078e3cff */
[----:B------:R-:W-:Y:S01]  /*178f0*/  IMAD.MOV.U32 R18, RZ, RZ, RZ ;  /* 0x000000ffff127224 */ /* 0x000fe200078e00ff */
[----:B------:R-:W-:Y:S01]  /*17900*/  SEL R14, R7, R20, P2 ;  /* 0x00000014070e7207 */ /* 0x000fe20001000000 */
[----:B------:R-:W-:Y:S02]  /*17910*/  IMAD.MOV.U32 R15, RZ, RZ, R21 ;  /* 0x000000ffff0f7224 */ /* 0x000fe400078e0015 */
[----:B------:R-:W-:Y:S02]  /*17920*/  IMAD.MOV.U32 R7, RZ, RZ, R33 ;  /* 0x000000ffff077224 */ /* 0x000fe400078e0021 */
[----:B------:R-:W-:Y:S02]  /*17930*/  IMAD.MOV.U32 R20, RZ, RZ, R31 ;  /* 0x000000ffff147224 */ /* 0x000fe400078e001f */
[----:B------:R-:W-:-:S03]  /*17940*/  DMUL R14, R14, R18 ;  /* 0x000000120e0e7228 */ /* 0x000fc60000000000 */
[----:B------:R-:W-:Y:S01]  /*17950*/  FSEL R13, |R7|, |R20|, P0 ;  /* 0x40000014070d7208 */ /* 0x000fe20000000200 */
[----:B------:R-:W-:Y:S01]  /*17960*/  IMAD.MOV.U32 R7, RZ, RZ, R48 ;  /* 0x000000ffff077224 */ /* 0x000fe200078e0030 */
[----:B------:R-:W-:Y:S01]  /*17970*/  @P1 LOP3.LUT R13, R20, 0x80000, RZ, 0xfc, !PT ;  /* 0x00080000140d1812 */ /* 0x000fe200078efcff */
[----:B------:R-:W-:Y:S02]  /*17980*/  DSETP.MAX.AND P0, P1, |R48|, |R42|, PT ;  /* 0x4000002a3000722a */ /* 0x000fe4000390f200 */
[----:B------:R-:W-:-:S03]  /*17990*/  DMUL R14, R14, R14 ;  /* 0x0000000e0e0e7228 */ /* 0x000fc60000000000 */
[----:B------:R-:W-:-:S08]  /*179a0*/  DMUL R12, R12, R18 ;  /* 0x000000120c0c7228 */ /* 0x000fd00000000000 */
[----:B------:R-:W-:Y:S02]  /*179b0*/  DFMA R14, R12, R12, R14 ;  /* 0x0000000c0c0e722b */ /* 0x000fe4000000000e */
[----:B------:R-:W-:-:S08]  /*179c0*/  DMUL R12, R8, R18 ;  /* 0x00000012080c7228 */ /* 0x000fd00000000000 */
[----:B------:R-:W-:Y:S01]  /*179d0*/  DFMA R16, R12, R12, R14 ;  /* 0x0000000c0c10722b */ /* 0x000fe2000000000e */
[----:B------:R-:W-:Y:S01]  /*179e0*/  IMAD.MOV.U32 R13, RZ, RZ, R43 ;  /* 0x000000ffff0d7224 */ /* 0x000fe200078e002b */
[----:B------:R-:W-:Y:S01]  /*179f0*/  MOV R12, R49 ;  /* 0x00000031000c7202 */ /* 0x000fe20000000f00 */
[----:B------:R-:W-:-:S03]  /*17a00*/  IMAD.MOV.U32 R14, RZ, RZ, R42 ;  /* 0x000000ffff0e7224 */ /* 0x000fc600078e002a */
[----:B------:R-:W0:Y:S01]  /*17a10*/  MUFU.RSQ64H R47, R17 ;  /* 0x00000011002f7308 */ /* 0x000e220000001c00 */
[----:B------:R-:W-:Y:S01]  /*17a20*/  FSEL R15, |R12|, |R13|, P0 ;  /* 0x4000000d0c0f7208 */ /* 0x000fe20000000200 */
[----:B------:R-:W-:Y:S01]  /*17a30*/  IMAD.MOV.U32 R12, RZ, RZ, R42 ;  /* 0x000000ffff0c7224 */ /* 0x000fe200078e002a */
[----:B------:R-:W-:-:S04]  /*17a40*/  @P1 LOP3.LUT R15, R13, 0x80000, RZ, 0xfc, !PT ;  /* 0x000800000d0f1812 */ /* 0x000fc800078efcff */
[----:B------:R-:W-:Y:S01]  /*17a50*/  SEL R12, R7, R12, P0 ;  /* 0x0000000c070c7207 */ /* 0x000fe20000000000 */
[----:B------:R-:W-:Y:S01]  /*17a60*/  IMAD.MOV.U32 R13, RZ, RZ, R15 ;  /* 0x000000ffff0d7224 */ /* 0x000fe200078e000f */
[----:B------:R-:W-:-:S03]  /*17a70*/  DSETP.MIN.AND P0, P1, |R48|, |R42|, PT ;  /* 0x4000002a3000722a */ /* 0x000fc60003900200 */
[----:B------:R-:W-:Y:S01]  /*17a80*/  IMAD.MOV.U32 R15, RZ, RZ, R13 ;  /* 0x000000ffff0f7224 */ /* 0x000fe200078e000d */
[----:B------:R-:W-:Y:S01]  /*17a90*/  MOV R50, R13 ;  /* 0x0000000d00327202 */ /* 0x000fe20000000f00 */
[C-C-:B------:R-:W-:Y:S01]  /*17aa0*/  DSETP.MAX.AND P4, P5, |R40|.reuse, R12.reuse, PT ;  /* 0x0000000c2800722a */ /* 0x140fe20003d8f200 */
[----:B------:R-:W-:Y:S01]  /*17ab0*/  SEL R20, R7, R14, P0 ;  /* 0x0000000e07147207 */ /* 0x000fe20000000000 */
[----:B------:R-:W-:Y:S01]  /*17ac0*/  DSETP.MIN.AND P2, P3, |R40|, R12, PT ;  /* 0x0000000c2800722a */ /* 0x000fe20003b40200 */
[----:B------:R-:W-:Y:S01]  /*17ad0*/  MOV R14, R41 ;  /* 0x00000029000e7202 */ /* 0x000fe20000000f00 */
[--C-:B------:R-:W-:Y:S02]  /*17ae0*/  IMAD.MOV.U32 R22, RZ, RZ, R12.reuse ;  /* 0x000000ffff167224 */ /* 0x100fe400078e000c */
[----:B------:R-:W-:Y:S01]  /*17af0*/  IMAD.MOV.U32 R44, RZ, RZ, R12 ;  /* 0x000000ffff2c7224 */ /* 0x000fe200078e000c */
[----:B------:R-:W-:Y:S01]  /*17b00*/  FSEL R21, |R14|, R15, P4 ;  /* 0x0000000f0e157208 */ /* 0x000fe20002000200 */
[----:B0-----:R-:W-:Y:S01]  /*17b10*/  DMUL R12, R46, R46 ;  /* 0x0000002e2e0c7228 */ /* 0x001fe20000000000 */
[----:B------:R-:W-:-:S05]  /*17b20*/  IMAD.MOV.U32 R7, RZ, RZ, R40 ;  /* 0x000000ffff077224 */ /* 0x000fca00078e0028 */
[----:B------:R-:W-:Y:S02]  /*17b30*/  @P5 LOP3.LUT R21, R15, 0x80000, RZ, 0xfc, !PT ;  /* 0x000800000f155812 */ /* 0x000fe400078efcff */
[C---:B------:R-:W-:Y:S02]  /*17b40*/  SEL R22, R7.reuse, R22, P2 ;  /* 0x0000001607167207 */ /* 0x040fe40001000000 */
[----:B------:R-:W-:Y:S01]  /*17b50*/  SEL R14, R7, R44, P4 ;  /* 0x0000002c070e7207 */ /* 0x000fe20002000000 */
[----:B------:R-:W-:Y:S01]  /*17b60*/  IMAD.MOV.U32 R15, RZ, RZ, R21 ;  /* 0x000000ffff0f7224 */ /* 0x000fe200078e0015 */
[----:B------:R-:W-:Y:S01]  /*17b70*/  DFMA R44, R16, -R12, 1 ;  /* 0x3ff00000102c742b */ /* 0x000fe2000000080c */
[----:B------:R-:W-:Y:S02]  /*17b80*/  IMAD.MOV.U32 R7, RZ, RZ, R41 ;  /* 0x000000ffff077224 */ /* 0x000fe400078e0029 */
[----:B------:R-:W-:Y:S01]  /*17b90*/  IMAD.MOV.U32 R12, RZ, RZ, 0x0 ;  /* 0x00000000ff0c7424 */ /* 0x000fe200078e00ff */
[----:B------:R-:W-:Y:S01]  /*17ba0*/  LOP3.LUT R16, R15, 0xffc00000, RZ, 0xc0, !PT ;  /* 0xffc000000f107812 */ /* 0x000fe200078ec0ff */
[----:B------:R-:W-:Y:S01]  /*17bb0*/  IMAD.MOV.U32 R13, RZ, RZ, 0x3fd80000 ;  /* 0x3fd80000ff0d7424 */ /* 0x000fe200078e00ff */
[----:B------:R-:W-:Y:S01]  /*17bc0*/  FSEL R23, |R7|, R50, P2 ;  /* 0x0000003207177208 */ /* 0x000fe20001000200 */
[----:B------:R-:W-:Y:S01]  /*17bd0*/  IMAD.MOV.U32 R7, RZ, RZ, R49 ;  /* 0x000000ffff077224 */ /* 0x000fe200078e0031 */
[----:B------:R-:W-:Y:S01]  /*17be0*/  LOP3.LUT R17, R16, 0x7fd00000, RZ, 0x3c, !PT ;  /* 0x7fd0000010117812 */ /* 0x000fe200078e3cff */
[----:B------:R-:W-:Y:S01]  /*17bf0*/  IMAD.MOV.U32 R16, RZ, RZ, RZ ;  /* 0x000000ffff107224 */ /* 0x000fe200078e00ff */
[----:B------:R-:W-:Y:S01]  /*17c00*/  @P3 LOP3.LUT R23, R50, 0x80000, RZ, 0xfc, !PT ;  /* 0x0008000032173812 */ /* 0x000fe200078efcff */
[----:B------:R-:W-:Y:S01]  /*17c10*/  DFMA R50, R44, R12, 0.5 ;  /* 0x3fe000002c32742b */ /* 0x000fe2000000000c */
[----:B------:R-:W-:Y:S01]  /*17c20*/  FSEL R21, |R7|, |R54|, P0 ;  /* 0x4000003607157208 */ /* 0x000fe20000000200 */
[----:B------:R-:W-:Y:S01]  /*17c30*/  DMUL R52, R46, R44 ;  /* 0x0000002c2e347228 */ /* 0x000fe20000000000 */
[----:B------:R-:W-:Y:S01]  /*17c40*/  @P1 LOP3.LUT R21, R54, 0x80000, RZ, 0xfc, !PT ;  /* 0x0008000036151812 */ /* 0x000fe200078efcff */
[----:B------:R-:W-:-:S02]  /*17c50*/  DADD R44, |R32|, |R30| ;  /* 0x00000000202c7229 */ /* 0x000fc4000000061e */
[-C--:B------:R-:W-:Y:S02]  /*17c60*/  DMUL R22, R22, R16.reuse ;  /* 0x0000001016167228 */ /* 0x080fe40000000000 */
[----:B------:R-:W-:Y:S02]  /*17c70*/  DSETP.NEU.AND P1, PT, R8, +INF , PT ;  /* 0x7ff000000800742a */ /* 0x000fe40003f2d000 */
[----:B------:R-:W-:Y:S02]  /*17c80*/  DMUL R20, R20, R16 ;  /* 0x0000001014147228 */ /* 0x000fe40000000000 */
[----:B------:R-:W-:Y:S02]  /*17c90*/  DFMA R50, R50, R52, R46 ;  /* 0x000000343232722b */ /* 0x000fe4000000002e */
[----:B------:R-:W-:Y:S02]  /*17ca0*/  DMUL R22, R22, R22 ;  /* 0x0000001616167228 */ /* 0x000fe40000000000 */
[----:B------:R-:W-:-:S04]  /*17cb0*/  DADD R44, |R10|, R44 ;  /* 0x000000000a2c7229 */ /* 0x000fc8000000022c */
[----:B------:R-:W-:Y:S02]  /*17cc0*/  DMUL R50, R18, R50 ;  /* 0x0000003212327228 */ /* 0x000fe40000000000 */
[----:B------:R-:W-:Y:S02]  /*17cd0*/  DFMA R22, R20, R20, R22 ;  /* 0x000000141416722b */ /* 0x000fe40000000016 */
[----:B------:R-:W-:Y:S02]  /*17ce0*/  DADD R20, R44, +INF ;  /* 0x7ff000002c147429 */ /* 0x000fe40000000000 */
[----:B------:R-:W-:Y:S02]  /*17cf0*/  DMUL R18, R14, R16 ;  /* 0x000000100e127228 */ /* 0x000fe40000000000 */
[----:B------:R-:W-:-:S06]  /*17d00*/  DSETP.GT.AND P0, PT, R44, RZ, PT ;  /* 0x000000ff2c00722a */ /* 0x000fcc0003f04000 */
[----:B------:R-:W-:Y:S01]  /*17d10*/  DFMA R22, R18, R18, R22 ;  /* 0x000000121216722b */ /* 0x000fe20000000016 */
[----:B------:R-:W-:Y:S02]  /*17d20*/  FSEL R64, R50, R20, P0 ;  /* 0x0000001432407208 */ /* 0x000fe40000000000 */
[----:B------:R-:W-:Y:S02]  /*17d30*/  FSEL R20, R51, R21, P0 ;  /* 0x0000001533147208 */ /* 0x000fe40000000000 */
[----:B------:R-:W-:Y:S01]  /*17d40*/  FSEL R64, R64, RZ, P1 ;  /* 0x000000ff40407208 */ /* 0x000fe20000800000 */
[----:B------:R0:W1:Y:S01]  /*17d50*/  MUFU.RSQ64H R47, R23 ;  /* 0x00000017002f7308 */ /* 0x0000620000001c00 */
        /* <DEDUP_REMOVED lines=30> */
.L_x_271:
[----:B------:R-:W-:Y:S05]  /*17f40*/  BSYNC.RECONVERGENT B1 ;  /* 0x0000000000017941 */ /* 0x000fea0003800200 */
.L_x_270:
[----:B------:R-:W-:Y:S01]  /*17f50*/  DMUL R56, R8, R62 ;  /* 0x0000003e08387228 */ /* 0x000fe20000000000 */
[----:B------:R-:W-:Y:S01]  /*17f60*/  IMAD.MOV.U32 R46, RZ, RZ, RZ ;  /* 0x000000ffff2e7224 */ /* 0x000fe200078e00ff */
[----:B------:R-:W-:Y:S01]  /*17f70*/  DMUL R10, R64, R60 ;  /* 0x0000003c400a7228 */ /* 0x000fe20000000000 */
[----:B------:R-:W-:Y:S04]  /*17f80*/  BSSY.RECONVERGENT B3, `(.L_x_272) ;  /* 0x0000059000037945 */ /* 0x000fe80003800200 */
        /* <DEDUP_REMOVED lines=11> */
[----:B------:R-:W-:Y:S01]  /*18040*/  FSEL R7, R33, 1.875, !P0 ;  /* 0x3ff0000021077808 */ /* 0x000fe20004000000 */
[----:B------:R-:W-:Y:S01]  /*18050*/  DADD R32, R32, R32 ;  /* 0x0000000020207229 */ /* 0x000fe20000000020 */
[----:B------:R-:W-:-:S02]  /*18060*/  FSEL R18, R18, RZ, P1 ;  /* 0x000000ff12127208 */ /* 0x000fc40000800000 */
[----:B------:R-:W-:Y:S01]  /*18070*/  FSEL R19, R7, -1.875, P1 ;  /* 0xbff0000007137808 */ /* 0x000fe20000800000 */
[----:B------:R-:W-:Y:S02]  /*18080*/  DFMA R22, R22, R30, R46 ;  /* 0x0000001e1616722b */ /* 0x000fe4000000002e */
[C---:B------:R-:W-:Y:S01]  /*18090*/  DADD R30, R20.reuse, +INF ;  /* 0x7ff00000141e7429 */ /* 0x040fe20000000000 */
[----:B------:R-:W-:Y:S01]  /*180a0*/  CS2R R46, SRZ ;  /* 0x00000000002e7805 */ /* 0x000fe2000001ff00 */
[----:B------:R-:W-:Y:S02]  /*180b0*/  DSETP.GT.AND P0, PT, R20, RZ, PT ;  /* 0x000000ff1400722a */ /* 0x000fe40003f04000 */
[----:B------:R-:W-:Y:S02]  /*180c0*/  DSETP.GEU.AND P2, PT, R18, RZ, PT ;  /* 0x000000ff1200722a */ /* 0x000fe40003f4e000 */
[----:B------:R-:W-:Y:S02]  /*180d0*/  DMUL R22, R16, R22 ;  /* 0x0000001610167228 */ /* 0x000fe40000000000 */
[----:B------:R-:W-:-:S02]  /*180e0*/  DSETP.NEU.AND P1, PT, R14, +INF , PT ;  /* 0x7ff000000e00742a */ /* 0x000fc40003f2d000 */
[C---:B------:R-:W-:Y:S02]  /*180f0*/  DFMA R54, R32.reuse, -R62, R8 ;  /* 0x8000003e2036722b */ /* 0x040fe40000000008 */
[C---:B------:R-:W-:Y:S02]  /*18100*/  DFMA R52, R32.reuse, -R58, R44 ;  /* 0x8000003a2034722b */ /* 0x040fe4000000002c */
[----:B------:R-:W-:Y:S02]  /*18110*/  DFMA R50, R32, -R60, R64 ;  /* 0x8000003c2032722b */ /* 0x000fe40000000040 */
[----:B------:R-:W-:Y:S02]  /*18120*/  FSEL R14, R22, R30, P0 ;  /* 0x0000001e160e7208 */ /* 0x000fe40000000000 */
[----:B------:R-:W-:Y:S01]  /*18130*/  CS2R R32, SRZ ;  /* 0x0000000000207805 */ /* 0x000fe2000001ff00 */
[----:B------:R-:W-:Y:S01]  /*18140*/  @!P2 DADD R18, -RZ, -R18 ;  /* 0x00000000ff12a229 */ /* 0x000fe20000000912 */
[----:B------:R-:W-:Y:S01]  /*18150*/  @!P2 IMAD.MOV.U32 R72, RZ, RZ, 0x55555555 ;  /* 0x55555555ff48a424 */ /* 0x000fe200078e00ff */
[----:B------:R-:W-:Y:S01]  /*18160*/  @!P2 MOV R73, 0x3fe55555 ;  /* 0x3fe555550049a802 */ /* 0x000fe20000000f00 */
[----:B------:R-:W-:Y:S01]  /*18170*/  @P2 IMAD.MOV.U32 R72, RZ, RZ, 0x0 ;  /* 0x00000000ff482424 */ /* 0x000fe200078e00ff */
[----:B------:R-:W-:Y:S01]  /*18180*/  FSEL R22, R23, R31, P0 ;  /* 0x0000001f17167208 */ /* 0x000fe20000000000 */
[----:B------:R-:W-:Y:S01]  /*18190*/  @P2 IMAD.MOV.U32 R73, RZ, RZ, 0x3ff80000 ;  /* 0x3ff80000ff492424 */ /* 0x000fe200078e00ff */
[----:B------:R-:W-:Y:S01]  /*181a0*/  FSEL R14, R14, RZ, P1 ;  /* 0x000000ff0e0e7208 */ /* 0x000fe20000800000 */
[----:B------:R-:W-:Y:S01]  /*181b0*/  @!P2 IMAD.MOV.U32 R70, RZ, RZ, R62 ;  /* 0x000000ffff46a224 */ /* 0x000fe200078e003e */
[----:B------:R-:W-:Y:S01]  /*181c0*/  DFMA R20, -R18, R18, 1 ;  /* 0x3ff000001214742b */ /* 0x000fe20000000112 */
[----:B------:R-:W-:Y:S01]  /*181d0*/  FSEL R15, R22, RZ, P1 ;  /* 0x000000ff160f7208 */ /* 0x000fe20000800000 */
[----:B------:R-:W-:Y:S01]  /*181e0*/  @!P2 IMAD.MOV.U32 R71, RZ, RZ, R63 ;  /* 0x000000ffff47a224 */ /* 0x000fe200078e003f */
[----:B------:R-:W-:Y:S01]  /*181f0*/  DMUL R16, R72, R72 ;  /* 0x0000004848107228 */ /* 0x000fe20000000000 */
[----:B------:R-:W-:Y:S01]  /*18200*/  @!P2 IMAD.MOV.U32 R68, RZ, RZ, R58 ;  /* 0x000000ffff44a224 */ /* 0x000fe200078e003a */
[----:B------:R-:W-:Y:S01]  /*18210*/  @!P2 MOV R69, R59 ;  /* 0x0000003b0045a202 */ /* 0x000fe20000000f00 */
[----:B------:R-:W-:Y:S01]  /*18220*/  @!P2 IMAD.MOV.U32 R66, RZ, RZ, R60 ;  /* 0x000000ffff42a224 */ /* 0x000fe200078e003c */
[-C--:B------:R-:W-:Y:S01]  /*18230*/  DMUL R48, R48, R14.reuse ;  /* 0x0000000e30307228 */ /* 0x080fe20000000000 */
[----:B------:R-:W-:Y:S01]  /*18240*/  @!P2 IMAD.MOV.U32 R67, RZ, RZ, R61 ;  /* 0x000000ffff43a224 */ /* 0x000fe200078e003d */
[----:B------:R-:W-:Y:S01]  /*18250*/  DMUL R42, R42, R14 ;  /* 0x0000000e2a2a7228 */ /* 0x000fe20000000000 */
[----:B------:R-:W-:Y:S01]  /*18260*/  CS2R R30, SRZ ;  /* 0x00000000001e7805 */ /* 0x000fe2000001ff00 */
[----:B------:R-:W-:-:S02]  /*18270*/  DFMA R16, -R16, R20, 1 ;  /* 0x3ff000001010742b */ /* 0x000fc40000000114 */
[----:B------:R-:W-:Y:S02]  /*18280*/  DMUL R40, R40, R14 ;  /* 0x0000000e28287228 */ /* 0x000fe40000000000 */
[----:B------:R-:W-:Y:S02]  /*18290*/  @P2 DADD R70, -RZ, -R62 ;  /* 0x00000000ff462229 */ /* 0x000fe4000000093e */
[----:B------:R-:W-:Y:S02]  /*182a0*/  @P2 DADD R68, -RZ, -R58 ;  /* 0x00000000ff442229 */ /* 0x000fe4000000093a */
[----:B------:R-:W-:Y:S02]  /*182b0*/  DSETP.GEU.AND P0, PT, R16, RZ, PT ;  /* 0x000000ff1000722a */ /* 0x000fe40003f0e000 */
[----:B------:R-:W-:-:S12]  /*182c0*/  @P2 DADD R66, -RZ, -R60 ;  /* 0x00000000ff422229 */ /* 0x000fd8000000093c */
        /* <DEDUP_REMOVED lines=17> */
[----:B------:R-:W-:Y:S01]  /*183e0*/  MOV R20, R14 ;  /* 0x0000000e00147202 */ /* 0x000fe20000000f00 */
[----:B------:R-:W-:Y:S01]  /*183f0*/  IMAD.MOV.U32 R18, RZ, RZ, R16 ;  /* 0x000000ffff127224 */ /* 0x000fe200078e0010 */
[----:B------:R-:W-:Y:S01]  /*18400*/  MOV R15, R33 ;  /* 0x00000021000f7202 */ /* 0x000fe20000000f00 */
[----:B------:R-:W-:Y:S02]  /*18410*/  IMAD.MOV.U32 R19, RZ, RZ, R17 ;  /* 0x000000ffff137224 */ /* 0x000fe400078e0011 */
[----:B------:R-:W-:Y:S01]  /*18420*/  IMAD.MOV.U32 R12, RZ, RZ, R22 ;  /* 0x000000ffff0c7224 */ /* 0x000fe200078e0016 */
[----:B------:R-:W-:Y:S01]  /*18430*/  MOV R22, 0x18490 ;  /* 0x0001849000167802 */ /* 0x000fe20000000f00 */
[----:B------:R-:W-:Y:S02]  /*18440*/  IMAD.MOV.U32 R16, RZ, RZ, R46 ;  /* 0x000000ffff107224 */ /* 0x000fe400078e002e */
[----:B------:R-:W-:Y:S02]  /*18450*/  IMAD.MOV.U32 R17, RZ, RZ, R47 ;  /* 0x000000ffff117224 */ /* 0x000fe400078e002f */
[----:B------:R-:W-:-:S02]  /*18460*/  IMAD.MOV.U32 R14, RZ, RZ, R32 ;  /* 0x000000ffff0e7224 */ /* 0x000fc400078e0020 */
[----:B------:R-:W-:-:S07]  /*18470*/  IMAD.MOV.U32 R13, RZ, RZ, R21 ;  /* 0x000000ffff0d7224 */ /* 0x000fce00078e0015 */
[----:B------:R-:W-:Y:S05]  /*18480*/  CALL.REL.NOINC `($__internal_1_$__cuda_sm20_dsqrt_rn_f64_mediumpath_v1) ;  /* 0x000000bc00f47944 */ /* 0x000fea0003c00000 */
.L_x_275:
[----:B------:R-:W-:Y:S05]  /*18490*/  BSYNC.RECONVERGENT B4 ;  /* 0x0000000000047941 */ /* 0x000fea0003800200 */
.L_x_274:
[----:B------:R-:W-:-:S08]  /*184a0*/  DADD R12, R30, -R12 ;  /* 0x000000001e0c7229 */ /* 0x000fd0000000080c */
[C---:B------:R-:W-:Y:S02]  /*184b0*/  DMUL R32, R12.reuse, R70 ;  /* 0x000000460c207228 */ /* 0x040fe40000000000 */
[C---:B------:R-:W-:Y:S02]  /*184c0*/  DMUL R30, R12.reuse, R66 ;  /* 0x000000420c1e7228 */ /* 0x040fe40000000000 */
[----:B------:R-:W-:-:S04]  /*184d0*/  DMUL R12, R12, R68 ;  /* 0x000000440c0c7228 */ /* 0x000fc80000000000 */
[-C--:B------:R-:W-:Y:S02]  /*184e0*/  DFMA R32, R8, R72.reuse, R32 ;  /* 0x000000480820722b */ /* 0x080fe40000000020 */
[-C--:B------:R-:W-:Y:S02]  /*184f0*/  DFMA R30, R64, R72.reuse, R30 ;  /* 0x00000048401e722b */ /* 0x080fe4000000001e */
[----:B------:R-:W-:-:S11]  /*18500*/  DFMA R46, R44, R72, R12 ;  /* 0x000000482c2e722b */ /* 0x000fd6000000000c */
.L_x_273:
[----:B------:R-:W-:Y:S05]  /*18510*/  BSYNC.RECONVERGENT B3 ;  /* 0x0000000000037941 */ /* 0x000fea0003800200 */
.L_x_272:
[----:B------:R-:W-:Y:S01]  /*18520*/  DMUL R8, R42, R52 ;  /* 0x000000342a087228 */ /* 0x000fe20000000000 */
[----:B------:R-:W-:Y:S01]  /*18530*/  IMAD.MOV.U32 R7, RZ, RZ, RZ ;  /* 0x000000ffff077224 */ /* 0x000fe200078e00ff */
[----:B------:R-:W-:Y:S01]  /*18540*/  BSSY.RECONVERGENT B1, `(.L_x_276) ;  /* 0x0000011000017945 */ /* 0x000fe20003800200 */
[----:B------:R-:W-:Y:S01]  /*18550*/  IMAD.MOV.U32 R20, RZ, RZ, RZ ;  /* 0x000000ffff147224 */ /* 0x000fe200078e00ff */
[----:B------:R-:W-:-:S04]  /*18560*/  MOV R15, 0x40590000 ;  /* 0x40590000000f7802 */ /* 0x000fc80000000f00 */
        /* <DEDUP_REMOVED lines=15> */
.L_x_276:
        /* <DEDUP_REMOVED lines=14> */
[----:B------:R-:W-:Y:S02]  /*18740*/  DADD R64, R40, R64 ;  /* 0x0000000028407229 */ /* 0x000fe40000000040 */
[----:B------:R-:W-:Y:S02]  /*18750*/  DSETP.NEU.AND P1, PT, R20, RZ, PT ;  /* 0x000000ff1400722a */ /* 0x000fe40003f2d000 */
[----:B------:R-:W-:-:S02]  /*18760*/  DMUL R40, RZ, R16 ;  /* 0x00000010ff287228 */ /* 0x000fc40000000000 */
[----:B------:R-:W-:Y:S02]  /*18770*/  DFMA R18, RZ, R42, R76 ;  /* 0x0000002aff12722b */ /* 0x000fe4000000004c */
[----:B------:R-:W-:-:S04]  /*18780*/  DFMA R16, RZ, R62, R16 ;  /* 0x0000003eff10722b */ /* 0x000fc80000000010 */
[----:B------:R-:W-:Y:S02]  /*18790*/  DADD R60, R62, R40 ;  /* 0x000000003e3c7229 */ /* 0x000fe40000000028 */
[----:B------:R-:W-:Y:S02]  /*187a0*/  DFMA R18, RZ, R64, R18 ;  /* 0x00000040ff12722b */ /* 0x000fe40000000012 */
[----:B------:R-:W-:Y:S01]  /*187b0*/  DFMA R40, RZ, R62, R40 ;  /* 0x0000003eff28722b */ /* 0x000fe20000000028 */
[----:B------:R-:W-:Y:S01]  /*187c0*/  @!P1 CS2R R14, SRZ ;  /* 0x00000000000e9805 */ /* 0x000fe2000001ff00 */
[-C--:B------:R-:W-:Y:S02]  /*187d0*/  DFMA R62, RZ, R22.reuse, R16 ;  /* 0x00000016ff3e722b */ /* 0x080fe40000000010 */
[----:B------:R-:W0:Y:S01]  /*187e0*/  MUFU.RCP64H R67, R19 ;  /* 0x0000001300437308 */ /* 0x000e220000001800 */
[----:B------:R-:W-:Y:S02]  /*187f0*/  DFMA R60, RZ, R22, R60 ;  /* 0x00000016ff3c722b */ /* 0x000fe4000000003c */
[----:B------:R-:W-:-:S02]  /*18800*/  DSETP.NEU.AND P1, PT, R20, 1, PT ;  /* 0x3ff000001400742a */ /* 0x000fc40003f2d000 */
[----:B------:R-:W-:Y:S02]  /*18810*/  DADD R40, R22, R40 ;  /* 0x0000000016287229 */ /* 0x000fe40000000028 */
[----:B------:R-:W-:Y:S02]  /*18820*/  DADD R16, RZ, R62 ;  /* 0x00000000ff107229 */ /* 0x000fe4000000003e */
[----:B------:R-:W-:-:S04]  /*18830*/  DADD R48, RZ, R60 ;  /* 0x00000000ff307229 */ /* 0x000fc8000000003c */
[----:B------:R-:W-:Y:S02]  /*18840*/  DADD R74, RZ, R40 ;  /* 0x00000000ff4a7229 */ /* 0x000fe40000000028 */
[----:B0-----:R-:W-:Y:S02]  /*18850*/  DFMA R68, -R18, R66, 1 ;  /* 0x3ff000001244742b */ /* 0x001fe40000000142 */
[----:B------:R-:W-:-:S06]  /*18860*/  DFMA R16, RZ, R48, R16 ;  /* 0x00000030ff10722b */ /* 0x000fcc0000000010 */
[----:B------:R-:W-:Y:S02]  /*18870*/  DFMA R68, R68, R68, R68 ;  /* 0x000000444444722b */ /* 0x000fe40000000044 */
[----:B------:R-:W-:Y:S02]  /*18880*/  DFMA R22, RZ, R74, R16 ;  /* 0x0000004aff16722b */ /* 0x000fe40000000010 */
[----:B------:R-:W-:-:S04]  /*18890*/  DADD R16, R20, 100 ;  /* 0x4059000014107429 */ /* 0x000fc80000000000 */
[----:B------:R-:W-:Y:S02]  /*188a0*/  DFMA R68, R66, R68, R66 ;  /* 0x000000444244722b */ /* 0x000fe40000000042 */
[----:B------:R-:W-:-:S04]  /*188b0*/  DADD R66, RZ, -R22 ;  /* 0x00000000ff427229 */ /* 0x000fc80000000816 */
[----:B------:R-:W-:Y:S02]  /*188c0*/  LOP3.LUT R7, R17, 0x7ff00000, RZ, 0xc0, !PT ;  /* 0x7ff0000011077812 */ /* 0x000fe400078ec0ff */
[----:B------:R-:W-:Y:S02]  /*188d0*/  DFMA R40, -R18, R68, 1 ;  /* 0x3ff000001228742b */ /* 0x000fe40000000144 */
[----:B------:R-:W-:Y:S02]  /*188e0*/  ISETP.NE.AND P0, PT, R7, 0x7ff00000, PT ;  /* 0x7ff000000700780c */ /* 0x000fe40003f05270 */
[----:B------:R-:W-:-:S04]  /*188f0*/  FSETP.GEU.AND P2, PT, |R67|, 6.5827683646048100446e-37, PT ;  /* 0x036000004300780b */ /* 0x000fc80003f4e200 */
[----:B------:R-:W-:-:S07]  /*18900*/  DFMA R40, R68, R40, R68 ;  /* 0x000000284428722b */ /* 0x000fce0000000044 */
[----:B------:R-:W-:Y:S02]  /*18910*/  DSETP.NEU.OR P0, PT, R20, +INF , P0 ;  /* 0x7ff000001400742a */ /* 0x000fe4000070d400 */
[----:B------:R-:W-:-:S08]  /*18920*/  DMUL R16, R66, R40 ;  /* 0x0000002842107228 */ /* 0x000fd00000000000 */
[----:B------:R-:W-:-:S04]  /*18930*/  DFMA R22, -R18, R16, R66 ;  /* 0x000000101216722b */ /* 0x000fc80000000142 */
[----:B------:R-:W-:Y:S01]  /*18940*/  @!P0 IMAD.MOV.U32 R14, RZ, RZ, 0x0 ;  /* 0x00000000ff0e8424 */ /* 0x000fe200078e00ff */
[----:B------:R-:W-:-:S03]  /*18950*/  @!P0 MOV R15, 0x7ff00000 ;  /* 0x7ff00000000f8802 */ /* 0x000fc60000000f00 */
[----:B------:R-:W-:Y:S01]  /*18960*/  DFMA R16, R40, R22, R16 ;  /* 0x000000162810722b */ /* 0x000fe20000000010 */
[----:B------:R-:W-:Y:S02]  /*18970*/  FSEL R40, R14, RZ, P1 ;  /* 0x000000ff0e287208 */ /* 0x000fe40000800000 */
[----:B------:R-:W-:-:S07]  /*18980*/  FSEL R41, R15, 1.875, P1 ;  /* 0x3ff000000f297808 */ /* 0x000fce0000800000 */
        /* <DEDUP_REMOVED lines=9> */
[----:B------:R-:W-:Y:S01]  /*18a20*/  IMAD.MOV.U32 R16, RZ, RZ, R14 ;  /* 0x000000ffff107224 */ /* 0x000fe200078e000e */
[----:B------:R-:W-:-:S07]  /*18a30*/  MOV R17, R13 ;  /* 0x0000000d00117202 */ /* 0x000fce0000000f00 */
.L_x_278:
[----:B------:R-:W-:Y:S05]  /*18a40*/  BSYNC.RECONVERGENT B3 ;  /* 0x0000000000037941 */ /* 0x000fea0003800200 */
.L_x_277:
        /* <DEDUP_REMOVED lines=48> */
.L_x_282:
[----:B------:R-:W-:Y:S05]  /*18d50*/  BSYNC.RECONVERGENT B4 ;  /* 0x0000000000047941 */ /* 0x000fea0003800200 */
.L_x_281:
[----:B------:R-:W-:Y:S01]  /*18d60*/  DADD R62, R62, R62 ;  /* 0x000000003e3e7229 */ /* 0x000fe2000000003e */
[----:B------:R-:W-:Y:S01]  /*18d70*/  MOV R12, 0x1 ;  /* 0x00000001000c7802 */ /* 0x000fe20000000f00 */
        /* <DEDUP_REMOVED lines=22> */
.L_x_284:
[----:B------:R-:W-:Y:S05]  /*18ee0*/  BSYNC.RECONVERGENT B4 ;  /* 0x0000000000047941 */ /* 0x000fea0003800200 */
.L_x_283:
        /* <DEDUP_REMOVED lines=22> */
.L_x_286:
[----:B------:R-:W-:Y:S05]  /*19050*/  BSYNC.RECONVERGENT B4 ;  /* 0x0000000000047941 */ /* 0x000fea0003800200 */
.L_x_285:
        /* <DEDUP_REMOVED lines=10> */
[----:B------:R-:W-:Y:S01]  /*19100*/  IMAD.MOV.U32 R12, RZ, RZ, R14 ;  /* 0x000000ffff0c7224 */ /* 0x000fe200078e000e */
[----:B------:R-:W-:-:S06]  /*19110*/  MOV R13, R15 ;  /* 0x0000000f000d7202 */ /* 0x000fcc0000000f00 */
        /* <DEDUP_REMOVED lines=36> */
.L_x_288:
[----:B------:R-:W-:Y:S05]  /*19360*/  BSYNC.RECONVERGENT B4 ;  /* 0x0000000000047941 */ /* 0x000fea0003800200 */
.L_x_287:
        /* <DEDUP_REMOVED lines=23> */
.L_x_290:
[----:B------:R-:W-:Y:S05]  /*194e0*/  BSYNC.RECONVERGENT B4 ;  /* 0x0000000000047941 */ /* 0x000fea0003800200 */
.L_x_289:
        /* <DEDUP_REMOVED lines=22> */
.L_x_292:
[----:B------:R-:W-:Y:S05]  /*19650*/  BSYNC.RECONVERGENT B4 ;  /* 0x0000000000047941 */ /* 0x000fea0003800200 */
.L_x_291:
        /* <DEDUP_REMOVED lines=49> */
.L_x_294:
[----:B------:R-:W-:Y:S05]  /*19970*/  BSYNC.RECONVERGENT B4 ;  /* 0x0000000000047941 */ /* 0x000fea0003800200 */
.L_x_293:
        /* <DEDUP_REMOVED lines=23> */
.L_x_296:
[----:B------:R-:W-:Y:S05]  /*19af0*/  BSYNC.RECONVERGENT B4 ;  /* 0x0000000000047941 */ /* 0x000fea0003800200 */
.L_x_295:
        /* <DEDUP_REMOVED lines=22> */
.L_x_298:
[----:B------:R-:W-:Y:S05]  /*19c60*/  BSYNC.RECONVERGENT B4 ;  /* 0x0000000000047941 */ /* 0x000fea0003800200 */
.L_x_297:
        /* <DEDUP_REMOVED lines=12> */
[----:B------:R-:W-:-:S06]  /*19d30*/  DSETP.GEU.AND P0, PT, R12, 1000000, PT ;  /* 0x412e84800c00742a */ /* 0x000fcc0003f0e000 */
[----:B------:R-:W-:-:S14]  /*19d40*/  DSETP.LTU.OR P0, PT, R12, RZ, P0 ;  /* 0x000000ff0c00722a */ /* 0x000fdc0000709400 */
.L_x_280:
[----:B------:R-:W-:Y:S05]  /*19d50*/  BSYNC.RECONVERGENT B3 ;  /* 0x0000000000037941 */ /* 0x000fea0003800200 */
.L_x_279:
[----:B------:R0:W2:Y:S01]  /*19d60*/  LDL R16, [R6+0x104] ;  /* 0x0001040006107983 */ /* 0x0000a20000100800 */
[----:B------:R-:W-:Y:S01]  /*19d70*/  DSETP.MAX.AND P1, P2, RZ, R8, PT ;  /* 0x00000008ff00722a */ /* 0x000fe20003a2f000 */
[----:B------:R-:W-:Y:S01]  /*19d80*/  IMAD.MOV.U32 R12, RZ, RZ, R9 ;  /* 0x000000ffff0c7224 */ /* 0x000fe200078e0009 */
[----:B------:R-:W-:Y:S01]  /*19d90*/  BSSY.RECONVERGENT B1, `(.L_x_299) ;  /* 0x0000031000017945 */ /* 0x000fe20003800200 */
[----:B------:R-:W-:Y:S01]  /*19da0*/  IMAD.MOV.U32 R7, RZ, RZ, RZ ;  /* 0x000000ffff077224 */ /* 0x000fe200078e00ff */
[----:B------:R-:W-:-:S04]  /*19db0*/  CS2R R42, SRZ ;  /* 0x00000000002a7805 */ /* 0x000fc8000001ff00 */
[----:B------:R-:W-:Y:S01]  /*19dc0*/  FSEL R13, R7, R12, P1 ;  /* 0x0000000c070d7208 */ /* 0x000fe20000800000 */
[----:B------:R-:W-:Y:S02]  /*19dd0*/  IMAD.MOV.U32 R7, RZ, RZ, R8 ;  /* 0x000000ffff077224 */ /* 0x000fe400078e0008 */
[----:B------:R-:W-:-:S03]  /*19de0*/  IMAD.MOV.U32 R8, RZ, RZ, RZ ;  /* 0x000000ffff087224 */ /* 0x000fc600078e00ff */
[----:B------:R-:W-:Y:S02]  /*19df0*/  @P2 LOP3.LUT R13, R12, 0x80000, RZ, 0xfc, !PT ;  /* 0x000800000c0d2812 */ /* 0x000fe400078efcff */
[----:B------:R-:W-:Y:S02]  /*19e00*/  SEL R8, R8, R7, P1 ;  /* 0x0000000708087207 */ /* 0x000fe40000800000 */
[----:B0-----:R-:W-:Y:S01]  /*19e10*/  CS2R R6, SRZ ;  /* 0x0000000000067805 */ /* 0x001fe2000001ff00 */
[----:B------:R-:W-:-:S06]  /*19e20*/  IMAD.MOV.U32 R9, RZ, RZ, R13 ;  /* 0x000000ffff097224 */ /* 0x000fcc00078e000d */
[----:B------:R-:W-:-:S10]  /*19e30*/  DMUL R12, R8, 0.5 ;  /* 0x3fe00000080c7828 */ /* 0x000fd40000000000 */
[----:B------:R-:W-:Y:S02]  /*19e40*/  FSEL R14, R8, R12, P0 ;  /* 0x0000000c080e7208 */ /* 0x000fe40000000000 */
[----:B------:R-:W-:Y:S01]  /*19e50*/  FSEL R15, R9, R13, P0 ;  /* 0x0000000d090f7208 */ /* 0x000fe20000000000 */
[----:B------:R-:W-:Y:S01]  /*19e60*/  IMAD.MOV.U32 R9, RZ, RZ, 0x3fe00000 ;  /* 0x3fe00000ff097424 */ /* 0x000fe200078e00ff */
[----:B------:R-:W-:Y:S02]  /*19e70*/  MOV R8, 0x0 ;  /* 0x0000000000087802 */ /* 0x000fe40000000f00 */
        /* <DEDUP_REMOVED lines=16> */
[----:B------:R-:W-:Y:S02]  /*19f80*/  IMAD.MOV.U32 R8, RZ, RZ, 0x0 ;  /* 0x00000000ff087424 */ /* 0x000fe400078e00ff */
[----:B------:R-:W-:-:S03]  /*19f90*/  IMAD.MOV.U32 R9, RZ, RZ, 0x3ff00000 ;  /* 0x3ff00000ff097424 */ /* 0x000fc600078e00ff */
[----:B------:R-:W-:Y:S01]  /*19fa0*/  DSETP.GEU.XOR P0, PT, R6, 0.5, P0 ;  /* 0x3fe000000600742a */ /* 0x000fe2000070e800 */
[----:B------:R-:W-:-:S05]  /*19fb0*/  MOV R6, RZ ;  /* 0x000000ff00067202 */ /* 0x000fca0000000f00 */
[----:B------:R-:W-:Y:S01]  /*19fc0*/  FSEL R7, RZ, 1.875, !P0 ;  /* 0x3ff00000ff077808 */ /* 0x000fe20004000000 */
[--C-:B------:R-:W-:Y:S02]  /*19fd0*/  IMAD.MOV.U32 R42, RZ, RZ, R6.reuse ;  /* 0x000000ffff2a7224 */ /* 0x100fe400078e0006 */
[----:B------:R-:W-:Y:S02]  /*19fe0*/  IMAD.MOV.U32 R12, RZ, RZ, R6 ;  /* 0x000000ffff0c7224 */ /* 0x000fe400078e0006 */
[--C-:B------:R-:W-:Y:S02]  /*19ff0*/  IMAD.MOV.U32 R43, RZ, RZ, R7.reuse ;  /* 0x000000ffff2b7224 */ /* 0x100fe400078e0007 */
[----:B------:R-:W-:Y:S01]  /*1a000*/  IMAD.MOV.U32 R13, RZ, RZ, R7 ;  /* 0x000000ffff0d7224 */ /* 0x000fe200078e0007 */
[----:B------:R-:W-:Y:S06]  /*1a010*/  BRA `(.L_x_302) ;  /* 0x0000000000207947 */ /* 0x000fec0003800000 */
.L_x_301:
[----:B------:R-:W-:Y:S02]  /*1a020*/  HFMA2 R43, -RZ, RZ, 1.96875, 0 ;  /* 0x3fe00000ff2b7431 */ /* 0x000fe400000001ff */
[----:B------:R-:W-:Y:S01]  /*1a030*/  IMAD.MOV.U32 R42, RZ, RZ, 0x0 ;  /* 0x00000000ff2a7424 */ /* 0x000fe200078e00ff */
[----:B------:R-:W-:Y:S02]  /*1a040*/  CS2R R12, SRZ ;  /* 0x00000000000c7805 */ /* 0x000fe4000001ff00 */
[----:B------:R-:W-:Y:S01]  /*1a050*/  CS2R R48, SRZ ;  /* 0x0000000000307805 */ /* 0x000fe2000001ff00 */
[----:B------:R-:W-:Y:S06]  /*1a060*/  BRA `(.L_x_302) ;  /* 0x00000000000c7947 */ /* 0x000fec0003800000 */
.L_x_300:
[----:B------:R-:W-:Y:S01]  /*1a070*/  IMAD.MOV.U32 R12, RZ, RZ, 0x0 ;  /* 0x00000000ff0c7424 */ /* 0x000fe200078e00ff */
[----:B------:R-:W-:Y:S01]  /*1a080*/  CS2R R48, SRZ ;  /* 0x0000000000307805 */ /* 0x000fe2000001ff00 */
[----:B------:R-:W-:-:S07]  /*1a090*/  IMAD.MOV.U32 R13, RZ, RZ, 0x3ff00000 ;  /* 0x3ff00000ff0d7424 */ /* 0x000fce00078e00ff */
.L_x_302:
[----:B------:R-:W-:Y:S05]  /*1a0a0*/  BSYNC.RECONVERGENT B1 ;  /* 0x0000000000017941 */ /* 0x000fea0003800200 */
.L_x_299:
        /* <DEDUP_REMOVED lines=16> */
.L_x_305:
[----:B------:R-:W-:Y:S01]  /*1a1b0*/  IMAD.MOV.U32 R22, RZ, RZ, 0x0 ;  /* 0x00000000ff167424 */ /* 0x000fe200078e00ff */
[----:B------:R-:W-:Y:S01]  /*1a1c0*/  CS2R R20, SRZ ;  /* 0x0000000000147805 */ /* 0x000fe2000001ff00 */
[----:B------:R-:W-:Y:S02]  /*1a1d0*/  IMAD.MOV.U32 R23, RZ, RZ, 0x3ff00000 ;  /* 0x3ff00000ff177424 */ /* 0x000fe400078e00ff */
[----:B------:R-:W-:Y:S01]  /*1a1e0*/  HFMA2 R63, -RZ, RZ, 1.984375, 0 ;  /* 0x3ff00000ff3f7431 */ /* 0x000fe200000001ff */
[----:B------:R-:W-:Y:S01]  /*1a1f0*/  STL.128 [R1+0x20], RZ ;  /* 0x000020ff01007387 */ /* 0x000fe20000100c00 */
[----:B------:R-:W-:Y:S01]  /*1a200*/  CS2R R60, SRZ ;  /* 0x00000000003c7805 */ /* 0x000fe2000001ff00 */
[----:B------:R-:W-:Y:S01]  /*1a210*/  IMAD.MOV.U32 R62, RZ, RZ, 0x0 ;  /* 0x00000000ff3e7424 */ /* 0x000fe200078e00ff */
[----:B------:R-:W-:Y:S01]  /*1a220*/  MOV R17, 0x3ff00000 ;  /* 0x3ff0000000117802 */ /* 0x000fe20000000f00 */
[----:B------:R-:W-:Y:S01]  /*1a230*/  IMAD.MOV.U32 R16, RZ, RZ, 0x0 ;  /* 0x00000000ff107424 */ /* 0x000fe200078e00ff */
[----:B------:R-:W-:Y:S01]  /*1a240*/  CS2R R18, SRZ ;  /* 0x0000000000127805 */ /* 0x000fe2000001ff00 */
[----:B------:R0:W-:Y:S01]  /*1a250*/  STL.128 [R1+0x20], R20 ;  /* 0x0000201401007387 */ /* 0x0001e20000100c00 */
[----:B------:R-:W-:Y:S01]  /*1a260*/  CS2R R64, SRZ ;  /* 0x0000000000407805 */ /* 0x000fe2000001ff00 */
[----:B------:R-:W-:Y:S01]  /*1a270*/  IMAD.MOV.U32 R66, RZ, RZ, 0x0 ;  /* 0x00000000ff427424 */ /* 0x000fe200078e00ff */
[----:B------:R-:W-:Y:S01]  /*1a280*/  CS2R R70, SRZ ;  /* 0x0000000000467805 */ /* 0x000fe2000001ff00 */
[----:B------:R-:W-:Y:S01]  /*1a290*/  STL.128 [R1+0x70], RZ ;  /* 0x000070ff01007387 */ /* 0x000fe20000100c00 */
[----:B------:R-:W-:Y:S01]  /*1a2a0*/  IMAD.MOV.U32 R67, RZ, RZ, 0x3ff00000 ;  /* 0x3ff00000ff437424 */ /* 0x000fe200078e00ff */
[----:B------:R-:W-:Y:S01]  /*1a2b0*/  CS2R R58, SRZ ;  /* 0x00000000003a7805 */ /* 0x000fe2000001ff00 */
[----:B------:R-:W-:Y:S01]  /*1a2c0*/  IMAD.MOV.U32 R68, RZ, RZ, 0x0 ;  /* 0x00000000ff447424 */ /* 0x000fe200078e00ff */
[----:B------:R-:W-:Y:S01]  /*1a2d0*/  STL.128 [R1], RZ ;  /* 0x000000ff01007387 */ /* 0x000fe20000100c00 */
[----:B------:R-:W-:Y:S01]  /*1a2e0*/  IMAD.MOV.U32 R69, RZ, RZ, 0x3ff00000 ;  /* 0x3ff00000ff457424 */ /* 0x000fe200078e00ff */
[----:B------:R-:W-:Y:S01]  /*1a2f0*/  CS2R R72, SRZ ;  /* 0x0000000000487805 */ /* 0x000fe2000001ff00 */
[----:B------:R-:W-:Y:S01]  /*1a300*/  IMAD.MOV.U32 R56, RZ, RZ, 0x0 ;  /* 0x00000000ff387424 */ /* 0x000fe200078e00ff */
[----:B------:R1:W-:Y:S01]  /*1a310*/  STL.128 [R1+0x70], R60 ;  /* 0x0000703c01007387 */ /* 0x0003e20000100c00 */
[----:B------:R-:W-:Y:S01]  /*1a320*/  IMAD.MOV.U32 R57, RZ, RZ, 0x3ff00000 ;  /* 0x3ff00000ff397424 */ /* 0x000fe200078e00ff */
[C---:B------:R-:W-:Y:S01]  /*1a330*/  DADD R10, R8.reuse, 5 ;  /* 0x40140000080a7429 */ /* 0x040fe20000000000 */
[----:B------:R-:W-:Y:S01]  /*1a340*/  IMAD.MOV.U32 R74, RZ, RZ, 0x0 ;  /* 0x00000000ff4a7424 */ /* 0x000fe200078e00ff */
[----:B0-----:R-:W-:Y:S01]  /*1a350*/  CS2R R20, SRZ ;  /* 0x0000000000147805 */ /* 0x001fe2000001ff00 */
[----:B------:R0:W-:Y:S01]  /*1a360*/  STL.128 [R1], R16 ;  /* 0x0000001001007387 */ /* 0x0001e20000100c00 */
[----:B------:R-:W-:Y:S01]  /*1a370*/  IMAD.MOV.U32 R75, RZ, RZ, 0x3ff00000 ;  /* 0x3ff00000ff4b7424 */ /* 0x000fe200078e00ff */
[----:B------:R-:W-:Y:S01]  /*1a380*/  DFMA R86, RZ, R32, R46 ;  /* 0x00000020ff56722b */ /* 0x000fe2000000002e */
[----:B------:R-:W-:Y:S01]  /*1a390*/  IMAD.MOV.U32 R12, RZ, RZ, R14 ;  /* 0x000000ffff0c7224 */ /* 0x000fe200078e000e */
[----:B------:R-:W-:Y:S01]  /*1a3a0*/  STL.128 [R1+0xf0], RZ ;  /* 0x0000f0ff01007387 */ /* 0x000fe20000100c00 */
[----:B------:R-:W-:Y:S01]  /*1a3b0*/  DSETP.NEU.AND P1, PT, R8, RZ, PT ;  /* 0x000000ff0800722a */ /* 0x000fe20003f2d000 */
[----:B------:R-:W-:Y:S01]  /*1a3c0*/  ISETP.GE.AND P0, PT, R9, RZ, PT ;  /* 0x000000ff0900720c */ /* 0x000fe20003f06270 */
[----:B------:R-:W-:Y:S01]  /*1a3d0*/  BSSY.RECONVERGENT B1, `(.L_x_306) ;  /* 0x000006e000017945 */ /* 0x000fe20003800200 */
[----:B------:R2:W-:Y:S01]  /*1a3e0*/  STL.128 [R1+0xf0], R20 ;  /* 0x0000f01401007387 */ /* 0x0005e20000100c00 */
[----:B------:R-:W-:Y:S01]  /*1a3f0*/  LOP3.LUT R10, R11, 0x7ff00000, RZ, 0xc0, !PT ;  /* 0x7ff000000b0a7812 */ /* 0x000fe200078ec0ff */
[----:B------:R-:W-:Y:S01]  /*1a400*/  DFMA R86, RZ, R30, R86 ;  /* 0x0000001eff56722b */ /* 0x000fe20000000056 */
[----:B-1----:R-:W-:Y:S01]  /*1a410*/  CS2R R60, SRZ ;  /* 0x00000000003c7805 */ /* 0x002fe2000001ff00 */
[----:B------:R-:W-:Y:S01]  /*1a420*/  STL.128 [R1+0x150], RZ ;  /* 0x000150ff01007387 */ /* 0x000fe20000100c00 */
[----:B------:R-:W-:Y:S01]  /*1a430*/  ISETP.NE.AND P2, PT, R10, 0x7ff00000, PT ;  /* 0x7ff000000a00780c */ /* 0x000fe20003f45270 */
[----:B------:R-:W-:Y:S01]  /*1a440*/  IMAD.MOV.U32 R15, RZ, RZ, 0x3ff00000 ;  /* 0x3ff00000ff0f7424 */ /* 0x000fe200078e00ff */
[----:B0-----:R-:W-:Y:S01]  /*1a450*/  CS2R R18, SRZ ;  /* 0x0000000000127805 */ /* 0x001fe2000001ff00 */
[----:B------:R-:W-:Y:S04]  /*1a460*/  STL.128 [R1+0x80], RZ ;  /* 0x000080ff01007387 */ /* 0x000fe80000100c00 */
[----:B------:R-:W-:Y:S01]  /*1a470*/  STL.128 [R1+0xa0], RZ ;  /* 0x0000a0ff01007387 */ /* 0x000fe20000100c00 */
[----:B--2---:R-:W-:-:S02]  /*1a480*/  HFMA2 R21, -RZ, RZ, 1.984375, 0 ;  /* 0x3ff00000ff157431 */ /* 0x004fc400000001ff */
[----:B------:R-:W-:Y:S01]  /*1a490*/  IMAD.MOV.U32 R20, RZ, RZ, 0x0 ;  /* 0x00000000ff147424 */ /* 0x000fe200078e00ff */
[----:B------:R-:W-:Y:S01]  /*1a4a0*/  CS2R R22, SRZ ;  /* 0x0000000000167805 */ /* 0x000fe2000001ff00 */
[----:B------:R-:W-:Y:S04]  /*1a4b0*/  STL.128 [R1+0xd0], RZ ;  /* 0x0000d0ff01007387 */ /* 0x000fe80000100c00 */
[----:B------:R0:W-:Y:S04]  /*1a4c0*/  STL.128 [R1+0x150], R60 ;  /* 0x0001503c01007387 */ /* 0x0001e80000100c00 */
[----:B------:R-:W-:Y:S04]  /*1a4d0*/  STL.128 [R1+0x50], RZ ;  /* 0x000050ff01007387 */ /* 0x000fe80000100c00 */
[----:B------:R1:W-:Y:S04]  /*1a4e0*/  STL.128 [R1+0x80], R16 ;  /* 0x0000801001007387 */ /* 0x0003e80000100c00 */
[----:B------:R2:W-:Y:S04]  /*1a4f0*/  STL.128 [R1+0xa0], R64 ;  /* 0x0000a04001007387 */ /* 0x0005e80000100c00 */
[----:B------:R3:W-:Y:S01]  /*1a500*/  STL.128 [R1+0xd0], R68 ;  /* 0x0000d04401007387 */ /* 0x0007e20000100c00 */
[----:B0-----:R-:W-:Y:S01]  /*1a510*/  IMAD.MOV.U32 R63, RZ, RZ, 0x40000000 ;  /* 0x40000000ff3f7424 */ /* 0x001fe200078e00ff */
[----:B------:R-:W-:-:S02]  /*1a520*/  CS2R R60, SRZ ;  /* 0x00000000003c7805 */ /* 0x000fc4000001ff00 */
[----:B------:R0:W-:Y:S01]  /*1a530*/  STL.128 [R1+0x50], R56 ;  /* 0x0000503801007387 */ /* 0x0001e20000100c00 */
[----:B-1----:R-:W-:Y:S01]  /*1a540*/  IMAD.MOV.U32 R18, RZ, RZ, 0x0 ;  /* 0x00000000ff127424 */ /* 0x002fe200078e00ff */
[----:B------:R-:W-:Y:S02]  /*1a550*/  MOV R19, 0xc0000000 ;  /* 0xc000000000137802 */ /* 0x000fe40000000f00 */
[----:B------:R-:W-:Y:S01]  /*1a560*/  CS2R R16, SRZ ;  /* 0x0000000000107805 */ /* 0x000fe2000001ff00 */
[----:B------:R-:W-:Y:S01]  /*1a570*/  STL.128 [R1+0x1b0], RZ ;  /* 0x0001b0ff01007387 */ /* 0x000fe20000100c00 */
[----:B--2---:R-:W-:Y:S01]  /*1a580*/  IMAD.MOV.U32 R64, RZ, RZ, 0x0 ;  /* 0x00000000ff407424 */ /* 0x004fe200078e00ff */
[----:B------:R-:W-:Y:S01]  /*1a590*/  CS2R R66, SRZ ;  /* 0x0000000000427805 */ /* 0x000fe2000001ff00 */
[----:B------:R-:W-:Y:S01]  /*1a5a0*/  IMAD.MOV.U32 R65, RZ, RZ, 0x3ff00000 ;  /* 0x3ff00000ff417424 */ /* 0x000fe200078e00ff */
[----:B------:R1:W-:Y:S01]  /*1a5b0*/  STL.128 [R1+0x1b0], R20 ;  /* 0x0001b01401007387 */ /* 0x0003e20000100c00 */
[----:B---3--:R-:W-:-:S02]  /*1a5c0*/  IMAD.MOV.U32 R70, RZ, RZ, 0x0 ;  /* 0x00000000ff467424 */ /* 0x008fc400078e00ff */
[----:B------:R-:W-:Y:S01]  /*1a5d0*/  IMAD.MOV.U32 R71, RZ, RZ, 0x3ff00000 ;  /* 0x3ff00000ff477424 */ /* 0x000fe200078e00ff */
[----:B------:R-:W-:Y:S01]  /*1a5e0*/  STL.128 [R1+0x1e0], RZ ;  /* 0x0001e0ff01007387 */ /* 0x000fe20000100c00 */
[----:B0-----:R-:W-:-:S03]  /*1a5f0*/  CS2R R58, SRZ ;  /* 0x00000000003a7805 */ /* 0x001fc6000001ff00 */
[----:B------:R-:W-:Y:S04]  /*1a600*/  STL.128 [R1+0x160], RZ ;  /* 0x000160ff01007387 */ /* 0x000fe80000100c00 */
[----:B------:R-:W-:Y:S01]  /*1a610*/  STL.128 [R1+0x170], RZ ;  /* 0x000170ff01007387 */ /* 0x000fe20000100c00 */
[----:B-1----:R-:W-:-:S03]  /*1a620*/  DMUL R20, RZ, R46 ;  /* 0x0000002eff147228 */ /* 0x002fc60000000000 */
[----:B------:R-:W-:Y:S04]  /*1a630*/  STL.128 [R1+0x180], RZ ;  /* 0x000180ff01007387 */ /* 0x000fe80000100c00 */
[----:B------:R0:W-:Y:S04]  /*1a640*/  STL.128 [R1+0x1e0], R60 ;  /* 0x0001e03c01007387 */ /* 0x0001e80000100c00 */
[----:B------:R-:W-:Y:S04]  /*1a650*/  STL.128 [R1+0x130], RZ ;  /* 0x000130ff01007387 */ /* 0x000fe80000100c00 */
[----:B------:R1:W-:Y:S04]  /*1a660*/  STL.128 [R1+0x160], R16 ;  /* 0x0001601001007387 */ /* 0x0003e80000100c00 */
[----:B------:R2:W-:Y:S04]  /*1a670*/  STL.128 [R1+0x170], R64 ;  /* 0x0001704001007387 */ /* 0x0005e80000100c00 */
[----:B------:R3:W-:Y:S01]  /*1a680*/  STL.128 [R1+0x180], R68 ;  /* 0x0001804401007387 */ /* 0x0007e20000100c00 */
[----:B0-----:R-:W-:Y:S01]  /*1a690*/  CS2R R60, SRZ ;  /* 0x00000000003c7805 */ /* 0x001fe2000001ff00 */
[----:B------:R-:W-:-:S02]  /*1a6a0*/  IMAD.MOV.U32 R63, RZ, RZ, 0x3ff00000 ;  /* 0x3ff00000ff3f7424 */ /* 0x000fc400078e00ff */
[----:B------:R0:W-:Y:S01]  /*1a6b0*/  STL.128 [R1+0x130], R56 ;  /* 0x0001303801007387 */ /* 0x0001e20000100c00 */
[----:B-1----:R-:W-:Y:S01]  /*1a6c0*/  IMAD.MOV.U32 R16, RZ, RZ, 0x0 ;  /* 0x00000000ff107424 */ /* 0x002fe200078e00ff */
[----:B------:R-:W-:Y:S01]  /*1a6d0*/  CS2R R18, SRZ ;  /* 0x0000000000127805 */ /* 0x000fe2000001ff00 */
[----:B------:R-:W-:Y:S01]  /*1a6e0*/  IMAD.MOV.U32 R17, RZ, RZ, -0x40100000 ;  /* 0xbff00000ff117424 */ /* 0x000fe200078e00ff */
[----:B------:R-:W-:Y:S01]  /*1a6f0*/  STL.128 [R1+0x270], RZ ;  /* 0x000270ff01007387 */ /* 0x000fe20000100c00 */
[----:B--2---:R-:W-:-:S03]  /*1a700*/  CS2R R66, SRZ ;  /* 0x0000000000427805 */ /* 0x004fc6000001ff00 */
[----:B------:R-:W-:Y:S01]  /*1a710*/  STL.128 [R1+0x1f0], RZ ;  /* 0x0001f0ff01007387 */ /* 0x000fe20000100c00 */
[----:B---3--:R-:W-:-:S03]  /*1a720*/  CS2R R68, SRZ ;  /* 0x0000000000447805 */ /* 0x008fc6000001ff00 */
[----:B------:R-:W-:Y:S01]  /*1a730*/  STL.128 [R1+0x210], RZ ;  /* 0x000210ff01007387 */ /* 0x000fe20000100c00 */
[----:B0-----:R-:W-:Y:S01]  /*1a740*/  CS2R R56, SRZ ;  /* 0x0000000000387805 */ /* 0x001fe2000001ff00 */
[----:B------:R-:W-:Y:S02]  /*1a750*/  IMAD.MOV.U32 R58, RZ, RZ, 0x0 ;  /* 0x00000000ff3a7424 */ /* 0x000fe400078e00ff */
[----:B------:R-:W-:Y:S01]  /*1a760*/  IMAD.MOV.U32 R59, RZ, RZ, 0x3ff00000 ;  /* 0x3ff00000ff3b7424 */ /* 0x000fe200078e00ff */
[----:B------:R-:W-:Y:S04]  /*1a770*/  STL.128 [R1+0x230], RZ ;  /* 0x000230ff01007387 */ /* 0x000fe80000100c00 */
[----:B------:R0:W-:Y:S04]  /*1a780*/  STL.128 [R1+0x270], R60 ;  /* 0x0002703c01007387 */ /* 0x0001e80000100c00 */
[----:B------:R-:W-:Y:S04]  /*1a790*/  STL.128 [R1+0x280], RZ ;  /* 0x000280ff01007387 */ /* 0x000fe80000100c00 */
[----:B------:R-:W-:Y:S04]  /*1a7a0*/  STL.128 [R1+0x1d0], RZ ;  /* 0x0001d0ff01007387 */ /* 0x000fe80000100c00 */
[----:B------:R1:W-:Y:S04]  /*1a7b0*/  STL.128 [R1+0x1f0], R16 ;  /* 0x0001f01001007387 */ /* 0x0003e80000100c00 */
[----:B------:R2:W-:Y:S01]  /*1a7c0*/  STL.128 [R1+0x210], R64 ;  /* 0x0002104001007387 */ /* 0x0005e20000100c00 */
[----:B0-----:R-:W-:-:S03]  /*1a7d0*/  DADD R62, R20, R32 ;  /* 0x00000000143e7229 */ /* 0x001fc60000000020 */
[----:B------:R0:W-:Y:S04]  /*1a7e0*/  STL.128 [R1+0x230], R68 ;  /* 0x0002304401007387 */ /* 0x0001e80000100c00 */
[----:B------:R3:W-:Y:S01]  /*1a7f0*/  STL.128 [R1+0x280], R72 ;  /* 0x0002804801007387 */ /* 0x0007e20000100c00 */
[----:B------:R-:W-:-:S03]  /*1a800*/  DFMA R62, RZ, R30, R62 ;  /* 0x0000001eff3e722b */ /* 0x000fc6000000003e */
[----:B------:R4:W-:Y:S01]  /*1a810*/  STL.128 [R1+0x1d0], R56 ;  /* 0x0001d03801007387 */ /* 0x0009e20000100c00 */
[----:B-1----:R-:W-:Y:S01]  /*1a820*/  IMAD.MOV.U32 R18, RZ, RZ, 0x0 ;  /* 0x00000000ff127424 */ /* 0x002fe200078e00ff */
[----:B------:R-:W-:Y:S01]  /*1a830*/  CS2R R16, SRZ ;  /* 0x0000000000107805 */ /* 0x000fe2000001ff00 */
[----:B------:R-:W-:Y:S01]  /*1a840*/  IMAD.MOV.U32 R19, RZ, RZ, -0x40100000 ;  /* 0xbff00000ff137424 */ /* 0x000fe200078e00ff */
[----:B--2---:R-:W-:Y:S01]  /*1a850*/  CS2R R66, SRZ ;  /* 0x0000000000427805 */ /* 0x004fe2000001ff00 */
[----:B------:R-:W-:Y:S01]  /*1a860*/  STL.128 [R1+0x290], RZ ;  /* 0x000290ff01007387 */ /* 0x000fe20000100c00 */
[----:B------:R-:W-:Y:S01]  /*1a870*/  DFMA R76, RZ, R62, R86 ;  /* 0x0000003eff4c722b */ /* 0x000fe20000000056 */
[----:B0-----:R-:W-:Y:S02]  /*1a880*/  CS2R R68, SRZ ;  /* 0x0000000000447805 */ /* 0x001fe4000001ff00 */
[----:B------:R-:W-:Y:S01]  /*1a890*/  STL.128 [R1+0x2b0], RZ ;  /* 0x0002b0ff01007387 */ /* 0x000fe20000100c00 */
[----:B---3--:R-:W-:Y:S01]  /*1a8a0*/  IMAD.MOV.U32 R72, RZ, RZ, 0x0 ;  /* 0x00000000ff487424 */ /* 0x008fe200078e00ff */
[----:B------:R-:W-:-:S02]  /*1a8b0*/  MOV R73, 0x3ff00000 ;  /* 0x3ff0000000497802 */ /* 0x000fc40000000f00 */
[----:B------:R-:W-:Y:S01]  /*1a8c0*/  CS2R R74, SRZ ;  /* 0x00000000004a7805 */ /* 0x000fe2000001ff00 */
[----:B------:R-:W-:Y:S01]  /*1a8d0*/  STL.128 [R1+0x2e0], RZ ;  /* 0x0002e0ff01007387 */ /* 0x000fe20000100c00 */
[----:B----4-:R-:W-:Y:S01]  /*1a8e0*/  MOV R56, 0x0 ;  /* 0x0000000000387802 */ /* 0x010fe20000000f00 */
[----:B------:R-:W-:Y:S01]  /*1a8f0*/  IMAD.MOV.U32 R57, RZ, RZ, 0x3ff00000 ;  /* 0x3ff00000ff397424 */ /* 0x000fe200078e00ff */
[----:B------:R-:W-:Y:S01]  /*1a900*/  CS2R R58, SRZ ;  /* 0x00000000003a7805 */ /* 0x000fe2000001ff00 */
[----:B------:R-:W-:Y:S04]  /*1a910*/  STL.128 [R1+0x2f0], RZ ;  /* 0x0002f0ff01007387 */ /* 0x000fe80000100c00 */
[----:B------:R-:W-:Y:S04]  /*1a920*/  STL.128 [R1+0x260], RZ ;  /* 0x000260ff01007387 */ /* 0x000fe80000100c00 */
[----:B------:R-:W-:Y:S04]  /*1a930*/  STL.128 [R1+0x290], R64 ;  /* 0x0002904001007387 */ /* 0x000fe80000100c00 */
[----:B------:R-:W-:Y:S04]  /*1a940*/  STL.128 [R1+0x2b0], R68 ;  /* 0x0002b04401007387 */ /* 0x000fe80000100c00 */
[----:B------:R-:W-:Y:S04]  /*1a950*/  STL.128 [R1+0x2e0], R72 ;  /* 0x0002e04801007387 */ /* 0x000fe80000100c00 */
[----:B------:R-:W-:Y:S04]  /*1a960*/  STL.128 [R1+0x2f0], R16 ;  /* 0x0002f01001007387 */ /* 0x000fe80000100c00 */
[----:B------:R-:W-:Y:S04]  /*1a970*/  STL.128 [R1+0x300], RZ ;  /* 0x000300ff01007387 */ /* 0x000fe80000100c00 */
[----:B------:R0:W-:Y:S02]  /*1a980*/  STL.128 [R1+0x260], R56 ;  /* 0x0002603801007387 */ /* 0x0001e40000100c00 */
[----:B0-----:R-:W-:-:S02]  /*1a990*/  DFMA R56, RZ, R32, R20 ;  /* 0x00000020ff38722b */ /* 0x001fc40000000014 */
[----:B------:R-:W-:-:S06]  /*1a9a0*/  DADD R20, -RZ, -R12 ;  /* 0x00000000ff147229 */ /* 0x000fcc000000090c */
[----:B------:R-:W-:-:S04]  /*1a9b0*/  DADD R56, R56, R30 ;  /* 0x0000000038387229 */ /* 0x000fc8000000001e */
[----:B------:R-:W-:Y:S01]  /*1a9c0*/  FSEL R10, R20, R14, !P0 ;  /* 0x0000000e140a7208 */ /* 0x000fe20004000000 */
[----:B------:R-:W-:Y:S01]  /*1a9d0*/  IMAD.MOV.U32 R14, RZ, RZ, 0x0 ;  /* 0x00000000ff0e7424 */ /* 0x000fe200078e00ff */
[----:B------:R-:W-:Y:S02]  /*1a9e0*/  FSEL R11, R21, R13, !P0 ;  /* 0x0000000d150b7208 */ /* 0x000fe40004000000 */
[----:B------:R-:W-:Y:S01]  /*1a9f0*/  CS2R R12, SRZ ;  /* 0x00000000000c7805 */ /* 0x000fe2000001ff00 */
[----:B------:R-:W-:Y:S01]  /*1aa00*/  DFMA R76, RZ, R56, R76 ;  /* 0x00000038ff4c722b */ /* 0x000fe2000000004c */
[----:B------:R-:W-:Y:S01]  /*1aa10*/  @!P1 MOV R10, RZ ;  /* 0x000000ff000a9202 */ /* 0x000fe20000000f00 */
[----:B------:R-:W-:Y:S01]  /*1aa20*/  @!P1 IMAD.MOV.U32 R11, RZ, RZ, R9 ;  /* 0x000000ffff0b9224 */ /* 0x000fe200078e0009 */
[----:B------:R-:W-:Y:S08]  /*1aa30*/  @P2 BRA `(.L_x_307) ;  /* 0x00000000001c2947 */ /* 0x000ff00003800000 */
[----:B------:R-:W-:-:S14]  /*1aa40*/  DSETP.NAN.AND P1, PT, R8, R8, PT ;  /* 0x000000080800722a */ /* 0x000fdc0003f28000 */
[----:B------:R-:W-:Y:S01]  /*1aa50*/  @P1 DADD R10, R8, 5 ;  /* 0x40140000080a1429 */ /* 0x000fe20000000000 */
[----:B------:R-:W-:Y:S10]  /*1aa60*/  @P1 BRA `(.L_x_307) ;  /* 0x0000000000101947 */ /* 0x000ff40003800000 */
[----:B------:R-:W-:-:S14]  /*1aa70*/  DSETP.NEU.AND P1, PT, |R8|, +INF , PT ;  /* 0x7ff000000800742a */ /* 0x000fdc0003f2d200 */
[----:B------:R-:W-:Y:S02]  /*1aa80*/  @!P1 IMAD.MOV.U32 R16, RZ, RZ, -0x100000 ;  /* 0xfff00000ff109424 */ /* 0x000fe400078e00ff */
[----:B------:R-:W-:-:S03]  /*1aa90*/  @!P1 IMAD.MOV.U32 R10, RZ, RZ, RZ ;  /* 0x000000ffff0a9224 */ /* 0x000fc600078e00ff */
[----:B------:R-:W-:-:S07]  /*1aaa0*/  @!P1 SEL R11, R16, 0x7ff00000, !P0 ;  /* 0x7ff00000100b9807 */ /* 0x000fce0004000000 */
.L_x_307:
[----:B------:R-:W-:Y:S05]  /*1aab0*/  BSYNC.RECONVERGENT B1 ;  /* 0x0000000000017941 */ /* 0x000fea0003800200 */
.L_x_306:
[----:B------:R-:W-:Y:S01]  /*1aac0*/  UMOV UR6, 0xeb1c432d ;  /* 0xeb1c432d00067882 */ /* 0x000fe20000000000 */
[----:B------:R-:W-:Y:S01]  /*1aad0*/  UMOV UR7, 0x3f1a36e2 ;  /* 0x3f1a36e200077882 */ /* 0x000fe20000000000 */
[----:B------:R-:W0:Y:S01]  /*1aae0*/  MUFU.RCP64H R79, R77 ;  /* 0x0000004d004f7308 */ /* 0x000e220000001800 */
[----:B------:R-:W-:Y:S01]  /*1aaf0*/  DFMA R60, R46, UR6, R36 ;  /* 0x000000062e3c7c2b */ /* 0x000fe20008000024 */
[----:B------:R-:W-:Y:S01]  /*1ab00*/  IMAD.MOV.U32 R78, RZ, RZ, 0x1 ;  /* 0x00000001ff4e7424 */ /* 0x000fe200078e00ff */
[----:B------:R-:W-:Y:S01]  /*1ab10*/  DFMA R58, R32, UR6, R38 ;  /* 0x00000006203a7c2b */ /* 0x000fe20008000026 */
[----:B------:R-:W-:Y:S01]  /*1ab20*/  IMAD.MOV.U32 R16, RZ, RZ, 0x0 ;  /* 0x00000000ff107424 */ /* 0x000fe200078e00ff */
[----:B------:R-:W-:Y:S01]  /*1ab30*/  DFMA R44, R30, UR6, R34 ;  /* 0x000000061e2c7c2b */ /* 0x000fe20008000022 */
[----:B------:R-:W-:Y:S01]  /*1ab40*/  IMAD.MOV.U32 R17, RZ, RZ, 0x3ff00000 ;  /* 0x3ff00000ff117424 */ /* 0x000fe200078e00ff */
[----:B------:R-:W-:Y:S01]  /*1ab50*/  CS2R R18, SRZ ;  /* 0x0000000000127805 */ /* 0x000fe2000001ff00 */
[----:B------:R-:W-:Y:S01]  /*1ab60*/  STL.128 [R1+0x340], RZ ;  /* 0x000340ff01007387 */ /* 0x000fe20000100c00 */
[----:B------:R-:W-:Y:S01]  /*1ab70*/  DMUL R64, RZ, R60 ;  /* 0x0000003cff407228 */ /* 0x000fe20000000000 */
[----:B------:R-:W-:Y:S01]  /*1ab80*/  CS2R R20, SRZ ;  /* 0x0000000000147805 */ /* 0x000fe2000001ff00 */
[----:B------:R-:W-:Y:S01]  /*1ab90*/  DFMA R70, RZ, R58, R60 ;  /* 0x0000003aff46722b */ /* 0x000fe2000000003c */
[----:B------:R1:W-:Y:S01]  /*1aba0*/  STL.128 [R1+0x340], R16 ;  /* 0x0003401001007387 */ /* 0x0003e20000100c00 */
[----:B------:R-:W-:Y:S01]  /*1abb0*/  MOV R22, 0x0 ;  /* 0x0000000000167802 */ /* 0x000fe20000000f00 */
[----:B------:R-:W-:Y:S01]  /*1abc0*/  IMAD.MOV.U32 R23, RZ, RZ, 0x3ff00000 ;  /* 0x3ff00000ff177424 */ /* 0x000fe200078e00ff */
[----:B------:R-:W-:Y:S01]  /*1abd0*/  UMOV UR6, 0xeb851eb8 ;  /* 0xeb851eb800067882 */ /* 0x000fe20000000000 */
[----:B------:R2:W-:Y:S01]  /*1abe0*/  STL.128 [R1+0x300], R12 ;  /* 0x0003000c01007387 */ /* 0x0005e20000100c00 */
[--C-:B------:R-:W-:Y:S01]  /*1abf0*/  DADD R68, R58, R64.reuse ;  /* 0x000000003a447229 */ /* 0x100fe20000000040 */
[----:B------:R-:W-:Y:S01]  /*1ac00*/  IMAD.MOV.U32 R72, RZ, RZ, 0x0 ;  /* 0x00000000ff487424 */ /* 0x000fe200078e00ff */
[----:B0-----:R-:W-:Y:S01]  /*1ac10*/  DFMA R66, -R76, R78, 1 ;  /* 0x3ff000004c42742b */ /* 0x001fe2000000014e */
[----:B------:R-:W-:Y:S01]  /*1ac20*/  STL.128 [R1+0x370], RZ ;  /* 0x000370ff01007387 */ /* 0x000fe20000100c00 */
[----:B------:R-:W-:Y:S01]  /*1ac30*/  DFMA R64, RZ, R58, R64 ;  /* 0x0000003aff40722b */ /* 0x000fe20000000040 */
[----:B------:R-:W-:Y:S01]  /*1ac40*/  IMAD.MOV.U32 R73, RZ, RZ, 0x3ff00000 ;  /* 0x3ff00000ff497424 */ /* 0x000fe200078e00ff */
[-C--:B------:R-:W-:Y:S01]  /*1ac50*/  DFMA R70, RZ, R44.reuse, R70 ;  /* 0x0000002cff46722b */ /* 0x080fe20000000046 */
[----:B------:R-:W-:Y:S01]  /*1ac60*/  STL.128 [R1+0x3c0], RZ ;  /* 0x0003c0ff01007387 */ /* 0x000fe20000100c00 */
[----:B------:R-:W-:Y:S01]  /*1ac70*/  DFMA R68, RZ, R44, R68 ;  /* 0x0000002cff44722b */ /* 0x000fe20000000044 */
[----:B------:R-:W-:Y:S01]  /*1ac80*/  IMAD.MOV.U32 R74, RZ, RZ, 0x0 ;  /* 0x00000000ff4a7424 */ /* 0x000fe200078e00ff */
[----:B------:R-:W-:Y:S01]  /*1ac90*/  UMOV UR7, 0x3feeb851 ;  /* 0x3feeb85100077882 */ /* 0x000fe20000000000 */
[----:B-1----:R-:W-:Y:S01]  /*1aca0*/  DFMA R18, R66, R66, R66 ;  /* 0x000000424212722b */ /* 0x002fe20000000042 */
[----:B------:R-:W-:Y:S01]  /*1acb0*/  STL.128 [R1+0x360], RZ ;  /* 0x000360ff01007387 */ /* 0x000fe20000100c00 */
[----:B------:R-:W-:Y:S01]  /*1acc0*/  DADD R64, R44, R64 ;  /* 0x000000002c407229 */ /* 0x000fe20000000040 */
[----:B------:R-:W-:Y:S01]  /*1acd0*/  IMAD.MOV.U32 R75, RZ, RZ, 0x3ff00000 ;  /* 0x3ff00000ff4b7424 */ /* 0x000fe200078e00ff */
[----:B------:R-:W-:Y:S01]  /*1ace0*/  DADD R16, RZ, R70 ;  /* 0x00000000ff107229 */ /* 0x000fe20000000046 */
[----:B--2---:R-:W-:Y:S01]  /*1acf0*/  CS2R R12, SRZ ;  /* 0x00000000000c7805 */ /* 0x004fe2000001ff00 */
[----:B------:R-:W-:Y:S01]  /*1ad00*/  DADD R66, RZ, R68 ;  /* 0x00000000ff427229 */ /* 0x000fe20000000044 */
[----:B------:R-:W-:Y:S01]  /*1ad10*/  IMAD.MOV.U32 R14, RZ, RZ, 0x0 ;  /* 0x00000000ff0e7424 */ /* 0x000fe200078e00ff */
[----:B------:R-:W-:Y:S01]  /*1ad20*/  DFMA R80, R78, R18, R78 ;  /* 0x000000124e50722b */ /* 0x000fe2000000004e */
[----:B------:R-:W-:Y:S01]  /*1ad30*/  IMAD.MOV.U32 R15, RZ, RZ, 0x40000000 ;  /* 0x40000000ff0f7424 */ /* 0x000fe200078e00ff */
[----:B------:R-:W-:Y:S01]  /*1ad40*/  DADD R64, RZ, R64 ;  /* 0x00000000ff407229 */ /* 0x000fe20000000040 */
[----:B------:R0:W-:Y:S01]  /*1ad50*/  STL.128 [R1+0x360], R20 ;  /* 0x0003601401007387 */ /* 0x0001e20000100c00 */
[----:B------:R-:W-:Y:S01]  /*1ad60*/  IMAD.MOV.U32 R18, RZ, RZ, 0x0 ;  /* 0x00000000ff127424 */ /* 0x000fe200078e00ff */
[----:B------:R-:W-:Y:S01]  /*1ad70*/  DSETP.NEU.AND P0, PT, R8, 1, PT ;  /* 0x3ff000000800742a */ /* 0x000fe20003f0d000 */
[----:B------:R-:W-:Y:S01]  /*1ad80*/  IMAD.MOV.U32 R19, RZ, RZ, 0x3ff00000 ;  /* 0x3ff00000ff137424 */ /* 0x000fe200078e00ff */
[----:B------:R-:W-:Y:S01]  /*1ad90*/  DFMA R78, RZ, R66, R16 ;  /* 0x00000042ff4e722b */ /* 0x000fe20000000010 */
[----:B------:R1:W-:Y:S01]  /*1ada0*/  STL.128 [R1+0x370], R12 ;  /* 0x0003700c01007387 */ /* 0x0003e20000100c00 */
[----:B------:R-:W-:Y:S01]  /*1adb0*/  DFMA R82, -R76, R80, 1 ;  /* 0x3ff000004c52742b */ /* 0x000fe20000000150 */
[----:B------:R-:W-:Y:S01]  /*1adc0*/  CS2R R16, SRZ ;  /* 0x0000000000107805 */ /* 0x000fe2000001ff00 */
[----:B------:R-:W-:Y:S01]  /*1add0*/  BSSY.RECONVERGENT B4, `(.L_x_308) ;  /* 0x0000071000047945 */ /* 0x000fe20003800200 */
[----:B------:R-:W-:Y:S03]  /*1ade0*/  STL.128 [R1+0x380], RZ ;  /* 0x000380ff01007387 */ /* 0x000fe60000100c00 */
[----:B------:R-:W-:Y:S01]  /*1adf0*/  DFMA R78, RZ, R64, R78 ;  /* 0x00000040ff4e722b */ /* 0x000fe2000000004e */
[----:B------:R-:W-:Y:S01]  /*1ae00*/  STL.128 [R1+0x390], RZ ;  /* 0x000390ff01007387 */ /* 0x000fe20000100c00 */
[----:B------:R-:W-:Y:S01]  /*1ae10*/  DFMA R82, R80, R82, R80 ;  /* 0x000000525052722b */ /* 0x000fe20000000050 */
[----:B0-----:R-:W-:Y:S01]  /*1ae20*/  IMAD.MOV.U32 R20, RZ, RZ, 0x0 ;  /* 0x00000000ff147424 */ /* 0x001fe200078e00ff */
[----:B------:R-:W-:-:S02]  /*1ae30*/  MOV R21, 0x3ff00000 ;  /* 0x3ff0000000157802 */ /* 0x000fc40000000f00 */
[----:B------:R-:W-:Y:S01]  /*1ae40*/  CS2R R22, SRZ ;  /* 0x0000000000167805 */ /* 0x000fe2000001ff00 */
[----:B------:R-:W-:Y:S01]  /*1ae50*/  STL.128 [R1+0x3e0], RZ ;  /* 0x0003e0ff01007387 */ /* 0x000fe20000100c00 */
[----:B------:R-:W-:Y:S01]  /*1ae60*/  DADD R78, RZ, -R78 ;  /* 0x00000000ff4e7229 */ /* 0x000fe2000000084e */
[----:B-1----:R-:W-:Y:S01]  /*1ae70*/  IMAD.MOV.U32 R12, RZ, RZ, 0x0 ;  /* 0x00000000ff0c7424 */ /* 0x002fe200078e00ff */
[----:B------:R-:W-:Y:S02]  /*1ae80*/  MOV R13, 0x3ff00000 ;  /* 0x3ff00000000d7802 */ /* 0x000fe40000000f00 */
[----:B------:R-:W-:Y:S01]  /*1ae90*/  CS2R R14, SRZ ;  /* 0x00000000000e7805 */ /* 0x000fe2000001ff00 */
[----:B------:R0:W-:Y:S01]  /*1aea0*/  STL.128 [R1+0x380], R20 ;  /* 0x0003801401007387 */ /* 0x0001e20000100c00 */
[----:B------:R-:W-:Y:S02]  /*1aeb0*/  IMAD.MOV.U32 R81, RZ, RZ, 0x3 ;  /* 0x00000003ff517424 */ /* 0x000fe400078e00ff */
[----:B------:R-:W-:Y:S01]  /*1aec0*/  IMAD.MOV.U32 R80, RZ, RZ, 0x2 ;  /* 0x00000002ff507424 */ /* 0x000fe200078e00ff */
[----:B------:R1:W-:Y:S01]  /*1aed0*/  STL.128 [R1+0x3c0], R12 ;  /* 0x0003c00c01007387 */ /* 0x0003e20000100c00 */
[----:B------:R-:W-:-:S03]  /*1aee0*/  FSETP.GEU.AND P2, PT, |R79|, 6.5827683646048100446e-37, PT ;  /* 0x036000004f00780b */ /* 0x000fc60003f4e200 */
[----:B------:R-:W-:Y:S04]  /*1aef0*/  STL.128 [R1+0x3f0], RZ ;  /* 0x0003f0ff01007387 */ /* 0x000fe80000100c00 */
[----:B------:R2:W-:Y:S01]  /*1af00*/  STL.128 [R1+0x390], R72 ;  /* 0x0003904801007387 */ /* 0x0005e20000100c00 */
[----:B0-----:R-:W-:Y:S01]  /*1af10*/  CS2R R20, SRZ ;  /* 0x0000000000147805 */ /* 0x001fe2000001ff00 */
[----:B------:R-:W-:Y:S02]  /*1af20*/  IMAD.MOV.U32 R22, RZ, RZ, 0x0 ;  /* 0x00000000ff167424 */ /* 0x000fe400078e00ff */
[----:B------:R0:W-:Y:S01]  /*1af30*/  STL.128 [R1+0x3e0], R16 ;  /* 0x0003e01001007387 */ /* 0x0001e20000100c00 */
[----:B------:R-:W-:Y:S01]  /*1af40*/  IMAD.MOV.U32 R23, RZ, RZ, -0x40000000 ;  /* 0xc0000000ff177424 */ /* 0x000fe200078e00ff */
[----:B-1----:R-:W-:-:S02]  /*1af50*/  DMUL R14, R78, R82 ;  /* 0x000000524e0e7228 */ /* 0x002fc40000000000 */
[----:B------:R-:W-:Y:S04]  /*1af60*/  STL.128 [R1+0x400], RZ ;  /* 0x000400ff01007387 */ /* 0x000fe80000100c00 */
[----:B------:R1:W-:Y:S02]  /*1af70*/  STL.128 [R1+0x3f0], R20 ;  /* 0x0003f01401007387 */ /* 0x0003e40000100c00 */
[----:B------:R-:W-:Y:S01]  /*1af80*/  DFMA R12, -R76, R14, R78 ;  /* 0x0000000e4c0c722b */ /* 0x000fe2000000014e */
[----:B--2---:R-:W-:Y:S01]  /*1af90*/  IMAD.MOV.U32 R73, RZ, RZ, -0x40100000 ;  /* 0xbff00000ff497424 */ /* 0x004fe200078e00ff */
[----:B------:R-:W-:Y:S01]  /*1afa0*/  CS2R R74, SRZ ;  /* 0x00000000004a7805 */ /* 0x000fe2000001ff00 */
[----:B------:R2:W-:Y:S01]  /*1afb0*/  STL.64 [R1+0x108], RZ ;  /* 0x000108ff01007387 */ /* 0x0005e20000100a00 */
[----:B0-----:R-:W-:Y:S01]  /*1afc0*/  MOV R16, 0x1 ;  /* 0x0000000100107802 */ /* 0x001fe20000000f00 */
[----:B------:R-:W-:-:S03]  /*1afd0*/  IMAD.MOV.U32 R17, RZ, RZ, 0x1 ;  /* 0x00000001ff117424 */ /* 0x000fc600078e00ff */
[----:B------:R-:W-:Y:S01]  /*1afe0*/  DFMA R14, R82, R12, R14 ;  /* 0x0000000c520e722b */ /* 0x000fe2000000000e */
[----:B------:R-:W-:Y:S01]  /*1aff0*/  IMAD.MOV.U32 R18, RZ, RZ, 0x2 ;  /* 0x00000002ff127424 */ /* 0x000fe200078e00ff */
[----:B------:R2:W-:Y:S01]  /*1b000*/  STL.64 [R1+0x200], RZ ;  /* 0x000200ff01007387 */ /* 0x0005e20000100a00 */
[----:B------:R-:W-:Y:S02]  /*1b010*/  IMAD.MOV.U32 R12, RZ, RZ, 0x47ae147c ;  /* 0x47ae147cff0c7424 */ /* 0x000fe400078e00ff */
[----:B------:R-:W-:Y:S01]  /*1b020*/  IMAD.MOV.U32 R13, RZ, RZ, 0x3fa47ae1 ;  /* 0x3fa47ae1ff0d7424 */ /* 0x000fe200078e00ff */
[----:B-1----:R-:W-:Y:S01]  /*1b030*/  MOV R23, 0x4 ;  /* 0x0000000400177802 */ /* 0x002fe20000000f00 */
[----:B------:R-:W-:Y:S01]  /*1b040*/  IMAD.MOV.U32 R19, RZ, RZ, 0x2 ;  /* 0x00000002ff137424 */ /* 0x000fe200078e00ff */
[----:B------:R2:W-:Y:S01]  /*1b050*/  STL.64 [R1+0x318], RZ ;  /* 0x000318ff01007387 */ /* 0x0005e20000100a00 */
[----:B------:R-:W-:Y:S02]  /*1b060*/  IMAD.MOV.U32 R22, RZ, RZ, 0x2 ;  /* 0x00000002ff167424 */ /* 0x000fe400078e00ff */
[----:B------:R-:W-:Y:S01]  /*1b070*/  IMAD.MOV.U32 R20, RZ, RZ, 0x0 ;  /* 0x00000000ff147424 */ /* 0x000fe200078e00ff */
[----:B------:R2:W-:Y:S01]  /*1b080*/  STL.128 [R1+0x10], RZ ;  /* 0x000010ff01007387 */ /* 0x0005e20000100c00 */
[----:B------:R-:W-:Y:S01]  /*1b090*/  IMAD.MOV.U32 R21, RZ, RZ, 0x3ff00000 ;  /* 0x3ff00000ff157424 */ /* 0x000fe200078e00ff */
[----:B------:R-:W-:-:S02]  /*1b0a0*/  DFMA R10, R10, UR6, R12 ;  /* 0x000000060a0a7c2b */ /* 0x000fc4000800000c */
[----:B------:R2:W-:Y:S01]  /*1b0b0*/  STL.128 [R1+0x30], RZ ;  /* 0x000030ff01007387 */ /* 0x0005e20000100c00 */
[----:B------:R-:W-:-:S03]  /*1b0c0*/  FFMA R12, RZ, R77, R15 ;  /* 0x0000004dff0c7223 */ /* 0x000fc6000000000f */
[----:B------:R2:W-:Y:S02]  /*1b0d0*/  STL.128 [R1+0x40], RZ ;  /* 0x000040ff01007387 */ /* 0x0005e40000100c00 */
[----:B------:R-:W-:Y:S02]  /*1b0e0*/  FSETP.GT.AND P1, PT, |R12|, 1.469367938527859385e-39, PT ;  /* 0x001000000c00780b */ /* 0x000fe40003f24200 */
[----:B------:R2:W-:Y:S01]  /*1b0f0*/  STL.128 [R1+0x60], RZ ;  /* 0x000060ff01007387 */ /* 0x0005e20000100c00 */
[----:B------:R-:W-:Y:S02]  /*1b100*/  FSEL R8, R10, RZ, P0 ;  /* 0x000000ff0a087208 */ /* 0x000fe40000000000 */
        /* <DEDUP_REMOVED lines=54> */
[----:B--2---:R-:W-:Y:S01]  /*1b470*/  MOV R16, R78 ;  /* 0x0000004e00107202 */ /* 0x004fe20000000f00 */
[----:B------:R-:W-:Y:S01]  /*1b480*/  IMAD.MOV.U32 R13, RZ, RZ, R79 ;  /* 0x000000ffff0d7224 */ /* 0x000fe200078e004f */
[----:B------:R-:W-:Y:S01]  /*1b490*/  MOV R12, 0x1b4d0 ;  /* 0x0001b4d0000c7802 */ /* 0x000fe20000000f00 */
[----:B------:R-:W-:Y:S02]  /*1b4a0*/  IMAD.MOV.U32 R14, RZ, RZ, R76 ;  /* 0x000000ffff0e7224 */ /* 0x000fe400078e004c */
[----:B------:R-:W-:-:S07]  /*1b4b0*/  IMAD.MOV.U32 R15, RZ, RZ, R77 ;  /* 0x000000ffff0f7224 */ /* 0x000fce00078e004d */
[----:B------:R-:W-:Y:S05]  /*1b4c0*/  CALL.REL.NOINC `($__internal_0_$__cuda_sm20_div_rn_f64_full) ;  /* 0x00000088004c7944 */ /* 0x000fea0003c00000 */
[----:B------:R-:W-:-:S07]  /*1b4d0*/  IMAD.MOV.U32 R15, RZ, RZ, R13 ;  /* 0x000000ffff0f7224 */ /* 0x000fce00078e000d */
.L_x_309:
[----:B------:R-:W-:Y:S05]  /*1b4e0*/  BSYNC.RECONVERGENT B4 ;  /* 0x0000000000047941 */ /* 0x000fea0003800200 */
.L_x_308:
[----:B------:R-:W-:Y:S01]  /*1b4f0*/  DADD R70, R70, -1 ;  /* 0xbff0000046467429 */ /* 0x000fe20000000000 */
[----:B------:R-:W-:Y:S01]  /*1b500*/  BSSY.RECONVERGENT B4, `(.L_x_310) ;  /* 0x0000032000047945 */ /* 0x000fe20003800200 */
[----:B--2---:R-:W-:Y:S02]  /*1b510*/  DMUL R16, R86, R86 ;  /* 0x0000005656107228 */ /* 0x004fe40000000000 */
        /* <DEDUP_REMOVED lines=11> */
[----:B------:R-:W-:Y:S02]  /*1b5d0*/  FSEL R88, R88, RZ, P0 ;  /* 0x000000ff58587208 */ /* 0x000fe40000000000 */
[----:B------:R-:W-:Y:S01]  /*1b5e0*/  FSEL R89, R14, 10.9073486328125, P0 ;  /* 0x412e84800e597808 */ /* 0x000fe20000000000 */
[----:B------:R-:W-:-:S02]  /*1b5f0*/  DFMA R18, R64, R64, R18 ;  /* 0x000000404012722b */ /* 0x000fc40000000012 */
[----:B------:R-:W-:Y:S02]  /*1b600*/  DMUL R74, R70, 4 ;  /* 0x40100000464a7828 */ /* 0x000fe40000000000 */
[----:B------:R-:W-:-:S04]  /*1b610*/  DFMA R12, R64, R56, R12 ;  /* 0x00000038400c722b */ /* 0x000fc8000000000c */
[----:B------:R-:W-:-:S04]  /*1b620*/  DADD R18, R18, -1 ;  /* 0xbff0000012127429 */ /* 0x000fc80000000000 */
[----:B------:R-:W-:-:S04]  /*1b630*/  DADD R80, R12, R12 ;  /* 0x000000000c507229 */ /* 0x000fc8000000000c */
        /* <DEDUP_REMOVED lines=23> */
[----:B------:R-:W-:Y:S02]  /*1b7b0*/  IMAD.MOV.U32 R17, RZ, RZ, R79 ;  /* 0x000000ffff117224 */ /* 0x000fe400078e004f */
[----:B------:R-:W-:Y:S02]  /*1b7c0*/  IMAD.MOV.U32 R14, RZ, RZ, R72 ;  /* 0x000000ffff0e7224 */ /* 0x000fe400078e0048 */
[----:B------:R-:W-:-:S02]  /*1b7d0*/  IMAD.MOV.U32 R15, RZ, RZ, R73 ;  /* 0x000000ffff0f7224 */ /* 0x000fc400078e0049 */
[----:B------:R-:W-:-:S07]  /*1b7e0*/  IMAD.MOV.U32 R13, RZ, RZ, R21 ;  /* 0x000000ffff0d7224 */ /* 0x000fce00078e0015 */
[----:B------:R-:W-:Y:S05]  /*1b7f0*/  CALL.REL.NOINC `($__internal_1_$__cuda_sm20_dsqrt_rn_f64_mediumpath_v1) ;  /* 0x0000008c00187944 */ /* 0x000fea0003c00000 */
[----:B------:R-:W-:Y:S01]  /*1b800*/  MOV R90, R12 ;  /* 0x0000000c005a7202 */ /* 0x000fe20000000f00 */
[----:B------:R-:W-:-:S07]  /*1b810*/  IMAD.MOV.U32 R91, RZ, RZ, R13 ;  /* 0x000000ffff5b7224 */ /* 0x000fce00078e000d */
.L_x_311:
[----:B------:R-:W-:Y:S05]  /*1b820*/  BSYNC.RECONVERGENT B4 ;  /* 0x0000000000047941 */ /* 0x000fea0003800200 */
.L_x_310:
        /* <DEDUP_REMOVED lines=24> */
.L_x_313:
[----:B------:R-:W-:Y:S05]  /*1b9b0*/  BSYNC.RECONVERGENT B4 ;  /* 0x0000000000047941 */ /* 0x000fea0003800200 */
.L_x_312:
        /* <DEDUP_REMOVED lines=22> */
.L_x_315:
[----:B------:R-:W-:Y:S05]  /*1bb20*/  BSYNC.RECONVERGENT B4 ;  /* 0x0000000000047941 */ /* 0x000fea0003800200 */
.L_x_314:
        /* <DEDUP_REMOVED lines=52> */
.L_x_317:
[----:B------:R-:W-:Y:S05]  /*1be70*/  BSYNC.RECONVERGENT B4 ;  /* 0x0000000000047941 */ /* 0x000fea0003800200 */
.L_x_316:
        /* <DEDUP_REMOVED lines=23> */
.L_x_319:
[----:B------:R-:W-:Y:S05]  /*1bff0*/  BSYNC.RECONVERGENT B4 ;  /* 0x0000000000047941 */ /* 0x000fea0003800200 */
.L_x_318:
        /* <DEDUP_REMOVED lines=22> */
.L_x_321:
[----:B------:R-:W-:Y:S05]  /*1c160*/  BSYNC.RECONVERGENT B4 ;  /* 0x0000000000047941 */ /* 0x000fea0003800200 */
.L_x_320:
[----:B------:R-:W-:Y:S01]  /*1c170*/  DADD R68, R68, -2 ;  /* 0xc000000044447429 */ /* 0x000fe20000000000 */
[----:B------:R-:W-:Y:S01]  /*1c180*/  IMAD.MOV.U32 R16, RZ, RZ, 0x0 ;  /* 0x00000000ff107424 */ /* 0x000fe200078e00ff */
[C---:B------:R-:W-:Y:S01]  /*1c190*/  DSETP.GEU.AND P1, PT, R20.reuse, 1000000, PT ;  /* 0x412e84801400742a */ /* 0x040fe20003f2e000 */
[----:B------:R-:W-:Y:S01]  /*1c1a0*/  MOV R17, 0x3fd80000 ;  /* 0x3fd8000000117802 */ /* 0x000fe20000000f00 */
        /* <DEDUP_REMOVED lines=49> */
.L_x_323:
[----:B------:R-:W-:Y:S05]  /*1c4c0*/  BSYNC.RECONVERGENT B4 ;  /* 0x0000000000047941 */ /* 0x000fea0003800200 */
.L_x_322:
        /* <DEDUP_REMOVED lines=23> */
.L_x_325:
[----:B------:R-:W-:Y:S05]  /*1c640*/  BSYNC.RECONVERGENT B4 ;  /* 0x0000000000047941 */ /* 0x000fea0003800200 */
.L_x_324:
        /* <DEDUP_REMOVED lines=22> */
.L_x_327:
[----:B------:R-:W-:Y:S05]  /*1c7b0*/  BSYNC.RECONVERGENT B4 ;  /* 0x0000000000047941 */ /* 0x000fea0003800200 */
.L_x_326:
        /* <DEDUP_REMOVED lines=29> */
[----:B------:R-:W-:Y:S01]  /*1c990*/  IMAD.MOV.U32 R22, RZ, RZ, R31 ;  /* 0x000000ffff167224 */ /* 0x000fe200078e001f */
[C---:B------:R-:W-:Y:S01]  /*1c9a0*/  DFMA R60, R12.reuse, R46, R60 ;  /* 0x0000002e0c3c722b */ /* 0x040fe2000000003c */
[----:B------:R-:W-:Y:S01]  /*1c9b0*/  IMAD.MOV.U32 R16, RZ, RZ, R30 ;  /* 0x000000ffff107224 */ /* 0x000fe200078e001e */
[----:B------:R-:W-:Y:S01]  /*1c9c0*/  DFMA R56, R12, R30, R44 ;  /* 0x0000001e0c38722b */ /* 0x000fe2000000002c */
[----:B------:R-:W-:Y:S01]  /*1c9d0*/  IMAD.MOV.U32 R74, RZ, RZ, 0x0 ;  /* 0x00000000ff4a7424 */ /* 0x000fe200078e00ff */
[----:B------:R-:W-:Y:S01]  /*1c9e0*/  MOV R13, R32 ;  /* 0x00000020000d7202 */ /* 0x000fe20000000f00 */
[----:B------:R-:W-:Y:S01]  /*1c9f0*/  IMAD.MOV.U32 R12, RZ, RZ, R47 ;  /* 0x000000ffff0c7224 */ /* 0x000fe200078e002f */
[----:B------:R-:W-:Y:S01]  /*1ca00*/  DSETP.MIN.AND P2, P3, |R46|, |R32|, PT ;  /* 0x400000202e00722a */ /* 0x000fe20003b40200 */
[----:B------:R-:W-:Y:S01]  /*1ca10*/  IMAD.MOV.U32 R44, RZ, RZ, R31 ;  /* 0x000000ffff2c7224 */ /* 0x000fe200078e001f */
[----:B------:R-:W-:Y:S01]  /*1ca20*/  DADD R68, -R10, 10 ;  /* 0x402400000a447429 */ /* 0x000fe20000000100 */
[----:B------:R-:W-:Y:S01]  /*1ca30*/  IMAD.MOV.U32 R75, RZ, RZ, 0x3fd80000 ;  /* 0x3fd80000ff4b7424 */ /* 0x000fe200078e00ff */
[----:B------:R-:W-:Y:S01]  /*1ca40*/  FSEL R19, |R12|, |R15|, P0 ;  /* 0x4000000f0c137208 */ /* 0x000fe20000000200 */
[----:B------:R-:W-:Y:S01]  /*1ca50*/  IMAD.MOV.U32 R12, RZ, RZ, R46 ;  /* 0x000000ffff0c7224 */ /* 0x000fe200078e002e */
[----:B------:R-:W-:Y:S01]  /*1ca60*/  DADD R66, -R60, 10 ;  /* 0x402400003c427429 */ /* 0x000fe20000000100 */
[----:B------:R-:W-:Y:S01]  /*1ca70*/  @P1 LOP3.LUT R19, R15, 0x80000, RZ, 0xfc, !PT ;  /* 0x000800000f131812 */ /* 0x000fe200078efcff */
[----:B------:R-:W-:Y:S01]  /*1ca80*/  DADD R64, -R56, -10 ;  /* 0xc024000038407429 */ /* 0x000fe20000000100 */
[----:B------:R-:W-:Y:S01]  /*1ca90*/  BSSY.RECONVERGENT B1, `(.L_x_330) ;  /* 0x0000082000017945 */ /* 0x000fe20003800200 */
[----:B------:R-:W-:Y:S01]  /*1caa0*/  SEL R18, R12, R13, P0 ;  /* 0x0000000d0c127207 */ /* 0x000fe20000000000 */
[----:B------:R-:W-:Y:S01]  /*1cab0*/  IMAD.MOV.U32 R12, RZ, RZ, R47 ;  /* 0x000000ffff0c7224 */ /* 0x000fe200078e002f */
[----:B------:R-:W-:-:S02]  /*1cac0*/  CS2R R88, SRZ ;  /* 0x0000000000587805 */ /* 0x000fc4000001ff00 */
[----:B------:R-:W-:Y:S02]  /*1cad0*/  DSETP.MAX.AND P0, P1, |R68|, |R66|, PT ;  /* 0x400000424400722a */ /* 0x000fe4000390f200 */
[----:B------:R-:W-:Y:S01]  /*1cae0*/  FSEL R63, |R12|, |R15|, P2 ;  /* 0x4000000f0c3f7208 */ /* 0x000fe20001000200 */
[----:B------:R-:W-:Y:S01]  /*1caf0*/  IMAD.MOV.U32 R12, RZ, RZ, R46 ;  /* 0x000000ffff0c7224 */ /* 0x000fe200078e002e */
[----:B------:R-:W-:Y:S01]  /*1cb00*/  @P3 LOP3.LUT R63, R15, 0x80000, RZ, 0xfc, !PT ;  /* 0x000800000f3f3812 */ /* 0x000fe200078efcff */
[----:B------:R-:W-:Y:S02]  /*1cb10*/  IMAD.MOV.U32 R15, RZ, RZ, R67 ;  /* 0x000000ffff0f7224 */ /* 0x000fe400078e0043 */
[----:B------:R-:W-:Y:S01]  /*1cb20*/  IMAD.MOV.U32 R58, RZ, RZ, R66 ;  /* 0x000000ffff3a7224 */ /* 0x000fe200078e0042 */
[----:B------:R-:W-:Y:S01]  /*1cb30*/  SEL R14, R12, R13, P2 ;  /* 0x0000000d0c0e7207 */ /* 0x000fe20001000000 */
[----:B------:R-:W-:Y:S01]  /*1cb40*/  IMAD.MOV.U32 R12, RZ, RZ, R69 ;  /* 0x000000ffff0c7224 */ /* 0x000fe200078e0045 */
[----:B------:R-:W-:Y:S01]  /*1cb50*/  MOV R13, R66 ;  /* 0x00000042000d7202 */ /* 0x000fe20000000f00 */
[----:B------:R-:W-:-:S03]  /*1cb60*/  DSETP.MAX.AND P2, P3, R18, |R30|, PT ;  /* 0x4000001e1200722a */ /* 0x000fc60003b4f000 */
[----:B------:R-:W-:Y:S01]  /*1cb70*/  FSEL R59, |R12|, |R15|, P0 ;  /* 0x4000000f0c3b7208 */ /* 0x000fe20000000200 */
[--C-:B------:R-:W-:Y:S01]  /*1cb80*/  IMAD.MOV.U32 R12, RZ, RZ, R68.reuse ;  /* 0x000000ffff0c7224 */ /* 0x100fe200078e0044 */
[----:B------:R-:W-:Y:S01]  /*1cb90*/  @P1 LOP3.LUT R59, R15, 0x80000, RZ, 0xfc, !PT ;  /* 0x000800000f3b1812 */ /* 0x000fe200078efcff */
[----:B------:R-:W-:-:S03]  /*1cba0*/  IMAD.MOV.U32 R15, RZ, RZ, R68 ;  /* 0x000000ffff0f7224 */ /* 0x000fc600078e0044 */
[----:B------:R-:W-:Y:S01]  /*1cbb0*/  SEL R12, R12, R13, P0 ;  /* 0x0000000d0c0c7207 */ /* 0x000fe20000000000 */
[----:B------:R-:W-:Y:S01]  /*1cbc0*/  IMAD.MOV.U32 R13, RZ, RZ, R19 ;  /* 0x000000ffff0d7224 */ /* 0x000fe200078e0013 */
[----:B------:R-:W-:-:S04]  /*1cbd0*/  DSETP.MIN.AND P0, P1, R18, |R30|, PT ;  /* 0x4000001e1200722a */ /* 0x000fc80003900000 */
[----:B------:R-:W-:Y:S01]  /*1cbe0*/  FSEL R17, R13, |R22|, P2 ;  /* 0x400000160d117208 */ /* 0x000fe20001000000 */
[--C-:B------:R-:W-:Y:S01]  /*1cbf0*/  IMAD.MOV.U32 R13, RZ, RZ, R18.reuse ;  /* 0x000000ffff0d7224 */ /* 0x100fe200078e0012 */
[----:B------:R-:W-:Y:S01]  /*1cc00*/  @P3 LOP3.LUT R17, R22, 0x80000, RZ, 0xfc, !PT ;  /* 0x0008000016113812 */ /* 0x000fe200078efcff */
[----:B------:R-:W-:Y:S01]  /*1cc10*/  IMAD.MOV.U32 R22, RZ, RZ, R18 ;  /* 0x000000ffff167224 */ /* 0x000fe200078e0012 */
[----:B------:R-:W-:Y:S02]  /*1cc20*/  FSEL R23, R19, |R44|, P0 ;  /* 0x4000002c13177208 */ /* 0x000fe40000000000 */
[----:B------:R-:W-:Y:S02]  /*1cc30*/  SEL R16, R13, R16, P2 ;  /* 0x000000100d107207 */ /* 0x000fe40001000000 */
[----:B------:R-:W-:Y:S02]  /*1cc40*/  MOV R13, R30 ;  /* 0x0000001e000d7202 */ /* 0x000fe40000000f00 */
[----:B------:R-:W-:-:S02]  /*1cc50*/  LOP3.LUT R18, R17, 0xffc00000, RZ, 0xc0, !PT ;  /* 0xffc0000011127812 */ /* 0x000fc400078ec0ff */
[----:B------:R-:W-:Y:S01]  /*1cc60*/  SEL R22, R22, R13, P0 ;  /* 0x0000000d16167207 */ /* 0x000fe20000000000 */
[----:B------:R-:W-:Y:S01]  /*1cc70*/  IMAD.MOV.U32 R13, RZ, RZ, R59 ;  /* 0x000000ffff0d7224 */ /* 0x000fe200078e003b */
[----:B------:R-:W-:Y:S01]  /*1cc80*/  LOP3.LUT R19, R18, 0x7fd00000, RZ, 0x3c, !PT ;  /* 0x7fd0000012137812 */ /* 0x000fe200078e3cff */
[----:B------:R-:W-:Y:S01]  /*1cc90*/  IMAD.MOV.U32 R18, RZ, RZ, RZ ;  /* 0x000000ffff127224 */ /* 0x000fe200078e00ff */
[----:B------:R-:W-:Y:S01]  /*1cca0*/  @P1 LOP3.LUT R23, R44, 0x80000, RZ, 0xfc, !PT ;  /* 0x000800002c171812 */ /* 0x000fe200078efcff */
[----:B------:R-:W-:Y:S01]  /*1ccb0*/  DSETP.MIN.AND P0, P1, |R68|, |R66|, PT ;  /* 0x400000424400722a */ /* 0x000fe20003900200 */
[----:B------:R-:W-:Y:S01]  /*1ccc0*/  IMAD.MOV.U32 R62, RZ, RZ, R13 ;  /* 0x000000ffff3e7224 */ /* 0x000fe200078e000d */
[C-C-:B------:R-:W-:Y:S02]  /*1ccd0*/  DSETP.MAX.AND P4, P5, |R64|.reuse, R12.reuse, PT ;  /* 0x0000000c4000722a */ /* 0x140fe40003d8f200 */
[----:B------:R-:W-:Y:S02]  /*1cce0*/  DSETP.MIN.AND P2, P3, |R64|, R12, PT ;  /* 0x0000000c4000722a */ /* 0x000fe40003b40200 */
[----:B------:R-:W-:Y:S01]  /*1ccf0*/  DMUL R44, R22, R18 ;  /* 0x00000012162c7228 */ /* 0x000fe20000000000 */
[----:B------:R-:W-:Y:S01]  /*1cd00*/  SEL R22, R15, R58, P0 ;  /* 0x0000003a0f167207 */ /* 0x000fe20000000000 */
[--C-:B------:R-:W-:Y:S01]  /*1cd10*/  IMAD.MOV.U32 R23, RZ, RZ, R12.reuse ;  /* 0x000000ffff177224 */ /* 0x100fe200078e000c */
[----:B------:R-:W-:Y:S01]  /*1cd20*/  MOV R15, R63 ;  /* 0x0000003f000f7202 */ /* 0x000fe20000000f00 */
[----:B------:R-:W-:-:S02]  /*1cd30*/  IMAD.MOV.U32 R63, RZ, RZ, R12 ;  /* 0x000000ffff3f7224 */ /* 0x000fc400078e000c */
[----:B------:R-:W-:Y:S02]  /*1cd40*/  IMAD.MOV.U32 R12, RZ, RZ, R65 ;  /* 0x000000ffff0c7224 */ /* 0x000fe400078e0041 */
        /* <DEDUP_REMOVED lines=40> */
[----:B------:R-:W-:-:S06]  /*1cfd0*/  DADD R62, R58, |R30| ;  /* 0x000000003a3e7229 */ /* 0x000fcc000000041e */
        /* <DEDUP_REMOVED lines=45> */
.L_x_331:
[----:B------:R-:W-:Y:S05]  /*1d2b0*/  BSYNC.RECONVERGENT B1 ;  /* 0x0000000000017941 */ /* 0x000fea0003800200 */
.L_x_330:
        /* <DEDUP_REMOVED lines=40> */
.L_x_332:
        /* <DEDUP_REMOVED lines=62> */
.L_x_334:
[----:B------:R-:W-:Y:S05]  /*1d920*/  BSYNC.RECONVERGENT B5 ;  /* 0x0000000000057941 */ /* 0x000fea0003800200 */
.L_x_333:
        /* <DEDUP_REMOVED lines=8> */
[----:B------:R-:W-:-:S04]  /*1d9b0*/  DADD R12, R64, 2 ;  /* 0x40000000400c7429 */ /* 0x000fc80000000000 */
[-C--:B------:R-:W-:Y:S02]  /*1d9c0*/  DMUL R76, R70, R70.reuse ;  /* 0x00000046464c7228 */ /* 0x080fe40000000000 */
[----:B------:R-:W-:Y:S02]  /*1d9d0*/  DMUL R88, R74, R70 ;  /* 0x000000464a587228 */ /* 0x000fe40000000000 */
[----:B------:R-:W-:Y:S02]  /*1d9e0*/  DFMA R14, R66, R66, R14 ;  /* 0x00000042420e722b */ /* 0x000fe4000000000e */
[----:B------:R-:W-:Y:S02]  /*1d9f0*/  DMUL R74, R86, R86 ;  /* 0x00000056564a7228 */ /* 0x000fe40000000000 */
[----:B------:R-:W-:Y:S02]  /*1da00*/  DFMA R16, R12, R12, R76 ;  /* 0x0000000c0c10722b */ /* 0x000fe4000000004c */
[----:B------:R-:W-:-:S02]  /*1da10*/  DMUL R86, R68, R86 ;  /* 0x0000005644567228 */ /* 0x000fc40000000000 */
[----:B------:R-:W-:Y:S02]  /*1da20*/  DFMA R68, R68, R68, R14 ;  /* 0x000000444444722b */ /* 0x000fe4000000000e */
[----:B------:R-:W-:Y:S02]  /*1da30*/  DFMA R12, R66, R12, R88 ;  /* 0x0000000c420c722b */ /* 0x000fe40000000058 */
[----:B------:R-:W-:-:S04]  /*1da40*/  DADD R16, R16, R74 ;  /* 0x0000000010107229 */ /* 0x000fc8000000004a */
[----:B------:R-:W-:Y:S02]  /*1da50*/  DMUL R70, R68, 4 ;  /* 0x4010000044467828 */ /* 0x000fe40000000000 */
[----:B------:R-:W-:Y:S02]  /*1da60*/  DADD R12, R12, R86 ;  /* 0x000000000c0c7229 */ /* 0x000fe40000000056 */
[----:B------:R-:W-:-:S06]  /*1da70*/  DADD R16, R16, -1 ;  /* 0xbff0000010107429 */ /* 0x000fcc0000000000 */
[----:B------:R-:W-:Y:S02]  /*1da80*/  DADD R80, R12, R12 ;  /* 0x000000000c507229 */ /* 0x000fe4000000000c */
        /* <DEDUP_REMOVED lines=26> */
.L_x_338:
[----:B------:R-:W-:Y:S05]  /*1dc30*/  BSYNC.RECONVERGENT B6 ;  /* 0x0000000000067941 */ /* 0x000fea0003800200 */
.L_x_337:
        /* <DEDUP_REMOVED lines=24> */
.L_x_340:
[----:B------:R-:W-:Y:S05]  /*1ddc0*/  BSYNC.RECONVERGENT B6 ;  /* 0x0000000000067941 */ /* 0x000fea0003800200 */
.L_x_339:
        /* <DEDUP_REMOVED lines=22> */
.L_x_342:
[----:B------:R-:W-:Y:S05]  /*1df30*/  BSYNC.RECONVERGENT B6 ;  /* 0x0000000000067941 */ /* 0x000fea0003800200 */
.L_x_341:
        /* <DEDUP_REMOVED lines=48> */
.L_x_344:
[----:B------:R-:W-:Y:S05]  /*1e240*/  BSYNC.RECONVERGENT B6 ;  /* 0x0000000000067941 */ /* 0x000fea0003800200 */
.L_x_343:
        /* <DEDUP_REMOVED lines=23> */
.L_x_346:
[----:B------:R-:W-:Y:S05]  /*1e3c0*/  BSYNC.RECONVERGENT B6 ;  /* 0x0000000000067941 */ /* 0x000fea0003800200 */
.L_x_345:
        /* <DEDUP_REMOVED lines=22> */
.L_x_348:
[----:B------:R-:W-:Y:S05]  /*1e530*/  BSYNC.RECONVERGENT B6 ;  /* 0x0000000000067941 */ /* 0x000fea0003800200 */
.L_x_347:
        /* <DEDUP_REMOVED lines=49> */
.L_x_350:
[----:B------:R-:W-:Y:S05]  /*1e850*/  BSYNC.RECONVERGENT B6 ;  /* 0x0000000000067941 */ /* 0x000fea0003800200 */
.L_x_349:
        /* <DEDUP_REMOVED lines=23> */
.L_x_352:
[----:B------:R-:W-:Y:S05]  /*1e9d0*/  BSYNC.RECONVERGENT B6 ;  /* 0x0000000000067941 */ /* 0x000fea0003800200 */
.L_x_351:
        /* <DEDUP_REMOVED lines=22> */
.L_x_354:
[----:B------:R-:W-:Y:S05]  /*1eb40*/  BSYNC.RECONVERGENT B6 ;  /* 0x0000000000067941 */ /* 0x000fea0003800200 */
.L_x_353:
        /* <DEDUP_REMOVED lines=14> */
.L_x_336:
[----:B------:R-:W-:Y:S05]  /*1ec30*/  BSYNC.RECONVERGENT B5 ;  /* 0x0000000000057941 */ /* 0x000fea0003800200 */
.L_x_335:
        /* <DEDUP_REMOVED lines=41> */
.L_x_357:
[----:B------:R-:W-:Y:S01]  /*1eed0*/  HFMA2 R15, -RZ, RZ, 1.96875, 0 ;  /* 0x3fe00000ff0f7431 */ /* 0x000fe200000001ff */
[----:B------:R-:W-:Y:S01]  /*1eee0*/  PLOP3.LUT P0, PT, PT, PT, PT, 0x8, 0x80 ;  /* 0x000000000080781c */ /* 0x000fe20003f0e170 */
[----:B------:R-:W-:Y:S01]  /*1eef0*/  IMAD.MOV.U32 R14, RZ, RZ, 0x0 ;  /* 0x00000000ff0e7424 */ /* 0x000fe200078e00ff */
[----:B------:R-:W-:Y:S01]  /*1ef00*/  CS2R R20, SRZ ;  /* 0x0000000000147805 */ /* 0x000fe2000001ff00 */
[----:B------:R-:W-:Y:S10]  /*1ef10*/  BRA `(.L_x_358) ;  /* 0x00000000000c7947 */ /* 0x000ff40003800000 */
.L_x_356:
[----:B------:R-:W-:Y:S01]  /*1ef20*/  PLOP3.LUT P0, PT, PT, PT, PT, 0x8, 0x80 ;  /* 0x000000000080781c */ /* 0x000fe20003f0e170 */
[----:B------:R-:W-:Y:S02]  /*1ef30*/  IMAD.MOV.U32 R20, RZ, RZ, 0x0 ;  /* 0x00000000ff147424 */ /* 0x000fe400078e00ff */
[----:B------:R-:W-:-:S10]  /*1ef40*/  IMAD.MOV.U32 R21, RZ, RZ, 0x3ff00000 ;  /* 0x3ff00000ff157424 */ /* 0x000fd400078e00ff */
.L_x_358:
[----:B------:R-:W-:Y:S05]  /*1ef50*/  BSYNC.RECONVERGENT B1 ;  /* 0x0000000000017941 */ /* 0x000fea0003800200 */
.L_x_355:
        /* <DEDUP_REMOVED lines=15> */
.L_x_361:
        /* <DEDUP_REMOVED lines=22> */
.L_x_363:
[----:B------:R-:W-:Y:S05]  /*1f1b0*/  BSYNC.RECONVERGENT B5 ;  /* 0x0000000000057941 */ /* 0x000fea0003800200 */
.L_x_362:
        /* <DEDUP_REMOVED lines=9> */
.L_x_360:
[----:B------:R-:W-:Y:S05]  /*1f250*/  BSYNC.RECONVERGENT B1 ;  /* 0x0000000000017941 */ /* 0x000fea0003800200 */
.L_x_359:
[----:B------:R-:W-:-:S14]  /*1f260*/  DSETP.GT.AND P0, PT, R16, RZ, PT ;  /* 0x000000ff1000722a */ /* 0x000fdc0003f04000 */
[-C--:B------:R-:W-:Y:S02]  /*1f270*/  @P0 DFMA R10, RZ, R16.reuse, R10 ;  /* 0x00000010ff0a022b */ /* 0x080fe4000000000a */
[-C--:B------:R-:W-:Y:S02]  /*1f280*/  @P0 DFMA R56, RZ, R16.reuse, R56 ;  /* 0x00000010ff38022b */ /* 0x080fe40000000038 */
[----:B------:R-:W-:-:S11]  /*1f290*/  @P0 DFMA R20, RZ, R16, R20 ;  /* 0x00000010ff14022b */ /* 0x000fd60000000014 */
.L_x_329:
[----:B------:R-:W-:Y:S05]  /*1f2a0*/  BSYNC.RECONVERGENT B4 ;  /* 0x0000000000047941 */ /* 0x000fea0003800200 */
.L_x_328:
[-C--:B------:R-:W-:Y:S02]  /*1f2b0*/  DFMA R6, R10, R48.reuse, R6 ;  /* 0x000000300a06722b */ /* 0x080fe40000000006 */
[-C--:B------:R-:W-:Y:S02]  /*1f2c0*/  DFMA R42, R56, R48.reuse, R42 ;  /* 0x00000030382a722b */ /* 0x080fe4000000002a */
[----:B------:R-:W-:-:S11]  /*1f2d0*/  DFMA R40, R20, R48, R40 ;  /* 0x000000301428722b */ /* 0x000fd60000000028 */
.L_x_304:
[----:B------:R-:W-:Y:S05]  /*1f2e0*/  BSYNC.RECONVERGENT B3 ;  /* 0x0000000000037941 */ /* 0x000fea0003800200 */
.L_x_303:
[----:B------:R-:W-:-:S14]  /*1f2f0*/  DSETP.GT.AND P0, PT, R8, RZ, PT ;  /* 0x000000ff0800722a */ /* 0x000fdc0003f04000 */
[----:B------:R-:W-:Y:S05]  /*1f300*/  @!P0 BRA `(.L_x_269) ;  /* 0x0000004400d48947 */ /* 0x000fea0003800000 */
[----:B------:R-:W-:Y:S01]  /*1f310*/  DMUL R10, RZ, R52 ;  /* 0x00000034ff0a7228 */ /* 0x000fe20000000000 */
[----:B------:R-:W-:Y:S01]  /*1f320*/  UMOV UR6, 0xeb1c432d ;  /* 0xeb1c432d00067882 */ /* 0x000fe20000000000 */
[-C--:B------:R-:W-:Y:S01]  /*1f330*/  DFMA R58, RZ, R54.reuse, R52 ;  /* 0x00000036ff3a722b */ /* 0x080fe20000000034 */
[----:B------:R-:W-:Y:S01]  /*1f340*/  UMOV UR7, 0x3f1a36e2 ;  /* 0x3f1a36e200077882 */ /* 0x000fe20000000000 */
[----:B------:R-:W-:Y:S01]  /*1f350*/  IMAD.MOV.U32 R22, RZ, RZ, 0x0 ;  /* 0x00000000ff167424 */ /* 0x000fe200078e00ff */
[----:B------:R-:W-:Y:S01]  /*1f360*/  DFMA R36, R52, UR6, R36 ;  /* 0x0000000634247c2b */ /* 0x000fe20008000024 */
[----:B------:R-:W-:Y:S01]  /*1f370*/  IMAD.MOV.U32 R23, RZ, RZ, 0x3ff00000 ;  /* 0x3ff00000ff177424 */ /* 0x000fe200078e00ff */
[C---:B------:R-:W-:Y:S01]  /*1f380*/  DFMA R32, R54.reuse, UR6, R38 ;  /* 0x0000000636207c2b */ /* 0x040fe20008000026 */
[----:B------:R-:W-:Y:S01]  /*1f390*/  CS2R R20, SRZ ;  /* 0x0000000000147805 */ /* 0x000fe2000001ff00 */
[--C-:B------:R-:W-:Y:S01]  /*1f3a0*/  DADD R44, R54, R10.reuse ;  /* 0x00000000362c7229 */ /* 0x100fe2000000000a */
[----:B------:R-:W-:Y:S01]  /*1f3b0*/  CS2R R64, SRZ ;  /* 0x0000000000407805 */ /* 0x000fe2000001ff00 */
[----:B------:R-:W-:Y:S01]  /*1f3c0*/  DFMA R30, RZ, R54, R10 ;  /* 0x00000036ff1e722b */ /* 0x000fe2000000000a */
[----:B------:R-:W-:Y:S01]  /*1f3d0*/  MOV R66, 0x0 ;  /* 0x0000000000427802 */ /* 0x000fe20000000f00 */
[----:B------:R-:W-:Y:S01]  /*1f3e0*/  DFMA R58, RZ, R50, R58 ;  /* 0x00000032ff3a722b */ /* 0x000fe2000000003a */
[----:B------:R-:W-:Y:S01]  /*1f3f0*/  IMAD.MOV.U32 R67, RZ, RZ, 0x3ff00000 ;  /* 0x3ff00000ff437424 */ /* 0x000fe200078e00ff */
[----:B------:R-:W-:Y:S01]  /*1f400*/  DMUL R10, RZ, R36 ;  /* 0x00000024ff0a7228 */ /* 0x000fe20000000000 */
[----:B------:R-:W-:Y:S01]  /*1f410*/  STL.128 [R1+0xa0], RZ ;  /* 0x0000a0ff01007387 */ /* 0x000fe20000100c00 */
[----:B------:R-:W-:Y:S01]  /*1f420*/  DFMA R44, RZ, R50, R44 ;  /* 0x00000032ff2c722b */ /* 0x000fe2000000002c */
[----:B------:R-:W-:Y:S01]  /*1f430*/  IMAD.MOV.U32 R12, RZ, RZ, 0x1 ;  /* 0x00000001ff0c7424 */ /* 0x000fe200078e00ff */
[C---:B------:R-:W-:Y:S01]  /*1f440*/  DADD R30, R50.reuse, R30 ;  /* 0x00000000321e7229 */ /* 0x040fe2000000001e */
[----:B------:R-:W-:Y:S01]  /*1f450*/  STL.128 [R1+0x1d0], RZ ;  /* 0x0001d0ff01007387 */ /* 0x000fe20000100c00 */
[----:B------:R-:W-:Y:S01]  /*1f460*/  DFMA R34, R50, UR6, R34 ;  /* 0x0000000632227c2b */ /* 0x000fe20008000022 */
[----:B------:R-:W-:Y:S01]  /*1f470*/  IMAD.MOV.U32 R60, RZ, RZ, 0x0 ;  /* 0x00000000ff3c7424 */ /* 0x000fe200078e00ff */
[----:B------:R-:W-:Y:S01]  /*1f480*/  CS2R R62, SRZ ;  /* 0x00000000003e7805 */ /* 0x000fe2000001ff00 */
[----:B------:R0:W-:Y:S01]  /*1f490*/  STL.128 [R1+0xa0], R20 ;  /* 0x0000a01401007387 */ /* 0x0001e20000100c00 */
[----:B------:R-:W-:Y:S01]  /*1f4a0*/  DFMA R56, RZ, R44, R58 ;  /* 0x0000002cff38722b */ /* 0x000fe2000000003a */
[----:B------:R-:W-:Y:S01]  /*1f4b0*/  IMAD.MOV.U32 R61, RZ, RZ, 0x3ff00000 ;  /* 0x3ff00000ff3d7424 */ /* 0x000fe200078e00ff */
[----:B------:R-:W-:Y:S01]  /*1f4c0*/  MOV R16, 0x0 ;  /* 0x0000000000107802 */ /* 0x000fe20000000f00 */
[----:B------:R1:W-:Y:S01]  /*1f4d0*/  STL.128 [R1+0x1d0], R64 ;  /* 0x0001d04001007387 */ /* 0x0003e20000100c00 */
[----:B------:R-:W-:Y:S01]  /*1f4e0*/  IMAD.MOV.U32 R17, RZ, RZ, 0x3ff00000 ;  /* 0x3ff00000ff117424 */ /* 0x000fe200078e00ff */
[----:B------:R-:W-:-:S02]  /*1f4f0*/  CS2R R18, SRZ ;  /* 0x0000000000127805 */ /* 0x000fc4000001ff00 */
[----:B------:R-:W-:Y:S01]  /*1f500*/  CS2R R68, SRZ ;  /* 0x0000000000447805 */ /* 0x000fe2000001ff00 */
[----:B------:R-:W-:Y:S01]  /*1f510*/  STL.128 [R1+0x1b0], RZ ;  /* 0x0001b0ff01007387 */ /* 0x000fe20000100c00 */
[----:B------:R-:W-:Y:S01]  /*1f520*/  DFMA R56, RZ, R30, R56 ;  /* 0x0000001eff38722b */ /* 0x000fe20000000038 */
[----:B------:R-:W-:Y:S01]  /*1f530*/  IMAD.MOV.U32 R70, RZ, RZ, 0x0 ;  /* 0x00000000ff467424 */ /* 0x000fe200078e00ff */
[----:B------:R-:W-:Y:S01]  /*1f540*/  MOV R74, 0x0 ;  /* 0x00000000004a7802 */ /* 0x000fe20000000f00 */
[----:B------:R2:W-:Y:S01]  /*1f550*/  STL.128 [R1+0x1b0], R60 ;  /* 0x0001b03c01007387 */ /* 0x0005e20000100c00 */
[----:B------:R-:W-:Y:S01]  /*1f560*/  IMAD.MOV.U32 R71, RZ, RZ, 0x3ff00000 ;  /* 0x3ff00000ff477424 */ /* 0x000fe200078e00ff */
[----:B------:R-:W-:Y:S01]  /*1f570*/  CS2R R72, SRZ ;  /* 0x0000000000487805 */ /* 0x000fe2000001ff00 */
[----:B------:R-:W3:Y:S01]  /*1f580*/  MUFU.RCP64H R13, R57 ;  /* 0x00000039000d7308 */ /* 0x000ee20000001800 */
[-C--:B0-----:R-:W-:Y:S01]  /*1f590*/  DFMA R20, RZ, R32.reuse, R36 ;  /* 0x00000020ff14722b */ /* 0x081fe20000000024 */
[----:B------:R-:W-:Y:S01]  /*1f5a0*/  STL.128 [R1+0x290], RZ ;  /* 0x000290ff01007387 */ /* 0x000fe20000100c00 */
[----:B------:R-:W-:Y:S01]  /*1f5b0*/  IMAD.MOV.U32 R75, RZ, RZ, -0x40100000 ;  /* 0xbff00000ff4b7424 */ /* 0x000fe200078e00ff */
[----:B------:R-:W-:Y:S01]  /*1f5c0*/  BSSY.RECONVERGENT B3, `(.L_x_364) ;  /* 0x000006e000037945 */ /* 0x000fe20003800200 */
[--C-:B-1----:R-:W-:Y:S01]  /*1f5d0*/  DADD R64, R32, R10.reuse ;  /* 0x0000000020407229 */ /* 0x102fe2000000000a */
[----:B------:R-:W-:Y:S01]  /*1f5e0*/  STL.128 [R1+0x3c0], RZ ;  /* 0x0003c0ff01007387 */ /* 0x000fe20000100c00 */
[----:B------:R-:W-:Y:S01]  /*1f5f0*/  DFMA R10, RZ, R32, R10 ;  /* 0x00000020ff0a722b */ /* 0x000fe2000000000a */
[----:B------:R-:W-:Y:S01]  /*1f600*/  IMAD.MOV.U32 R48, RZ, RZ, 0x2 ;  /* 0x00000002ff307424 */ /* 0x000fe200078e00ff */
[-C--:B------:R-:W-:Y:S01]  /*1f610*/  DFMA R20, RZ, R34.reuse, R20 ;  /* 0x00000022ff14722b */ /* 0x080fe20000000014 */
[----:B------:R-:W-:Y:S01]  /*1f620*/  STL.128 [R1+0x400], RZ ;  /* 0x000400ff01007387 */ /* 0x000fe20000100c00 */
[----:B------:R-:W-:Y:S01]  /*1f630*/  IMAD.MOV.U32 R49, RZ, RZ, 0x2 ;  /* 0x00000002ff317424 */ /* 0x000fe200078e00ff */
[----:B------:R-:W-:Y:S01]  /*1f640*/  MOV R66, 0x2 ;  /* 0x0000000200427802 */ /* 0x000fe20000000f00 */
[----:B------:R-:W-:Y:S01]  /*1f650*/  DFMA R64, RZ, R34, R64 ;  /* 0x00000022ff40722b */ /* 0x000fe20000000040 */
[----:B--2---:R-:W-:Y:S01]  /*1f660*/  CS2R R62, SRZ ;  /* 0x00000000003e7805 */ /* 0x004fe2000001ff00 */
[----:B------:R-:W-:Y:S01]  /*1f670*/  DADD R10, R34, R10 ;  /* 0x00000000220a7229 */ /* 0x000fe2000000000a */
[----:B------:R-:W-:Y:S01]  /*1f680*/  STL.128 [R1+0x80], RZ ;  /* 0x000080ff01007387 */ /* 0x000fe20000100c00 */
[----:B---3--:R-:W-:Y:S01]  /*1f690*/  DFMA R14, -R56, R12, 1 ;  /* 0x3ff00000380e742b */ /* 0x008fe2000000010c */
[----:B------:R-:W-:Y:S01]  /*1f6a0*/  IMAD.MOV.U32 R67, RZ, RZ, 0x3 ;  /* 0x00000003ff437424 */ /* 0x000fe200078e00ff */
[----:B------:R-:W-:Y:S01]  /*1f6b0*/  DADD R22, RZ, R20 ;  /* 0x00000000ff167229 */ /* 0x000fe20000000014 */
[----:B------:R0:W-:Y:S04]  /*1f6c0*/  STL.128 [R1+0x290], R60 ;  /* 0x0002903c01007387 */ /* 0x0001e80000100c00 */
[----:B------:R1:W-:Y:S01]  /*1f6d0*/  STL.128 [R1+0x80], R16 ;  /* 0x0000801001007387 */ /* 0x0003e20000100c00 */
[----:B------:R-:W-:-:S03]  /*1f6e0*/  DFMA R14, R14, R14, R14 ;  /* 0x0000000e0e0e722b */ /* 0x000fc6000000000e */
[----:B------:R-:W-:Y:S04]  /*1f6f0*/  STL.128 [R1+0x1f0], RZ ;  /* 0x0001f0ff01007387 */ /* 0x000fe80000100c00 */
[----:B------:R-:W-:Y:S01]  /*1f700*/  STL.128 [R1+0x2b0], RZ ;  /* 0x0002b0ff01007387 */ /* 0x000fe20000100c00 */
[----:B------:R-:W-:Y:S01]  /*1f710*/  DFMA R38, R12, R14, R12 ;  /* 0x0000000e0c26722b */ /* 0x000fe2000000000c */
[----:B------:R-:W-:Y:S01]  /*1f720*/  IMAD.MOV.U32 R12, RZ, RZ, 0x0 ;  /* 0x00000000ff0c7424 */ /* 0x000fe200078e00ff */
[----:B0-----:R-:W-:Y:S01]  /*1f730*/  DADD R62, RZ, R64 ;  /* 0x00000000ff3e7229 */ /* 0x001fe20000000040 */
[----:B------:R-:W-:Y:S01]  /*1f740*/  IMAD.MOV.U32 R13, RZ, RZ, 0x3ff00000 ;  /* 0x3ff00000ff0d7424 */ /* 0x000fe200078e00ff */
[----:B------:R-:W-:Y:S01]  /*1f750*/  DADD R60, RZ, R10 ;  /* 0x00000000ff3c7229 */ /* 0x000fe2000000000a */
[----:B------:R-:W-:Y:S01]  /*1f760*/  CS2R R14, SRZ ;  /* 0x00000000000e7805 */ /* 0x000fe2000001ff00 */
[----:B-1----:R-:W-:-:S02]  /*1f770*/  IMAD.MOV.U32 R17, RZ, RZ, -0x40100000 ;  /* 0xbff00000ff117424 */ /* 0x002fc400078e00ff */
[----:B------:R-:W-:Y:S01]  /*1f780*/  DFMA R46, -R56, R38, 1 ;  /* 0x3ff00000382e742b */ /* 0x000fe20000000126 */
[----:B------:R-:W-:Y:S01]  /*1f790*/  CS2R R18, SRZ ;  /* 0x0000000000127805 */ /* 0x000fe2000001ff00 */
[----:B------:R-:W-:Y:S01]  /*1f7a0*/  STL.128 [R1+0x3e0], RZ ;  /* 0x0003e0ff01007387 */ /* 0x000fe20000100c00 */
[----:B------:R-:W-:-:S03]  /*1f7b0*/  DFMA R22, RZ, R62, R22 ;  /* 0x0000003eff16722b */ /* 0x000fc60000000016 */
[----:B------:R0:W-:Y:S02]  /*1f7c0*/  STL.128 [R1+0x3c0], R12 ;  /* 0x0003c00c01007387 */ /* 0x0001e40000100c00 */
[----:B------:R-:W-:Y:S02]  /*1f7d0*/  DFMA R46, R38, R46, R38 ;  /* 0x0000002e262e722b */ /* 0x000fe40000000026 */
[----:B------:R1:W-:Y:S01]  /*1f7e0*/  STL.128 [R1+0x1f0], R16 ;  /* 0x0001f01001007387 */ /* 0x0003e20000100c00 */
[----:B------:R-:W-:Y:S01]  /*1f7f0*/  DFMA R22, RZ, R60, R22 ;  /* 0x0000003cff16722b */ /* 0x000fe20000000016 */
[----:B------:R-:W-:Y:S01]  /*1f800*/  MOV R38, 0x1 ;  /* 0x0000000100267802 */ /* 0x000fe20000000f00 */
[----:B------:R-:W-:Y:S01]  /*1f810*/  IMAD.MOV.U32 R39, RZ, RZ, 0x1 ;  /* 0x00000001ff277424 */ /* 0x000fe200078e00ff */
[----:B------:R2:W-:Y:S04]  /*1f820*/  STL.128 [R1+0x2b0], R68 ;  /* 0x0002b04401007387 */ /* 0x0005e80000100c00 */
[----:B------:R-:W-:Y:S01]  /*1f830*/  STL.128 [R1+0x2f0], RZ ;  /* 0x0002f0ff01007387 */ /* 0x000fe20000100c00 */
[----:B------:R-:W-:Y:S01]  /*1f840*/  DADD R22, RZ, -R22 ;  /* 0x00000000ff167229 */ /* 0x000fe20000000816 */
[----:B0-----:R-:W-:Y:S01]  /*1f850*/  IMAD.MOV.U32 R13, RZ, RZ, -0x40100000 ;  /* 0xbff00000ff0d7424 */ /* 0x001fe200078e00ff */
[----:B------:R-:W-:Y:S01]  /*1f860*/  CS2R R14, SRZ ;  /* 0x00000000000e7805 */ /* 0x000fe2000001ff00 */
[----:B------:R-:W-:Y:S01]  /*1f870*/  STL.64 [R1+0xd0], RZ ;  /* 0x0000d0ff01007387 */ /* 0x000fe20000100a00 */
[----:B-1----:R-:W-:-:S04]  /*1f880*/  CS2R R16, SRZ ;  /* 0x0000000000107805 */ /* 0x002fc8000001ff00 */
[----:B------:R-:W-:Y:S01]  /*1f890*/  DMUL R10, R22, R46 ;  /* 0x0000002e160a7228 */ /* 0x000fe20000000000 */
[----:B------:R0:W-:Y:S01]  /*1f8a0*/  STL.128 [R1+0x400], R12 ;  /* 0x0004000c01007387 */ /* 0x0001e20000100c00 */
[----:B------:R-:W-:Y:S01]  /*1f8b0*/  IMAD.MOV.U32 R18, RZ, RZ, 0x0 ;  /* 0x00000000ff127424 */ /* 0x000fe200078e00ff */
[----:B------:R-:W-:Y:S01]  /*1f8c0*/  FSETP.GEU.AND P1, PT, |R23|, 6.5827683646048100446e-37, PT ;  /* 0x036000001700780b */ /* 0x000fe20003f2e200 */
[----:B------:R-:W-:Y:S01]  /*1f8d0*/  IMAD.MOV.U32 R19, RZ, RZ, 0x3ff00000 ;  /* 0x3ff00000ff137424 */ /* 0x000fe200078e00ff */
[----:B------:R-:W-:Y:S01]  /*1f8e0*/  STL.64 [R1+0x188], RZ ;  /* 0x000188ff01007387 */ /* 0x000fe20000100a00 */
[----:B--2---:R-:W-:Y:S02]  /*1f8f0*/  IMAD.MOV.U32 R69, RZ, RZ, 0x4 ;  /* 0x00000004ff457424 */ /* 0x004fe400078e00ff */
[----:B------:R-:W-:Y:S01]  /*1f900*/  IMAD.MOV.U32 R68, RZ, RZ, 0x2 ;  /* 0x00000002ff447424 */ /* 0x000fe200078e00ff */
[----:B------:R1:W-:Y:S04]  /*1f910*/  STL.128 [R1+0x3e0], R16 ;  /* 0x0003e01001007387 */ /* 0x0003e80000100c00 */
[----:B------:R2:W-:Y:S01]  /*1f920*/  STL.64 [R1+0x2e0], RZ ;  /* 0x0002e0ff01007387 */ /* 0x0005e20000100a00 */
[----:B0-----:R-:W-:Y:S01]  /*1f930*/  DFMA R12, -R56, R10, R22 ;  /* 0x0000000a380c722b */ /* 0x001fe20000000116 */
[----:B------:R-:W-:Y:S01]  /*1f940*/  MOV R14, 0x0 ;  /* 0x00000000000e7802 */ /* 0x000fe20000000f00 */
[----:B------:R-:W-:Y:S01]  /*1f950*/  IMAD.MOV.U32 R15, RZ, RZ, -0x40000000 ;  /* 0xc0000000ff0f7424 */ /* 0x000fe200078e00ff */
[----:B------:R2:W-:Y:S04]  /*1f960*/  STL.64 [R1+0x398], RZ ;  /* 0x000398ff01007387 */ /* 0x0005e80000100a00 */
[----:B------:R2:W-:Y:S01]  /*1f970*/  STL.64 [R1+0x1e8], RZ ;  /* 0x0001e8ff01007387 */ /* 0x0005e20000100a00 */
[----:B------:R-:W-:Y:S01]  /*1f980*/  DFMA R12, R46, R12, R10 ;  /* 0x0000000c2e0c722b */ /* 0x000fe2000000000a */
[----:B-1----:R-:W-:-:S02]  /*1f990*/  IMAD.MOV.U32 R16, RZ, RZ, 0x0 ;  /* 0x00000000ff107424 */ /* 0x002fc400078e00ff */
[----:B------:R-:W-:Y:S01]  /*1f9a0*/  IMAD.MOV.U32 R17, RZ, RZ, 0x3ff00000 ;  /* 0x3ff00000ff117424 */ /* 0x000fe200078e00ff */
[----:B------:R2:W-:Y:S01]  /*1f9b0*/  STL.64 [R1+0x3f8], RZ ;  /* 0x0003f8ff01007387 */ /* 0x0005e20000100a00 */
[----:B------:R-:W-:-:S03]  /*1f9c0*/  IMAD.MOV.U32 R19, RZ, RZ, 0x40000000 ;  /* 0x40000000ff137424 */ /* 0x000fc600078e00ff */
[----:B------:R2:W-:Y:S02]  /*1f9d0*/  STL.64 [R1+0x90], RZ ;  /* 0x000090ff01007387 */ /* 0x0005e40000100a00 */
[----:B------:R-:W-:Y:S02]  /*1f9e0*/  FFMA R10, RZ, R57, R13 ;  /* 0x00000039ff0a7223 */ /* 0x000fe4000000000d */
[----:B------:R2:W-:Y:S03]  /*1f9f0*/  STL.64 [R1+0xb0], RZ ;  /* 0x0000b0ff01007387 */ /* 0x0005e60000100a00 */
[----:B------:R-:W-:Y:S01]  /*1fa00*/  FSETP.GT.AND P0, PT, |R10|, 1.469367938527859385e-39, PT ;  /* 0x001000000a00780b */ /* 0x000fe20003f04200 */
[----:B------:R2:W-:Y:S01]  /*1fa10*/  STL.128 [R1+0xc0], RZ ;  /* 0x0000c0ff01007387 */ /* 0x0005e20000100c00 */
[----:B------:R-:W-:-:S03]  /*1fa20*/  CS2R R10, SRZ ;  /* 0x00000000000a7805 */ /* 0x000fc6000001ff00 */
[----:B------:R2:W-:Y:S04]  /*1fa30*/  STL.128 [R1+0xe0], RZ ;  /* 0x0000e0ff01007387 */ /* 0x0005e80000100c00 */
[----:B------:R2:W-:Y:S04]  /*1fa40*/  STL.64 [R1+0xf0], RZ ;  /* 0x0000f0ff01007387 */ /* 0x0005e80000100a00 */
[----:B------:R2:W-:Y:S04]  /*1fa50*/  STL.128 [R1+0x190], RZ ;  /* 0x000190ff01007387 */ /* 0x0005e80000100c00 */
[----:B------:R2:W-:Y:S04]  /*1fa60*/  STL.64 [R1+0x1a8], RZ ;  /* 0x0001a8ff01007387 */ /* 0x0005e80000100a00 */
[----:B------:R2:W-:Y:S04]  /*1fa70*/  STL.64 [R1+0x1c8], RZ ;  /* 0x0001c8ff01007387 */ /* 0x0005e80000100a00 */
        /* <DEDUP_REMOVED lines=11> */
[----:B------:R2:W-:Y:S04]  /*1fb30*/  STL.64 [R1+0x2a0], RZ ;  /* 0x0002a0ff01007387 */ /* 0x0005e80000100a00 */
[----:B------:R2:W-:Y:S04]  /*1fb40*/  STL.64 [R1+0x2c0], RZ ;  /* 0x0002c0ff01007387 */ /* 0x0005e80000100a00 */
[----:B------:R2:W-:Y:S04]  /*1fb50*/  STL.128 [R1+0x2d0], RZ ;  /* 0x0002d0ff01007387 */ /* 0x0005e80000100c00 */
[----:B------:R2:W-:Y:S04]  /*1fb60*/  STL.64 [R1+0x300], RZ ;  /* 0x000300ff01007387 */ /* 0x0005e80000100a00 */
[----:B------:R2:W-:Y:S04]  /*1fb70*/  STL.128 [R1+0x3a0], RZ ;  /* 0x0003a0ff01007387 */ /* 0x0005e80000100c00 */
[----:B------:R2:W-:Y:S04]  /*1fb80*/  STL.64 [R1+0x3b8], RZ ;  /* 0x0003b8ff01007387 */ /* 0x0005e80000100a00 */
[----:B------:R2:W-:Y:S04]  /*1fb90*/  STL.64 [R1+0x3d8], RZ ;  /* 0x0003d8ff01007387 */ /* 0x0005e80000100a00 */
[----:B------:R2:W-:Y:S04]  /*1fba0*/  STL.64 [R1+0x90], RZ ;  /* 0x000090ff01007387 */ /* 0x0005e80000100a00 */
[----:B------:R2:W-:Y:S04]  /*1fbb0*/  STL.64 [R1+0xb0], RZ ;  /* 0x0000b0ff01007387 */ /* 0x0005e80000100a00 */
[----:B------:R2:W-:Y:S04]  /*1fbc0*/  STL.128 [R1+0xc0], RZ ;  /* 0x0000c0ff01007387 */ /* 0x0005e80000100c00 */
[----:B------:R2:W-:Y:S04]  /*1fbd0*/  STL.128 [R1+0xe0], RZ ;  /* 0x0000e0ff01007387 */ /* 0x0005e80000100c00 */
[----:B------:R2:W-:Y:S04]  /*1fbe0*/  STL.64 [R1+0xf0], RZ ;  /* 0x0000f0ff01007387 */ /* 0x0005e80000100a00 */
[----:B------:R2:W-:Y:S04]  /*1fbf0*/  STL.128 [R1+0x190], RZ ;  /* 0x000190ff01007387 */ /* 0x0005e80000100c00 */
[----:B------:R2:W-:Y:S04]  /*1fc00*/  STL.64 [R1+0x1a8], RZ ;  /* 0x0001a8ff01007387 */ /* 0x0005e80000100a00 */
[----:B------:R2:W-:Y:S01]  /*1fc10*/  STL.64 [R1+0x1c8], RZ ;  /* 0x0001c8ff01007387 */ /* 0x0005e20000100a00 */
[----:B------:R-:W-:Y:S05]  /*1fc20*/  @P0 BRA P1, `(.L_x_365) ;  /* 0x00000000001c0947 */ /* 0x000fea0000800000 */
[----:B--2---:R-:W-:Y:S01]  /*1fc30*/  IMAD.MOV.U32 R16, RZ, RZ, R22 ;  /* 0x000000ffff107224 */ /* 0x004fe200078e0016 */
[----:B------:R-:W-:Y:S01]  /*1fc40*/  MOV R12, 0x1fc90 ;  /* 0x0001fc90000c7802 */ /* 0x000fe20000000f00 */
[----:B------:R-:W-:Y:S02]  /*1fc50*/  IMAD.MOV.U32 R13, RZ, RZ, R23 ;  /* 0x000000ffff0d7224 */ /* 0x000fe400078e0017 */
[----:B------:R-:W-:Y:S02]  /*1fc60*/  IMAD.MOV.U32 R14, RZ, RZ, R56 ;  /* 0x000000ffff0e7224 */ /* 0x000fe400078e0038 */
[----:B------:R-:W-:-:S07]  /*1fc70*/  IMAD.MOV.U32 R15, RZ, RZ, R57 ;  /* 0x000000ffff0f7224 */ /* 0x000fce00078e0039 */
[----:B------:R-:W-:Y:S05]  /*1fc80*/  CALL.REL.NOINC `($__internal_0_$__cuda_sm20_div_rn_f64_full) ;  /* 0x00000040005c7944 */ /* 0x000fea0003c00000 */
[----:B------:R-:W-:-:S07]  /*1fc90*/  MOV R12, R14 ;  /* 0x0000000e000c7202 */ /* 0x000fce0000000f00 */
.L_x_365:
[----:B------:R-:W-:Y:S05]  /*1fca0*/  BSYNC.RECONVERGENT B3 ;  /* 0x0000000000037941 */ /* 0x000fea0003800200 */
.L_x_364:
        /* <DEDUP_REMOVED lines=48> */
.L_x_367:
[----:B------:R-:W-:Y:S05]  /*1ffb0*/  BSYNC.RECONVERGENT B3 ;  /* 0x0000000000037941 */ /* 0x000fea0003800200 */
.L_x_366:
        /* <DEDUP_REMOVED lines=24> */
.L_x_369:
[----:B------:R-:W-:Y:S05]  /*20140*/  BSYNC.RECONVERGENT B3 ;  /* 0x0000000000037941 */ /* 0x000fea0003800200 */
.L_x_368:
        /* <DEDUP_REMOVED lines=22> */
.L_x_371:
[----:B------:R-:W-:Y:S05]  /*202b0*/  BSYNC.RECONVERGENT B3 ;  /* 0x0000000000037941 */ /* 0x000fea0003800200 */
.L_x_370:
        /* <DEDUP_REMOVED lines=52> */
.L_x_373:
[----:B------:R-:W-:Y:S05]  /*20600*/  BSYNC.RECONVERGENT B3 ;  /* 0x0000000000037941 */ /* 0x000fea0003800200 */
.L_x_372:
        /* <DEDUP_REMOVED lines=23> */
.L_x_375:
[----:B------:R-:W-:Y:S05]  /*20780*/  BSYNC.RECONVERGENT B3 ;  /* 0x0000000000037941 */ /* 0x000fea0003800200 */
.L_x_374:
        /* <DEDUP_REMOVED lines=22> */
.L_x_377:
[----:B------:R-:W-:Y:S05]  /*208f0*/  BSYNC.RECONVERGENT B3 ;  /* 0x0000000000037941 */ /* 0x000fea0003800200 */
.L_x_376:
        /* <DEDUP_REMOVED lines=53> */
.L_x_379:
[----:B------:R-:W-:Y:S05]  /*20c50*/  BSYNC.RECONVERGENT B3 ;  /* 0x0000000000037941 */ /* 0x000fea0003800200 */
.L_x_378:
        /* <DEDUP_REMOVED lines=23> */
.L_x_381:
[----:B------:R-:W-:Y:S05]  /*20dd0*/  BSYNC.RECONVERGENT B3 ;  /* 0x0000000000037941 */ /* 0x000fea0003800200 */
.L_x_380:
        /* <DEDUP_REMOVED lines=22> */
.L_x_383:
[----:B------:R-:W-:Y:S05]  /*20f40*/  BSYNC.RECONVERGENT B3 ;  /* 0x0000000000037941 */ /* 0x000fea0003800200 */
.L_x_382:
        /* <DEDUP_REMOVED lines=13> */
[----:B------:R-:W-:Y:S01]  /*21020*/  IMAD.MOV.U32 R13, RZ, RZ, R15 ;  /* 0x000000ffff0d7224 */ /* 0x000fe200078e000f */
[----:B------:R-:W-:-:S06]  /*21030*/  MOV R12, R14 ;  /* 0x0000000e000c7202 */ /* 0x000fcc0000000f00 */
        /* <DEDUP_REMOVED lines=13> */
[-C--:B------:R-:W-:Y:S01]  /*21110*/  DFMA R32, R54, R12.reuse, R32 ;  /* 0x0000000c3620722b */ /* 0x080fe20000000020 */
[----:B------:R-:W-:Y:S01]  /*21120*/  IMAD.MOV.U32 R19, RZ, RZ, R53 ;  /* 0x000000ffff137224 */ /* 0x000fe200078e0035 */
[-C--:B------:R-:W-:Y:S01]  /*21130*/  DFMA R20, R52, R12.reuse, R36 ;  /* 0x0000000c3414722b */ /* 0x080fe20000000024 */
[----:B------:R-:W-:Y:S01]  /*21140*/  IMAD.MOV.U32 R17, RZ, RZ, R52 ;  /* 0x000000ffff117224 */ /* 0x000fe200078e0034 */
[----:B------:R-:W-:Y:S01]  /*21150*/  DFMA R30, R50, R12, R34 ;  /* 0x0000000c321e722b */ /* 0x000fe20000000022 */
[----:B------:R-:W-:Y:S01]  /*21160*/  MOV R60, 0x0 ;  /* 0x00000000003c7802 */ /* 0x000fe20000000f00 */
[----:B------:R-:W-:Y:S01]  /*21170*/  DSETP.MIN.AND P2, P3, |R54|, |R52|, PT ;  /* 0x400000343600722a */ /* 0x000fe20003b40200 */
[----:B------:R-:W-:Y:S01]  /*21180*/  FSEL R35, |R16|, |R19|, P0 ;  /* 0x4000001310237208 */ /* 0x000fe20000000200 */
[----:B------:R-:W-:Y:S01]  /*21190*/  IMAD.MOV.U32 R16, RZ, RZ, R54 ;  /* 0x000000ffff107224 */ /* 0x000fe200078e0036 */
[----:B------:R-:W-:Y:S01]  /*211a0*/  DADD R12, -R32, 10 ;  /* 0x40240000200c7429 */ /* 0x000fe20000000100 */
[----:B------:R-:W-:Y:S01]  /*211b0*/  IMAD.MOV.U32 R61, RZ, RZ, 0x3fd80000 ;  /* 0x3fd80000ff3d7424 */ /* 0x000fe200078e00ff */
[----:B------:R-:W-:Y:S01]  /*211c0*/  DADD R14, -R20, 10 ;  /* 0x40240000140e7429 */ /* 0x000fe20000000100 */
[----:B------:R-:W-:Y:S01]  /*211d0*/  @P1 LOP3.LUT R35, R19, 0x80000, RZ, 0xfc, !PT ;  /* 0x0008000013231812 */ /* 0x000fe200078efcff */
[----:B------:R-:W-:Y:S01]  /*211e0*/  DADD R48, -R30, -10 ;  /* 0xc02400001e307429 */ /* 0x000fe20000000100 */
[----:B------:R-:W-:Y:S01]  /*211f0*/  SEL R34, R16, R17, P0 ;  /* 0x0000001110227207 */ /* 0x000fe20000000000 */
[----:B------:R-:W-:Y:S01]  /*21200*/  BSSY.RECONVERGENT B1, `(.L_x_386) ;  /* 0x0000083000017945 */ /* 0x000fe20003800200 */
[----:B------:R-:W-:Y:S01]  /*21210*/  MOV R16, R55 ;  /* 0x0000003700107202 */ /* 0x000fe20000000f00 */
[----:B------:R-:W-:-:S02]  /*21220*/  IMAD.MOV.U32 R36, RZ, RZ, R35 ;  /* 0x000000ffff247224 */ /* 0x000fc400078e0023 */
[----:B------:R-:W-:Y:S01]  /*21230*/  DSETP.MAX.AND P0, P1, |R12|, |R14|, PT ;  /* 0x4000000e0c00722a */ /* 0x000fe2000390f200 */
        /* <DEDUP_REMOVED lines=8> */
[----:B------:R-:W-:-:S02]  /*212c0*/  IMAD.MOV.U32 R17, RZ, RZ, R14 ;  /* 0x000000ffff117224 */ /* 0x000fc400078e000e */
[----:B------:R-:W-:Y:S01]  /*212d0*/  IMAD.MOV.U32 R44, RZ, RZ, R14 ;  /* 0x000000ffff2c7224 */ /* 0x000fe200078e000e */
[----:B------:R-:W-:Y:S01]  /*212e0*/  FSEL R45, |R16|, |R19|, P0 ;  /* 0x40000013102d7208 */ /* 0x000fe20000000200 */
[----:B------:R-:W-:Y:S01]  /*212f0*/  IMAD.MOV.U32 R16, RZ, RZ, R12 ;  /* 0x000000ffff107224 */ /* 0x000fe200078e000c */
[----:B------:R-:W-:Y:S01]  /*21300*/  @P1 LOP3.LUT R45, R19, 0x80000, RZ, 0xfc, !PT ;  /* 0x00080000132d1812 */ /* 0x000fe200078efcff */
[----:B------:R-:W-:-:S03]  /*21310*/  IMAD.MOV.U32 R19, RZ, RZ, R51 ;  /* 0x000000ffff137224 */ /* 0x000fc600078e0033 */
[----:B------:R-:W-:Y:S01]  /*21320*/  SEL R16, R16, R17, P0 ;  /* 0x0000001110107207 */ /* 0x000fe20000000000 */
[----:B------:R-:W-:Y:S01]  /*21330*/  DSETP.MIN.AND P0, P1, |R50|, R34, PT ;  /* 0x000000223200722a */ /* 0x000fe20003900200 */
[----:B------:R-:W-:-:S04]  /*21340*/  MOV R17, R51 ;  /* 0x0000003300117202 */ /* 0x000fc80000000f00 */
[----:B------:R-:W-:Y:S01]  /*21350*/  FSEL R23, |R17|, R36, P2 ;  /* 0x0000002411177208 */ /* 0x000fe20001000200 */
[----:B------:R-:W-:Y:S01]  /*21360*/  IMAD.MOV.U32 R17, RZ, RZ, R50 ;  /* 0x000000ffff117224 */ /* 0x000fe200078e0032 */
[----:B------:R-:W-:Y:S01]  /*21370*/  @P3 LOP3.LUT R23, R36, 0x80000, RZ, 0xfc, !PT ;  /* 0x0008000024173812 */ /* 0x000fe200078efcff */
[----:B------:R-:W-:Y:S01]  /*21380*/  IMAD.MOV.U32 R36, RZ, RZ, R34 ;  /* 0x000000ffff247224 */ /* 0x000fe200078e0022 */
[----:B------:R-:W-:Y:S02]  /*21390*/  FSEL R37, |R19|, R35, P0 ;  /* 0x0000002313257208 */ /* 0x000fe40000000200 */
[----:B------:R-:W-:Y:S02]  /*213a0*/  LOP3.LUT R34, R23, 0xffc00000, RZ, 0xc0, !PT ;  /* 0xffc0000017227812 */ /* 0x000fe400078ec0ff */
[C---:B------:R-:W-:Y:S02]  /*213b0*/  SEL R22, R17.reuse, R22, P2 ;  /* 0x0000001611167207 */ /* 0x040fe40001000000 */
[----:B------:R-:W-:Y:S01]  /*213c0*/  SEL R36, R17, R36, P0 ;  /* 0x0000002411247207 */ /* 0x000fe20000000000 */
[----:B------:R-:W-:Y:S01]  /*213d0*/  IMAD.MOV.U32 R17, RZ, RZ, R45 ;  /* 0x000000ffff117224 */ /* 0x000fe200078e002d */
[----:B------:R-:W-:Y:S01]  /*213e0*/  @P1 LOP3.LUT R37, R35, 0x80000, RZ, 0xfc, !PT ;  /* 0x0008000023251812 */ /* 0x000fe200078efcff */
[----:B------:R-:W-:Y:S01]  /*213f0*/  DSETP.MIN.AND P0, P1, |R12|, |R14|, PT ;  /* 0x4000000e0c00722a */ /* 0x000fe20003900200 */
[----:B------:R-:W-:Y:S01]  /*21400*/  LOP3.LUT R35, R34, 0x7fd00000, RZ, 0x3c, !PT ;  /* 0x7fd0000022237812 */ /* 0x000fe200078e3cff */
[----:B------:R-:W-:Y:S01]  /*21410*/  IMAD.MOV.U32 R34, RZ, RZ, RZ ;  /* 0x000000ffff227224 */ /* 0x000fe200078e00ff */
[----:B------:R-:W-:Y:S01]  /*21420*/  MOV R19, R12 ;  /* 0x0000000c00137202 */ /* 0x000fe20000000f00 */
[C-C-:B------:R-:W-:Y:S01]  /*21430*/  DSETP.MAX.AND P4, P5, |R48|.reuse, R16.reuse, PT ;  /* 0x000000103000722a */ /* 0x140fe20003d8f200 */
[----:B------:R-:W-:Y:S01]  /*21440*/  IMAD.MOV.U32 R46, RZ, RZ, R17 ;  /* 0x000000ffff2e7224 */ /* 0x000fe200078e0011 */
[----:B------:R-:W-:-:S02]  /*21450*/  DSETP.MIN.AND P2, P3, |R48|, R16, PT ;  /* 0x000000103000722a */ /* 0x000fc40003b40200 */
[----:B------:R-:W-:Y:S01]  /*21460*/  DMUL R38, R36, R34 ;  /* 0x0000002224267228 */ /* 0x000fe20000000000 */
[----:B------:R-:W-:Y:S01]  /*21470*/  SEL R36, R19, R44, P0 ;  /* 0x0000002c13247207 */ /* 0x000fe20000000000 */
[----:B------:R-:W-:Y:S01]  /*21480*/  IMAD.MOV.U32 R19, RZ, RZ, R47 ;  /* 0x000000ffff137224 */ /* 0x000fe200078e002f */
[----:B------:R-:W-:Y:S01]  /*21490*/  MOV R47, R16 ;  /* 0x00000010002f7202 */ /* 0x000fe20000000f00 */
[----:B------:R-:W-:Y:S02]  /*214a0*/  IMAD.MOV.U32 R37, RZ, RZ, R16 ;  /* 0x000000ffff257224 */ /* 0x000fe400078e0010 */
[--C-:B------:R-:W-:Y:S02]  /*214b0*/  IMAD.MOV.U32 R16, RZ, RZ, R49.reuse ;  /* 0x000000ffff107224 */ /* 0x100fe400078e0031 */
[----:B------:R-:W-:Y:S02]  /*214c0*/  DMUL R38, R38, R38 ;  /* 0x0000002626267228 */ /* 0x000fe40000000000 */
[----:B------:R-:W-:Y:S01]  /*214d0*/  DMUL R18, R18, R34 ;  /* 0x0000002212127228 */ /* 0x000fe20000000000 */
[----:B------:R-:W-:Y:S01]  /*214e0*/  FSEL R57, |R16|, R17, P4 ;  /* 0x0000001110397208 */ /* 0x000fe20002000200 */
[----:B------:R-:W-:Y:S01]  /*214f0*/  IMAD.MOV.U32 R16, RZ, RZ, R48 ;  /* 0x000000ffff107224 */ /* 0x000fe200078e0030 */
[----:B------:R-:W-:Y:S01]  /*21500*/  @P5 LOP3.LUT R57, R17, 0x80000, RZ, 0xfc, !PT ;  /* 0x0008000011395812 */ /* 0x000fe200078efcff */
[----:B------:R-:W-:-:S04]  /*21510*/  IMAD.MOV.U32 R17, RZ, RZ, R49 ;  /* 0x000000ffff117224 */ /* 0x000fc800078e0031 */
[----:B------:R-:W-:Y:S01]  /*21520*/  DFMA R44, R18, R18, R38 ;  /* 0x00000012122c722b */ /* 0x000fe20000000026 */
[----:B------:R-:W-:Y:S01]  /*21530*/  SEL R16, R16, R37, P4 ;  /* 0x0000002510107207 */ /* 0x000fe20002000000 */
[----:B------:R-:W-:Y:S01]  /*21540*/  DMUL R18, R22, R34 ;  /* 0x0000002216127228 */ /* 0x000fe20000000000 */
[----:B------:R-:W-:Y:S01]  /*21550*/  FSEL R39, |R17|, R46, P2 ;  /* 0x0000002e11277208 */ /* 0x000fe20001000200 */
[----:B------:R-:W-:Y:S01]  /*21560*/  IMAD.MOV.U32 R38, RZ, RZ, R48 ;  /* 0x000000ffff267224 */ /* 0x000fe200078e0030 */
[----:B------:R-:W-:Y:S02]  /*21570*/  MOV R17, R57 ;  /* 0x0000003900117202 */ /* 0x000fe40000000f00 */
[----:B------:R-:W-:Y:S01]  /*21580*/  @P3 LOP3.LUT R39, R46, 0x80000, RZ, 0xfc, !PT ;  /* 0x000800002e273812 */ /* 0x000fe200078efcff */
        /* <DEDUP_REMOVED lines=11> */
[----:B------:R-:W-:-:S04]  /*21640*/  DSETP.NEU.AND P1, PT, R22, +INF , PT ;  /* 0x7ff000001600742a */ /* 0x000fc80003f2d000 */
[----:B------:R-:W-:Y:S01]  /*21650*/  DMUL R38, R38, R18 ;  /* 0x0000001226267228 */ /* 0x000fe20000000000 */
[----:B------:R-:W-:-:S06]  /*21660*/  IMAD.MOV.U32 R37, RZ, RZ, R57 ;  /* 0x000000ffff257224 */ /* 0x000fcc00078e0039 */
[----:B------:R-:W-:Y:S02]  /*21670*/  DMUL R36, R36, R18 ;  /* 0x0000001224247228 */ /* 0x000fe40000000000 */
[----:B------:R-:W-:Y:S02]  /*21680*/  DMUL R38, R38, R38 ;  /* 0x0000002626267228 */ /* 0x000fe40000000000 */
[----:B0-----:R-:W-:-:S06]  /*21690*/  DMUL R56, R46, R46 ;  /* 0x0000002e2e387228 */ /* 0x001fcc0000000000 */
[----:B------:R-:W-:Y:S02]  /*216a0*/  DFMA R38, R36, R36, R38 ;  /* 0x000000242426722b */ /* 0x000fe40000000026 */
[----:B------:R-:W-:Y:S02]  /*216b0*/  DMUL R36, R16, R18 ;  /* 0x0000001210247228 */ /* 0x000fe40000000000 */
[----:B------:R-:W-:Y:S02]  /*216c0*/  DFMA R56, R44, -R56, 1 ;  /* 0x3ff000002c38742b */ /* 0x000fe40000000838 */
[----:B------:R-:W-:-:S04]  /*216d0*/  DADD R44, |R54|, |R52| ;  /* 0x00000000362c7229 */ /* 0x000fc80000000634 */
[----:B------:R-:W-:Y:S02]  /*216e0*/  DFMA R38, R36, R36, R38 ;  /* 0x000000242426722b */ /* 0x000fe40000000026 */
[----:B------:R-:W-:Y:S01]  /*216f0*/  DFMA R58, R56, R60, 0.5 ;  /* 0x3fe00000383a742b */ /* 0x000fe2000000003c */
[----:B------:R-:W-:Y:S01]  /*21700*/  IMAD.MOV.U32 R36, RZ, RZ, RZ ;  /* 0x000000ffff247224 */ /* 0x000fe200078e00ff */
[----:B------:R-:W-:Y:S02]  /*21710*/  DMUL R56, R46, R56 ;  /* 0x000000382e387228 */ /* 0x000fe40000000000 */
[----:B------:R-:W0:Y:S06]  /*21720*/  MUFU.RSQ64H R37, R39 ;  /* 0x0000002700257308 */ /* 0x000e2c0000001c00 */
[----:B------:R-:W-:-:S02]  /*21730*/  DFMA R56, R58, R56, R46 ;  /* 0x000000383a38722b */ /* 0x000fc4000000002e */
[----:B------:R-:W-:Y:S01]  /*21740*/  DADD R46, |R50|, R44 ;  /* 0x00000000322e7229 */ /* 0x000fe2000000022c */
[----:B------:R-:W-:-:S05]  /*21750*/  CS2R R58, SRZ ;  /* 0x00000000003a7805 */ /* 0x000fca000001ff00 */
[----:B------:R-:W-:Y:S02]  /*21760*/  DMUL R56, R34, R56 ;  /* 0x0000003822387228 */ /* 0x000fe40000000000 */
[----:B------:R-:W-:Y:S02]  /*21770*/  DADD R34, R46, +INF ;  /* 0x7ff000002e227429 */ /* 0x000fe40000000000 */
[----:B0-----:R-:W-:Y:S02]  /*21780*/  DMUL R44, R36, R36 ;  /* 0x00000024242c7228 */ /* 0x001fe40000000000 */
[----:B------:R-:W-:-:S06]  /*21790*/  DSETP.GT.AND P0, PT, R46, RZ, PT ;  /* 0x000000ff2e00722a */ /* 0x000fcc0003f04000 */
[----:B------:R-:W-:Y:S01]  /*217a0*/  DFMA R44, R38, -R44, 1 ;  /* 0x3ff00000262c742b */ /* 0x000fe2000000082c */
[----:B------:R-:W-:Y:S02]  /*217b0*/  FSEL R34, R56, R34, P0 ;  /* 0x0000002238227208 */ /* 0x000fe40000000000 */
[----:B------:R-:W-:Y:S02]  /*217c0*/  FSEL R35, R57, R35, P0 ;  /* 0x0000002339237208 */ /* 0x000fe40000000000 */
[----:B------:R-:W-:Y:S02]  /*217d0*/  CS2R R56, SRZ ;  /* 0x0000000000387805 */ /* 0x000fe4000001ff00 */
[----:B------:R-:W-:Y:S02]  /*217e0*/  FSEL R34, R34, RZ, P1 ;  /* 0x000000ff22227208 */ /* 0x000fe40000800000 */
[----:B------:R-:W-:Y:S01]  /*217f0*/  FSEL R35, R35, RZ, P1 ;  /* 0x000000ff23237208 */ /* 0x000fe20000800000 */
[----:B------:R-:W-:-:S02]  /*21800*/  DFMA R22, R44, R60, 0.5 ;  /* 0x3fe000002c16742b */ /* 0x000fc4000000003c */
[----:B------:R-:W-:-:S03]  /*21810*/  DMUL R44, R36, R44 ;  /* 0x0000002c242c7228 */ /* 0x000fc60000000000 */
[----:B------:R-:W-:-:S05]  /*21820*/  DMUL R52, R52, R34 ;  /* 0x0000002234347228 */ /* 0x000fca0000000000 */
[----:B------:R-:W-:Y:S02]  /*21830*/  DFMA R60, R22, R44, R36 ;  /* 0x0000002c163c722b */ /* 0x000fe40000000024 */
[-C--:B------:R-:W-:Y:S01]  /*21840*/  DMUL R22, R54, R34.reuse ;  /* 0x0000002236167228 */ /* 0x080fe20000000000 */
[----:B------:R-:W-:Y:S01]  /*21850*/  IMAD.MOV.U32 R44, RZ, RZ, 0x0 ;  /* 0x00000000ff2c7424 */ /* 0x000fe200078e00ff */
[----:B------:R-:W-:Y:S01]  /*21860*/  DMUL R34, R50, R34 ;  /* 0x0000002232227228 */ /* 0x000fe20000000000 */
[----:B------:R-:W-:Y:S01]  /*21870*/  IMAD.MOV.U32 R45, RZ, RZ, 0x3ff00000 ;  /* 0x3ff00000ff2d7424 */ /* 0x000fe200078e00ff */
        /* <DEDUP_REMOVED lines=27> */
.L_x_387:
[----:B------:R-:W-:Y:S05]  /*21a30*/  BSYNC.RECONVERGENT B1 ;  /* 0x0000000000017941 */ /* 0x000fea0003800200 */
.L_x_386:
        /* <DEDUP_REMOVED lines=9> */
[----:B------:R-:W-:Y:S01]  /*21ad0*/  DSETP.NEU.AND P1, PT, R16, +INF , PT ;  /* 0x7ff000001000742a */ /* 0x000fe20003f2d000 */
[----:B------:R-:W-:Y:S01]  /*21ae0*/  IMAD.MOV.U32 R46, RZ, RZ, RZ ;  /* 0x000000ffff2e7224 */ /* 0x000fe200078e00ff */
[----:B------:R-:W-:-:S04]  /*21af0*/  DADD R50, R50, R36 ;  /* 0x0000000032327229 */ /* 0x000fc80000000024 */
[----:B------:R-:W-:Y:S02]  /*21b00*/  FSEL R16, R60, R18, P0 ;  /* 0x000000123c107208 */ /* 0x000fe40000000000 */
[----:B------:R-:W-:Y:S02]  /*21b10*/  FSEL R60, R61, R19, P0 ;  /* 0x000000133d3c7208 */ /* 0x000fe40000000000 */
[----:B------:R-:W-:Y:S01]  /*21b20*/  DADD R18, R50, R50 ;  /* 0x0000000032127229 */ /* 0x000fe20000000032 */
[----:B------:R-:W-:Y:S02]  /*21b30*/  FSEL R16, R16, RZ, P1 ;  /* 0x000000ff10107208 */ /* 0x000fe40000800000 */
[----:B------:R-:W-:-:S05]  /*21b40*/  FSEL R17, R60, RZ, P1 ;  /* 0x000000ff3c117208 */ /* 0x000fca0000800000 */
[----:B------:R-:W-:Y:S02]  /*21b50*/  DFMA R22, R18, -R58, R22 ;  /* 0x8000003a1216722b */ /* 0x000fe40000000016 */
[----:B------:R-:W-:Y:S02]  /*21b60*/  DMUL R50, R14, R16 ;  /* 0x000000100e327228 */ /* 0x000fe40000000000 */
[----:B------:R-:W-:Y:S02]  /*21b70*/  DFMA R14, R18, -R44, R52 ;  /* 0x8000002c120e722b */ /* 0x000fe40000000034 */
[-C--:B------:R-:W-:Y:S02]  /*21b80*/  DMUL R54, R12, R16.reuse ;  /* 0x000000100c367228 */ /* 0x080fe40000000000 */
[----:B------:R-:W-:Y:S02]  /*21b90*/  DMUL R48, R48, R16 ;  /* 0x0000001030307228 */ /* 0x000fe40000000000 */
[----:B------:R-:W-:-:S02]  /*21ba0*/  DFMA R18, R18, -R56, R34 ;  /* 0x800000381212722b */ /* 0x000fc40000000022 */
[C---:B------:R-:W-:Y:S02]  /*21bb0*/  DMUL R14, R50.reuse, R14 ;  /* 0x0000000e320e7228 */ /* 0x040fe40000000000 */
[----:B------:R-:W-:-:S06]  /*21bc0*/  DMUL R12, R50, R44 ;  /* 0x0000002c320c7228 */ /* 0x000fcc0000000000 */
[C---:B------:R-:W-:Y:S02]  /*21bd0*/  DFMA R14, R54.reuse, R22, R14 ;  /* 0x00000016360e722b */ /* 0x040fe4000000000e */
[----:B------:R-:W-:-:S06]  /*21be0*/  DFMA R12, R54, R58, R12 ;  /* 0x0000003a360c722b */ /* 0x000fcc000000000c */
[C---:B------:R-:W-:Y:S02]  /*21bf0*/  DFMA R14, R48.reuse, R18, R14 ;  /* 0x00000012300e722b */ /* 0x040fe4000000000e */
[----:B------:R-:W-:Y:S01]  /*21c00*/  DFMA R34, R48, R56, R12 ;  /* 0x000000383022722b */ /* 0x000fe2000000000c */
[----:B------:R-:W-:-:S05]  /*21c10*/  MOV R12, 0x21cb0 ;  /* 0x00021cb0000c7802 */ /* 0x000fca0000000f00 */
[----:B------:R-:W-:Y:S02]  /*21c20*/  DSETP.MAX.AND P0, P1, RZ, R14, PT ;  /* 0x0000000eff00722a */ /* 0x000fe4000390f000 */
[----:B------:R-:W-:Y:S01]  /*21c30*/  MOV R16, R15 ;  /* 0x0000000f00107202 */ /* 0x000fe20000000f00 */
[----:B------:R-:W-:-:S03]  /*21c40*/  IMAD.MOV.U32 R15, RZ, RZ, 0x40590000 ;  /* 0x40590000ff0f7424 */ /* 0x000fc600078e00ff */
[----:B------:R-:W-:Y:S02]  /*21c50*/  FSEL R47, R11, R16, P0 ;  /* 0x000000100b2f7208 */ /* 0x000fe40000000000 */
[----:B------:R-:W-:-:S05]  /*21c60*/  SEL R46, R46, R14, P0 ;  /* 0x0000000e2e2e7207 */ /* 0x000fca0000000000 */
[----:B------:R-:W-:Y:S01]  /*21c70*/  IMAD.MOV.U32 R14, RZ, RZ, R46 ;  /* 0x000000ffff0e7224 */ /* 0x000fe200078e002e */
[----:B------:R-:W-:-:S05]  /*21c80*/  @P1 LOP3.LUT R47, R16, 0x80000, RZ, 0xfc, !PT ;  /* 0x00080000102f1812 */ /* 0x000fca00078efcff */
[----:B------:R-:W-:-:S07]  /*21c90*/  IMAD.MOV.U32 R13, RZ, RZ, R47 ;  /* 0x000000ffff0d7224 */ /* 0x000fce00078e002f */
[----:B------:R-:W-:Y:S05]  /*21ca0*/  CALL.REL.NOINC `($_Z18cudaRaytraceKernel8Matrix4DPviii$__internal_accurate_pow) ;  /* 0x00000028008c7944 */ /* 0x000fea0003c00000 */
[----:B------:R-:W-:Y:S05]  /*21cb0*/  BSYNC.RECONVERGENT B1 ;  /* 0x0000000000017941 */ /* 0x000fea0003800200 */
.L_x_388:
[----:B------:R-:W-:Y:S01]  /*21cc0*/  DMUL R16, RZ, R50 ;  /* 0x00000032ff107228 */ /* 0x000fe20000000000 */
[----:B------:R-:W-:Y:S01]  /*21cd0*/  UMOV UR6, 0xeb1c432d ;  /* 0xeb1c432d00067882 */ /* 0x000fe20000000000 */
[-C--:B------:R-:W-:Y:S01]  /*21ce0*/  DFMA R68, RZ, R54.reuse, R50 ;  /* 0x00000036ff44722b */ /* 0x080fe20000000032 */
[----:B------:R-:W-:Y:S01]  /*21cf0*/  UMOV UR7, 0x3f1a36e2 ;  /* 0x3f1a36e200077882 */ /* 0x000fe20000000000 */
[----:B------:R-:W-:Y:S01]  /*21d00*/  IMAD.MOV.U32 R22, RZ, RZ, 0x1 ;  /* 0x00000001ff167424 */ /* 0x000fe200078e00ff */
[----:B------:R-:W-:Y:S01]  /*21d10*/  DFMA R20, R44, UR6, R20 ;  /* 0x000000062c147c2b */ /* 0x000fe20008000014 */
[----:B------:R-:W-:Y:S01]  /*21d20*/  MOV R15, R13 ;  /* 0x0000000d000f7202 */ /* 0x000fe20000000f00 */
        /* <DEDUP_REMOVED lines=8> */
[----:B------:R-:W-:-:S04]  /*21db0*/  DSETP.NEU.AND P1, PT, R46, RZ, PT ;  /* 0x000000ff2e00722a */ /* 0x000fc80003f2d000 */
[----:B------:R-:W-:-:S08]  /*21dc0*/  DFMA R16, RZ, R50, R68 ;  /* 0x00000032ff10722b */ /* 0x000fd00000000044 */
[----:B------:R-:W-:Y:S02]  /*21dd0*/  DFMA R60, RZ, R64, R16 ;  /* 0x00000040ff3c722b */ /* 0x000fe40000000010 */
[----:B------:R-:W-:Y:S01]  /*21de0*/  DMUL R16, RZ, R20 ;  /* 0x00000014ff107228 */ /* 0x000fe20000000000 */
[----:B------:R-:W-:Y:S01]  /*21df0*/  @!P1 CS2R R14, SRZ ;  /* 0x00000000000e9805 */ /* 0x000fe2000001ff00 */
[----:B------:R-:W-:Y:S02]  /*21e00*/  DFMA R20, RZ, R58, R20 ;  /* 0x0000003aff14722b */ /* 0x000fe40000000014 */
[----:B------:R-:W0:Y:S01]  /*21e10*/  MUFU.RCP64H R23, R61 ;  /* 0x0000003d00177308 */ /* 0x000e220000001800 */
[----:B------:R-:W-:-:S03]  /*21e20*/  DSETP.NEU.AND P1, PT, R46, 1, PT ;  /* 0x3ff000002e00742a */ /* 0x000fc60003f2d000 */
[--C-:B------:R-:W-:Y:S02]  /*21e30*/  DADD R54, R58, R16.reuse ;  /* 0x000000003a367229 */ /* 0x100fe40000000010 */
[----:B------:R-:W-:Y:S02]  /*21e40*/  DFMA R16, RZ, R58, R16 ;  /* 0x0000003aff10722b */ /* 0x000fe40000000010 */
[----:B------:R-:W-:-:S04]  /*21e50*/  DFMA R20, RZ, R56, R20 ;  /* 0x00000038ff14722b */ /* 0x000fc80000000014 */
[----:B------:R-:W-:Y:S02]  /*21e60*/  DFMA R54, RZ, R56, R54 ;  /* 0x00000038ff36722b */ /* 0x000fe40000000036 */
[----:B------:R-:W-:Y:S02]  /*21e70*/  DADD R16, R56, R16 ;  /* 0x0000000038107229 */ /* 0x000fe40000000010 */
[----:B------:R-:W-:Y:S02]  /*21e80*/  DADD R18, RZ, R20 ;  /* 0x00000000ff127229 */ /* 0x000fe40000000014 */
[----:B0-----:R-:W-:Y:S02]  /*21e90*/  DFMA R58, -R60, R22, 1 ;  /* 0x3ff000003c3a742b */ /* 0x001fe40000000116 */
[----:B------:R-:W-:Y:S02]  /*21ea0*/  DADD R48, RZ, R54 ;  /* 0x00000000ff307229 */ /* 0x000fe40000000036 */
[----:B------:R-:W-:-:S02]  /*21eb0*/  DADD R66, RZ, R16 ;  /* 0x00000000ff427229 */ /* 0x000fc40000000010 */
[----:B------:R-:W-:Y:S02]  /*21ec0*/  DADD R16, R46, 100 ;  /* 0x405900002e107429 */ /* 0x000fe40000000000 */
[----:B------:R-:W-:Y:S02]  /*21ed0*/  DFMA R58, R58, R58, R58 ;  /* 0x0000003a3a3a722b */ /* 0x000fe4000000003a */
[----:B------:R-:W-:-:S06]  /*21ee0*/  DFMA R18, RZ, R48, R18 ;  /* 0x00000030ff12722b */ /* 0x000fcc0000000012 */
[----:B------:R-:W-:Y:S01]  /*21ef0*/  DFMA R58, R22, R58, R22 ;  /* 0x0000003a163a722b */ /* 0x000fe20000000016 */
[----:B------:R-:W-:Y:S01]  /*21f00*/  LOP3.LUT R11, R17, 0x7ff00000, RZ, 0xc0, !PT ;  /* 0x7ff00000110b7812 */ /* 0x000fe200078ec0ff */
[----:B------:R-:W-:-:S03]  /*21f10*/  DFMA R18, RZ, R66, R18 ;  /* 0x00000042ff12722b */ /* 0x000fc60000000012 */
[----:B------:R-:W-:-:S03]  /*21f20*/  ISETP.NE.AND P0, PT, R11, 0x7ff00000, PT ;  /* 0x7ff000000b00780c */ /* 0x000fc60003f05270 */
[----:B------:R-:W-:Y:S02]  /*21f30*/  DFMA R22, -R60, R58, 1 ;  /* 0x3ff000003c16742b */ /* 0x000fe4000000013a */
[----:B------:R-:W-:-:S06]  /*21f40*/  DADD R56, RZ, -R18 ;  /* 0x00000000ff387229 */ /* 0x000fcc0000000812 */
[----:B------:R-:W-:Y:S02]  /*21f50*/  DFMA R22, R58, R22, R58 ;  /* 0x000000163a16722b */ /* 0x000fe4000000003a */
[----:B------:R-:W-:Y:S02]  /*21f60*/  DSETP.NEU.OR P0, PT, R46, +INF , P0 ;  /* 0x7ff000002e00742a */ /* 0x000fe4000070d400 */
[----:B------:R-:W-:-:S04]  /*21f70*/  FSETP.GEU.AND P2, PT, |R57|, 6.5827683646048100446e-37, PT ;  /* 0x036000003900780b */ /* 0x000fc80003f4e200 */
        /* <DEDUP_REMOVED lines=18> */
.L_x_390:
[----:B------:R-:W-:Y:S05]  /*220a0*/  BSYNC.RECONVERGENT B4 ;  /* 0x0000000000047941 */ /* 0x000fea0003800200 */
.L_x_389:
        /* <DEDUP_REMOVED lines=40> */
[----:B------:R-:W-:Y:S02]  /*22330*/  IMAD.MOV.U32 R20, RZ, RZ, R14 ;  /* 0x000000ffff147224 */ /* 0x000fe400078e000e */
[----:B------:R-:W-:Y:S01]  /*22340*/  IMAD.MOV.U32 R14, RZ, RZ, R22 ;  /* 0x000000ffff0e7224 */ /* 0x000fe200078e0016 */
[----:B------:R-:W-:Y:S01]  /*22350*/  MOV R22, 0x22390 ;  /* 0x0002239000167802 */ /* 0x000fe20000000f00 */
[----:B------:R-:W-:Y:S02]  /*22360*/  IMAD.MOV.U32 R15, RZ, RZ, R23 ;  /* 0x000000ffff0f7224 */ /* 0x000fe400078e0017 */
[----:B------:R-:W-:-:S07]  /*22370*/  IMAD.MOV.U32 R13, RZ, RZ, R21 ;  /* 0x000000ffff0d7224 */ /* 0x000fce00078e0015 */
[----:B------:R-:W-:Y:S05]  /*22380*/  CALL.REL.NOINC `($__internal_1_$__cuda_sm20_dsqrt_rn_f64_mediumpath_v1) ;  /* 0x0000002000347944 */ /* 0x000fea0003c00000 */
[----:B------:R-:W-:Y:S01]  /*22390*/  MOV R70, R12 ;  /* 0x0000000c00467202 */ /* 0x000fe20000000f00 */
[----:B------:R-:W-:-:S07]  /*223a0*/  IMAD.MOV.U32 R71, RZ, RZ, R13 ;  /* 0x000000ffff477224 */ /* 0x000fce00078e000d */
.L_x_394:
[----:B------:R-:W-:Y:S05]  /*223b0*/  BSYNC.RECONVERGENT B5 ;  /* 0x0000000000057941 */ /* 0x000fea0003800200 */
.L_x_393:
        /* <DEDUP_REMOVED lines=24> */
.L_x_396:
[----:B------:R-:W-:Y:S05]  /*22540*/  BSYNC.RECONVERGENT B5 ;  /* 0x0000000000057941 */ /* 0x000fea0003800200 */
.L_x_395:
        /* <DEDUP_REMOVED lines=22> */
.L_x_398:
[----:B------:R-:W-:Y:S05]  /*226b0*/  BSYNC.RECONVERGENT B5 ;  /* 0x0000000000057941 */ /* 0x000fea0003800200 */
.L_x_397:
        /* <DEDUP_REMOVED lines=48> */
.L_x_400:
[----:B------:R-:W-:Y:S05]  /*229c0*/  BSYNC.RECONVERGENT B5 ;  /* 0x0000000000057941 */ /* 0x000fea0003800200 */
.L_x_399:
        /* <DEDUP_REMOVED lines=23> */
.L_x_402:
[----:B------:R-:W-:Y:S05]  /*22b40*/  BSYNC.RECONVERGENT B5 ;  /* 0x0000000000057941 */ /* 0x000fea0003800200 */
.L_x_401:
        /* <DEDUP_REMOVED lines=22> */
.L_x_404:
[----:B------:R-:W-:Y:S05]  /*22cb0*/  BSYNC.RECONVERGENT B5 ;  /* 0x0000000000057941 */ /* 0x000fea0003800200 */
.L_x_403:
        /* <DEDUP_REMOVED lines=49> */
.L_x_406:
[----:B------:R-:W-:Y:S05]  /*22fd0*/  BSYNC.RECONVERGENT B5 ;  /* 0x0000000000057941 */ /* 0x000fea0003800200 */
.L_x_405:
        /* <DEDUP_REMOVED lines=23> */
.L_x_408:
[----:B------:R-:W-:Y:S05]  /*23150*/  BSYNC.RECONVERGENT B5 ;  /* 0x0000000000057941 */ /* 0x000fea0003800200 */
.L_x_407:
        /* <DEDUP_REMOVED lines=22> */
.L_x_410:
[----:B------:R-:W-:Y:S05]  /*232c0*/  BSYNC.RECONVERGENT B5 ;  /* 0x0000000000057941 */ /* 0x000fea0003800200 */
.L_x_409:
        /* <DEDUP_REMOVED lines=14> */
.L_x_392:
[----:B------:R-:W-:Y:S05]  /*233b0*/  BSYNC.RECONVERGENT B4 ;  /* 0x0000000000047941 */ /* 0x000fea0003800200 */
.L_x_391:
[----:B------:R0:W2:Y:S01]  /*233c0*/  LDL R18, [R10+0x104] ;  /* 0x000104000a127983 */ /* 0x0000a20000100800 */
[----:B------:R-:W-:Y:S01]  /*233d0*/  DSETP.MAX.AND P1, P2, RZ, R34, PT ;  /* 0x00000022ff00722a */ /* 0x000fe20003a2f000 */
[----:B------:R-:W-:Y:S01]  /*233e0*/  IMAD.MOV.U32 R14, RZ, RZ, R35 ;  /* 0x000000ffff0e7224 */ /* 0x000fe200078e0023 */
[----:B------:R-:W-:Y:S01]  /*233f0*/  BSSY.RECONVERGENT B1, `(.L_x_411) ;  /* 0x000002e000017945 */ /* 0x000fe20003800200 */
[----:B------:R-:W-:Y:S02]  /*23400*/  IMAD.MOV.U32 R11, RZ, RZ, RZ ;  /* 0x000000ffff0b7224 */ /* 0x000fe400078e00ff */
[----:B------:R-:W-:-:S03]  /*23410*/  IMAD.MOV.U32 R12, RZ, RZ, RZ ;  /* 0x000000ffff0c7224 */ /* 0x000fc600078e00ff */
[----:B------:R-:W-:Y:S02]  /*23420*/  FSEL R13, R11, R14, P1 ;  /* 0x0000000e0b0d7208 */ /* 0x000fe40000800000 */
[----:B0-----:R-:W-:Y:S02]  /*23430*/  CS2R R10, SRZ ;  /* 0x00000000000a7805 */ /* 0x001fe4000001ff00 */
[----:B------:R-:W-:Y:S02]  /*23440*/  SEL R12, R12, R34, P1 ;  /* 0x000000220c0c7207 */ /* 0x000fe40000800000 */
[----:B------:R-:W-:-:S06]  /*23450*/  @P2 LOP3.LUT R13, R14, 0x80000, RZ, 0xfc, !PT ;  /* 0x000800000e0d2812 */ /* 0x000fcc00078efcff */
[----:B------:R-:W-:-:S10]  /*23460*/  DMUL R14, R12, 0.5 ;  /* 0x3fe000000c0e7828 */ /* 0x000fd40000000000 */
[----:B------:R-:W-:Y:S02]  /*23470*/  FSEL R16, R12, R14, P0 ;  /* 0x0000000e0c107208 */ /* 0x000fe40000000000 */
[----:B------:R-:W-:Y:S02]  /*23480*/  FSEL R17, R13, R15, P0 ;  /* 0x0000000f0d117208 */ /* 0x000fe40000000000 */
[----:B------:R-:W-:Y:S02]  /*23490*/  CS2R R12, SRZ ;  /* 0x00000000000c7805 */ /* 0x000fe4000001ff00 */
[----:B------:R-:W-:Y:S01]  /*234a0*/  MOV R14, 0x0 ;  /* 0x00000000000e7802 */ /* 0x000fe20000000f00 */
[----:B------:R-:W-:Y:S01]  /*234b0*/  IMAD.MOV.U32 R15, RZ, RZ, 0x3fe00000 ;  /* 0x3fe00000ff0f7424 */ /* 0x000fe200078e00ff */
        /* <DEDUP_REMOVED lines=21> */
[----:B------:R-:W-:Y:S01]  /*23610*/  IMAD.MOV.U32 R20, RZ, RZ, R10 ;  /* 0x000000ffff147224 */ /* 0x000fe200078e000a */
[----:B------:R-:W-:Y:S01]  /*23620*/  MOV R13, R11 ;  /* 0x0000000b000d7202 */ /* 0x000fe20000000f00 */
[----:B------:R-:W-:Y:S01]  /*23630*/  IMAD.MOV.U32 R21, RZ, RZ, R11 ;  /* 0x000000ffff157224 */ /* 0x000fe200078e000b */
[----:B------:R-:W-:Y:S09]  /*23640*/  BRA `(.L_x_414) ;  /* 0x0000000000207947 */ /* 0x000ff20003800000 */
.L_x_413:
[----:B------:R-:W-:Y:S01]  /*23650*/  PLOP3.LUT P0, PT, PT, PT, PT, 0x8, 0x80 ;  /* 0x000000000080781c */ /* 0x000fe20003f0e170 */
[----:B------:R-:W-:Y:S01]  /*23660*/  IMAD.MOV.U32 R12, RZ, RZ, 0x0 ;  /* 0x00000000ff0c7424 */ /* 0x000fe200078e00ff */
[----:B------:R-:W-:Y:S01]  /*23670*/  CS2R R20, SRZ ;  /* 0x0000000000147805 */ /* 0x000fe2000001ff00 */
[----:B------:R-:W-:Y:S01]  /*23680*/  IMAD.MOV.U32 R13, RZ, RZ, 0x3fe00000 ;  /* 0x3fe00000ff0d7424 */ /* 0x000fe200078e00ff */
[----:B------:R-:W-:Y:S09]  /*23690*/  BRA `(.L_x_414) ;  /* 0x00000000000c7947 */ /* 0x000ff20003800000 */
.L_x_412:
[----:B------:R-:W-:Y:S01]  /*236a0*/  PLOP3.LUT P0, PT, PT, PT, PT, 0x8, 0x80 ;  /* 0x000000000080781c */ /* 0x000fe20003f0e170 */
[----:B------:R-:W-:Y:S01]  /*236b0*/  IMAD.MOV.U32 R20, RZ, RZ, 0x0 ;  /* 0x00000000ff147424 */ /* 0x000fe200078e00ff */
[----:B------:R-:W-:-:S11]  /*236c0*/  MOV R21, 0x3ff00000 ;  /* 0x3ff0000000157802 */ /* 0x000fd60000000f00 */
.L_x_414:
[----:B------:R-:W-:Y:S05]  /*236d0*/  BSYNC.RECONVERGENT B1 ;  /* 0x0000000000017941 */ /* 0x000fea0003800200 */
.L_x_411:
        /* <DEDUP_REMOVED lines=15> */
.L_x_417:
[C---:B------:R-:W-:Y:S01]  /*237d0*/  DADD R16, R32.reuse, 5 ;  /* 0x4014000020107429 */ /* 0x040fe20000000000 */
[----:B------:R-:W-:Y:S01]  /*237e0*/  IMAD.MOV.U32 R12, RZ, RZ, R14 ;  /* 0x000000ffff0c7224 */ /* 0x000fe200078e000e */
[----:B------:R-:W-:Y:S01]  /*237f0*/  DSETP.NEU.AND P1, PT, R32, RZ, PT ;  /* 0x000000ff2000722a */ /* 0x000fe20003f2d000 */
[----:B------:R-:W-:Y:S01]  /*23800*/  ISETP.GE.AND P0, PT, R33, RZ, PT ;  /* 0x000000ff2100720c */ /* 0x000fe20003f06270 */
[----:B------:R-:W-:Y:S03]  /*23810*/  BSSY.RECONVERGENT B4, `(.L_x_418) ;  /* 0x0000012000047945 */ /* 0x000fe60003800200 */
[----:B------:R-:W-:Y:S01]  /*23820*/  DADD R18, -RZ, -R12 ;  /* 0x00000000ff127229 */ /* 0x000fe2000000090c */
[----:B------:R-:W-:Y:S02]  /*23830*/  IMAD.MOV.U32 R12, RZ, RZ, 0x47ae147c ;  /* 0x47ae147cff0c7424 */ /* 0x000fe400078e00ff */
[----:B------:R-:W-:-:S04]  /*23840*/  LOP3.LUT R16, R17, 0x7ff00000, RZ, 0xc0, !PT ;  /* 0x7ff0000011107812 */ /* 0x000fc800078ec0ff */
[----:B------:R-:W-:-:S03]  /*23850*/  ISETP.NE.AND P2, PT, R16, 0x7ff00000, PT ;  /* 0x7ff000001000780c */ /* 0x000fc60003f45270 */
[----:B------:R-:W-:Y:S02]  /*23860*/  FSEL R14, R18, R14, !P0 ;  /* 0x0000000e120e7208 */ /* 0x000fe40004000000 */
[----:B------:R-:W-:Y:S01]  /*23870*/  FSEL R15, R19, R13, !P0 ;  /* 0x0000000d130f7208 */ /* 0x000fe20004000000 */
[----:B------:R-:W-:Y:S01]  /*23880*/  IMAD.MOV.U32 R13, RZ, RZ, 0x3fa47ae1 ;  /* 0x3fa47ae1ff0d7424 */ /* 0x000fe200078e00ff */
[----:B------:R-:W-:Y:S01]  /*23890*/  @!P1 MOV R14, RZ ;  /* 0x000000ff000e9202 */ /* 0x000fe20000000f00 */
        /* <DEDUP_REMOVED lines=9> */
.L_x_419:
[----:B------:R-:W-:Y:S05]  /*23930*/  BSYNC.RECONVERGENT B4 ;  /* 0x0000000000047941 */ /* 0x000fea0003800200 */
.L_x_418:
        /* <DEDUP_REMOVED lines=9> */
.L_x_416:
[----:B------:R-:W-:Y:S05]  /*239d0*/  BSYNC.RECONVERGENT B1 ;  /* 0x0000000000017941 */ /* 0x000fea0003800200 */
.L_x_415:
[----:B------:R-:W-:-:S14]  /*239e0*/  DSETP.GT.AND P0, PT, R14, RZ, PT ;  /* 0x000000ff0e00722a */ /* 0x000fdc0003f04000 */
[-C--:B------:R-:W-:Y:S02]  /*239f0*/  @P0 DFMA R10, RZ, R14.reuse, R10 ;  /* 0x0000000eff0a022b */ /* 0x080fe4000000000a */
[-C--:B------:R-:W-:Y:S02]  /*23a00*/  @P0 DFMA R30, RZ, R14.reuse, R30 ;  /* 0x0000000eff1e022b */ /* 0x080fe4000000001e */
[----:B------:R-:W-:-:S11]  /*23a10*/  @P0 DFMA R20, RZ, R14, R20 ;  /* 0x0000000eff14022b */ /* 0x000fd60000000014 */
.L_x_385:
[----:B------:R-:W-:Y:S05]  /*23a20*/  BSYNC.RECONVERGENT B3 ;  /* 0x0000000000037941 */ /* 0x000fea0003800200 */
.L_x_384:
[-C--:B------:R-:W-:Y:S02]  /*23a30*/  DFMA R6, R10, R8.reuse, R6 ;  /* 0x000000080a06722b */ /* 0x080fe40000000006 */
[-C--:B------:R-:W-:Y:S02]  /*23a40*/  DFMA R42, R30, R8.reuse, R42 ;  /* 0x000000081e2a722b */ /* 0x080fe4000000002a */
[----:B------:R-:W-:-:S11]  /*23a50*/  DFMA R40, R20, R8, R40 ;  /* 0x000000081428722b */ /* 0x000fd60000000028 */
.L_x_269:
[----:B------:R-:W-:Y:S05]  /*23a60*/  BSYNC.RECONVERGENT B2 ;  /* 0x0000000000027941 */ /* 0x000fea0003800200 */
.L_x_268:
[-C--:B------:R-:W-:Y:S02]  /*23a70*/  DFMA R24, R6, R2.reuse, R24 ;  /* 0x000000020618722b */ /* 0x080fe40000000018 */
[-C--:B------:R-:W-:Y:S02]  /*23a80*/  DFMA R26, R42, R2.reuse, R26 ;  /* 0x000000022a1a722b */ /* 0x080fe4000000001a */
[----:B------:R-:W-:-:S11]  /*23a90*/  DFMA R28, R40, R2, R28 ;  /* 0x00000002281c722b */ /* 0x000fd6000000001c */
.L_x_37:
[----:B------:R-:W-:Y:S05]  /*23aa0*/  BSYNC.RECONVERGENT B0 ;  /* 0x0000000000007941 */ /* 0x000fea0003800200 */
.L_x_36:
[----:B------:R-:W-:Y:S01]  /*23ab0*/  DADD R2, RZ, R24 ;  /* 0x00000000ff027229 */ /* 0x000fe20000000018 */
[----:B------:R-:W0:Y:S01]  /*23ac0*/  S2R R0, SR_CTAID.Y ;  /* 0x0000000000007919 */ /* 0x000e220000002600 */
[C---:B------:R-:W-:Y:S01]  /*23ad0*/  DSETP.GEU.AND P4, PT, R26.reuse, RZ, PT ;  /* 0x000000ff1a00722a */ /* 0x040fe20003f8e000 */
[----:B------:R-:W0:Y:S01]  /*23ae0*/  LDCU UR6, c[0x0][0x364] ;  /* 0x00006c80ff0677ac */ /* 0x000e220008000800 */
[----:B------:R-:W-:Y:S01]  /*23af0*/  DSETP.GT.AND P1, PT, R26, 1, PT ;  /* 0x3ff000001a00742a */ /* 0x000fe20003f24000 */
[----:B------:R-:W0:Y:S01]  /*23b00*/  S2R R11, SR_TID.Y ;  /* 0x00000000000b7919 */ /* 0x000e220000002200 */
[----:B------:R-:W-:Y:S01]  /*23b10*/  DADD R26, RZ, R26 ;  /* 0x00000000ff1a7229 */ /* 0x000fe2000000001a */
[----:B------:R-:W1:Y:S01]  /*23b20*/  LDCU UR7, c[0x0][0x360] ;  /* 0x00006c00ff0777ac */ /* 0x000e620008000800 */
[----:B------:R-:W-:Y:S01]  /*23b30*/  DMUL R2, R2, 255 ;  /* 0x406fe00002027828 */ /* 0x000fe20000000000 */
[----:B------:R-:W1:Y:S01]  /*23b40*/  S2R R12, SR_CTAID.X ;  /* 0x00000000000c7919 */ /* 0x000e620000002500 */
[C---:B------:R-:W-:Y:S01]  /*23b50*/  DSETP.GEU.AND P5, PT, R28.reuse, RZ, PT ;  /* 0x000000ff1c00722a */ /* 0x040fe20003fae000 */
[----:B------:R-:W2:Y:S01]  /*23b60*/  LDCU UR8, c[0x0][0x410] ;  /* 0x00008200ff0877ac */ /* 0x000ea20008000800 */
[----:B------:R-:W-:Y:S01]  /*23b70*/  DSETP.GT.AND P2, PT, R28, 1, PT ;  /* 0x3ff000001c00742a */ /* 0x000fe20003f44000 */
[----:B------:R-:W1:Y:S01]  /*23b80*/  S2R R13, SR_TID.X ;  /* 0x00000000000d7919 */ /* 0x000e620000002100 */
[----:B------:R-:W-:Y:S01]  /*23b90*/  DADD R28, RZ, R28 ;  /* 0x00000000ff1c7229 */ /* 0x000fe2000000001c */
[----:B------:R-:W3:Y:S01]  /*23ba0*/  LDCU.64 UR10, c[0x0][0x400] ;  /* 0x00008000ff0a77ac */ /* 0x000ee20008000a00 */
[----:B------:R-:W-:Y:S01]  /*23bb0*/  DSETP.GT.AND P0, PT, R24, 1, PT ;  /* 0x3ff000001800742a */ /* 0x000fe20003f04000 */
[----:B------:R1:W-:Y:S01]  /*23bc0*/  F2I.U32.F64.TRUNC R10, R4 ;  /* 0x00000004000a7311 */ /* 0x0003e2000030d000 */
[----:B------:R-:W-:-:S02]  /*23bd0*/  DMUL R26, R26, 255 ;  /* 0x406fe0001a1a7828 */ /* 0x000fc40000000000 */
[----:B------:R-:W-:Y:S02]  /*23be0*/  DSETP.GEU.AND P3, PT, R24, RZ, PT ;  /* 0x000000ff1800722a */ /* 0x000fe40003f6e000 */
[----:B------:R-:W-:Y:S01]  /*23bf0*/  DMUL R28, R28, 255 ;  /* 0x406fe0001c1c7828 */ /* 0x000fe20000000000 */
[----:B------:R-:W-:Y:S02]  /*23c00*/  FSEL R8, R2, RZ, !P0 ;  /* 0x000000ff02087208 */ /* 0x000fe40004000000 */
[----:B------:R-:W-:Y:S02]  /*23c10*/  FSEL R2, R3, 3.748046875, !P0 ;  /* 0x406fe00003027808 */ /* 0x000fe40004000000 */
[----:B------:R-:W-:Y:S02]  /*23c20*/  FSEL R8, R8, RZ, P3 ;  /* 0x000000ff08087208 */ /* 0x000fe40001800000 */
[----:B------:R-:W-:Y:S02]  /*23c30*/  FSEL R6, R26, RZ, !P1 ;  /* 0x000000ff1a067208 */ /* 0x000fe40004800000 */
[----:B------:R-:W-:-:S02]  /*23c40*/  FSEL R9, R2, RZ, P3 ;  /* 0x000000ff02097208 */ /* 0x000fc40001800000 */
[----:B------:R-:W-:Y:S02]  /*23c50*/  FSEL R26, R27, 3.748046875, !P1 ;  /* 0x406fe0001b1a7808 */ /* 0x000fe40004800000 */
[----:B------:R-:W-:Y:S01]  /*23c60*/  FSEL R6, R6, RZ, P4 ;  /* 0x000000ff06067208 */ /* 0x000fe20002000000 */
[----:B------:R-:W4:Y:S01]  /*23c70*/  F2I.U32.F64.TRUNC R8, R8 ;  /* 0x0000000800087311 */ /* 0x000f22000030d000 */
[----:B------:R-:W-:Y:S01]  /*23c80*/  FSEL R2, R28, RZ, !P2 ;  /* 0x000000ff1c027208 */ /* 0x000fe20005000000 */
[----:B0-----:R-:W-:Y:S01]  /*23c90*/  IMAD R0, R0, UR6, R11 ;  /* 0x0000000600007c24 */ /* 0x001fe2000f8e020b */
[----:B------:R-:W-:Y:S02]  /*23ca0*/  FSEL R7, R26, RZ, P4 ;  /* 0x000000ff1a077208 */ /* 0x000fe40002000000 */
[----:B------:R-:W-:Y:S01]  /*23cb0*/  FSEL R28, R29, 3.748046875, !P2 ;  /* 0x406fe0001d1c7808 */ /* 0x000fe20005000000 */
[----:B--2---:R-:W-:Y:S01]  /*23cc0*/  IMAD R0, R0, UR8, RZ ;  /* 0x0000000800007c24 */ /* 0x004fe2000f8e02ff */
[----:B------:R-:W-:Y:S01]  /*23cd0*/  FSEL R2, R2, RZ, P5 ;  /* 0x000000ff02027208 */ /* 0x000fe20002800000 */
[----:B------:R0:W2:Y:S01]  /*23ce0*/  F2I.U32.F64.TRUNC R6, R6 ;  /* 0x0000000600067311 */ /* 0x0000a2000030d000 */
[----:B------:R-:W-:Y:S01]  /*23cf0*/  FSEL R3, R28, RZ, P5 ;  /* 0x000000ff1c037208 */ /* 0x000fe20002800000 */
[----:B-1----:R-:W-:-:S04]  /*23d00*/  IMAD R4, R12, UR7, R13 ;  /* 0x000000070c047c24 */ /* 0x002fc8000f8e020d */
[----:B------:R-:W-:Y:S02]  /*23d10*/  IMAD.SHL.U32 R5, R4, 0x4, RZ ;  /* 0x0000000404057824 */ /* 0x000fe400078e00ff */
[----:B------:R-:W1:Y:S01]  /*23d20*/  F2I.U32.F64.TRUNC R2, R2 ;  /* 0x0000000200027311 */ /* 0x000e62000030d000 */
[----:B----4-:R-:W-:Y:S01]  /*23d30*/  IMAD.U32 R8, R8, 0x10000, RZ ;  /* 0x0001000008087824 */ /* 0x010fe200078e00ff */
[----:B0-----:R-:W-:Y:S02]  /*23d40*/  SHF.R.S32.HI R7, RZ, 0x1f, R0 ;  /* 0x0000001fff077819 */ /* 0x001fe40000011400 */
[--C-:B---3--:R-:W-:Y:S02]  /*23d50*/  IADD3 R4, P0, P1, R0, UR10, R5.reuse ;  /* 0x0000000a00047c10 */ /* 0x108fe4000f91e005 */
[----:B------:R-:W-:Y:S01]  /*23d60*/  LOP3.LUT R9, R8, 0xff0000, RZ, 0xc0, !PT ;  /* 0x00ff000008097812 */ /* 0x000fe200078ec0ff */
[----:B--2---:R-:W-:Y:S01]  /*23d70*/  IMAD.SHL.U32 R6, R6, 0x100, RZ ;  /* 0x0000010006067824 */ /* 0x004fe200078e00ff */
[----:B------:R-:W-:-:S02]  /*23d80*/  SHF.R.S32.HI R0, RZ, 0x1f, R5 ;  /* 0x0000001fff007819 */ /* 0x000fc40000011405 */
[----:B------:R-:W-:Y:S02]  /*23d90*/  LEA R9, R10, R9, 0x18 ;  /* 0x000000090a097211 */ /* 0x000fe400078ec0ff */
[----:B------:R-:W-:Y:S02]  /*23da0*/  LOP3.LUT R6, R6, 0xff00, RZ, 0xc0, !PT ;  /* 0x0000ff0006067812 */ /* 0x000fe400078ec0ff */
[----:B------:R-:W-:Y:S02]  /*23db0*/  IADD3.X R5, PT, PT, R7, UR11, R0, P0, P1 ;  /* 0x0000000b07057c10 */ /* 0x000fe400087e2400 */
[----:B-1----:R-:W-:-:S04]  /*23dc0*/  LOP3.LUT R2, R2, 0xff, RZ, 0xc0, !PT ;  /* 0x000000ff02027812 */ /* 0x002fc800078ec0ff */
[----:B------:R-:W-:-:S05]  /*23dd0*/  IADD3 R9, PT, PT, R2, R9, R6 ;  /* 0x0000000902097210 */ /* 0x000fca0007ffe006 */
[----:B------:R-:W-:Y:S01]  /*23de0*/  STG.E desc[UR4][R4.64], R9 ;  /* 0x0000000904007986 */ /* 0x000fe2000c101904 */
[----:B------:R-:W-:Y:S05]  /*23df0*/  EXIT ;  /* 0x000000000000794d */ /* 0x000fea0003800000 */
        .weak           $__internal_0_$__cuda_sm20_div_rn_f64_full
        .type           $__internal_0_$__cuda_sm20_div_rn_f64_full,@function
        .size           $__internal_0_$__cuda_sm20_div_rn_f64_full,($__internal_1_$__cuda_sm20_dsqrt_rn_f64_mediumpath_v1 - $__internal_0_$__cuda_sm20_div_rn_f64_full)
$__internal_0_$__cuda_sm20_div_rn_f64_full:
[C---:B------:R-:W-:Y:S01]  /*23e00*/  FSETP.GEU.AND P3, PT, |R15|.reuse, 1.469367938527859385e-39, PT ;  /* 0x001000000f00780b */ /* 0x040fe20003f6e200 */
[--C-:B------:R-:W-:Y:S01]  /*23e10*/  IMAD.MOV.U32 R22, RZ, RZ, R14.reuse ;  /* 0x000000ffff167224 */ /* 0x100fe200078e000e */
[----:B------:R-:W-:Y:S01]  /*23e20*/  LOP3.LUT R17, R15, 0x800fffff, RZ, 0xc0, !PT ;  /* 0x800fffff0f117812 */ /* 0x000fe200078ec0ff */
[----:B------:R-:W-:Y:S01]  /*23e30*/  IMAD.MOV.U32 R23, RZ, RZ, R15 ;  /* 0x000000ffff177224 */ /* 0x000fe200078e000f */
[----:B------:R-:W-:Y:S01]  /*23e40*/  MOV R79, R13 ;  /* 0x0000000d004f7202 */ /* 0x000fe20000000f00 */
[----:B------:R-:W-:Y:S01]  /*23e50*/  IMAD.MOV.U32 R72, RZ, RZ, R14 ;  /* 0x000000ffff487224 */ /* 0x000fe200078e000e */
[----:B------:R-:W-:Y:S01]  /*23e60*/  LOP3.LUT R73, R17, 0x3ff00000, RZ, 0xfc, !PT ;  /* 0x3ff0000011497812 */ /* 0x000fe200078efcff */
[----:B------:R-:W-:Y:S01]  /*23e70*/  IMAD.MOV.U32 R92, RZ, RZ, 0x1 ;  /* 0x00000001ff5c7424 */ /* 0x000fe200078e00ff */
[C---:B------:R-:W-:Y:S01]  /*23e80*/  FSETP.GEU.AND P1, PT, |R79|.reuse, 1.469367938527859385e-39, PT ;  /* 0x001000004f00780b */ /* 0x040fe20003f2e200 */
[----:B------:R-:W-:Y:S01]  /*23e90*/  IMAD.MOV.U32 R78, RZ, RZ, R16 ;  /* 0x000000ffff4e7224 */ /* 0x000fe200078e0010 */
[----:B------:R-:W-:Y:S01]  /*23ea0*/  LOP3.LUT R13, R79, 0x7ff00000, RZ, 0xc0, !PT ;  /* 0x7ff000004f0d7812 */ /* 0x000fe200078ec0ff */
[----:B------:R-:W-:Y:S01]  /*23eb0*/  BSSY.RECONVERGENT B1, `(.L_x_420) ;  /* 0x0000055000017945 */ /* 0x000fe20003800200 */
[----:B------:R-:W-:Y:S01]  /*23ec0*/  LOP3.LUT R16, R15, 0x7ff00000, RZ, 0xc0, !PT ;  /* 0x7ff000000f107812 */ /* 0x000fe200078ec0ff */
[----:B------:R-:W-:Y:S01]  /*23ed0*/  @!P3 DMUL R72, R22, 8.98846567431157953865e+307 ;  /* 0x7fe000001648b828 */ /* 0x000fe20000000000 */
[----:B------:R-:W-:-:S02]  /*23ee0*/  IMAD.MOV.U32 R82, RZ, RZ, R78 ;  /* 0x000000ffff527224 */ /* 0x000fc400078e004e */
[----:B------:R-:W-:-:S03]  /*23ef0*/  ISETP.GE.U32.AND P5, PT, R13, R16, PT ;  /* 0x000000100d00720c */ /* 0x000fc60003fa6070 */
[----:B------:R-:W0:Y:S02]  /*23f00*/  MUFU.RCP64H R93, R73 ;  /* 0x00000049005d7308 */ /* 0x000e240000001800 */
[----:B------:R-:W-:Y:S01]  /*23f10*/  @!P1 LOP3.LUT R14, R23, 0x7ff00000, RZ, 0xc0, !PT ;  /* 0x7ff00000170e9812 */ /* 0x000fe200078ec0ff */
[----:B------:R-:W-:Y:S01]  /*23f20*/  @!P1 IMAD.MOV.U32 R84, RZ, RZ, RZ ;  /* 0x000000ffff549224 */ /* 0x000fe200078e00ff */
[----:B------:R-:W-:Y:S02]  /*23f30*/  @!P3 LOP3.LUT R16, R73, 0x7ff00000, RZ, 0xc0, !PT ;  /* 0x7ff000004910b812 */ /* 0x000fe400078ec0ff */
[----:B------:R-:W-:Y:S01]  /*23f40*/  @!P1 ISETP.GE.U32.AND P4, PT, R13, R14, PT ;  /* 0x0000000e0d00920c */ /* 0x000fe20003f86070 */
[----:B------:R-:W-:-:S05]  /*23f50*/  IMAD.MOV.U32 R14, RZ, RZ, 0x1ca00000 ;  /* 0x1ca00000ff0e7424 */ /* 0x000fca00078e00ff */
[C---:B------:R-:W-:Y:S02]  /*23f60*/  @!P1 SEL R17, R14.reuse, 0x63400000, !P4 ;  /* 0x634000000e119807 */ /* 0x040fe40006000000 */
[----:B------:R-:W-:Y:S02]  /*23f70*/  SEL R15, R14, 0x63400000, !P5 ;  /* 0x634000000e0f7807 */ /* 0x000fe40006800000 */
[--C-:B------:R-:W-:Y:S01]  /*23f80*/  @!P1 LOP3.LUT R17, R17, 0x80000000, R79.reuse, 0xf8, !PT ;  /* 0x8000000011119812 */ /* 0x100fe200078ef84f */
[----:B0-----:R-:W-:Y:S01]  /*23f90*/  DFMA R18, R92, -R72, 1 ;  /* 0x3ff000005c12742b */ /* 0x001fe20000000848 */
[----:B------:R-:W-:Y:S01]  /*23fa0*/  LOP3.LUT R83, R15, 0x800fffff, R79, 0xf8, !PT ;  /* 0x800fffff0f537812 */ /* 0x000fe200078ef84f */
[----:B------:R-:W-:Y:S01]  /*23fb0*/  IMAD.MOV.U32 R15, RZ, RZ, R13 ;  /* 0x000000ffff0f7224 */ /* 0x000fe200078e000d */
[----:B------:R-:W-:-:S05]  /*23fc0*/  @!P1 LOP3.LUT R85, R17, 0x100000, RZ, 0xfc, !PT ;  /* 0x0010000011559812 */ /* 0x000fca00078efcff */
[----:B------:R-:W-:Y:S02]  /*23fd0*/  DFMA R18, R18, R18, R18 ;  /* 0x000000121212722b */ /* 0x000fe40000000012 */
[----:B------:R-:W-:-:S06]  /*23fe0*/  @!P1 DFMA R82, R82, 2, -R84 ;  /* 0x400000005252982b */ /* 0x000fcc0000000854 */
[----:B------:R-:W-:-:S04]  /*23ff0*/  DFMA R92, R92, R18, R92 ;  /* 0x000000125c5c722b */ /* 0x000fc8000000005c */
[----:B------:R-:W-:-:S04]  /*24000*/  @!P1 LOP3.LUT R15, R83, 0x7ff00000, RZ, 0xc0, !PT ;  /* 0x7ff00000530f9812 */ /* 0x000fc800078ec0ff */
[----:B------:R-:W-:Y:S01]  /*24010*/  DFMA R18, R92, -R72, 1 ;  /* 0x3ff000005c12742b */ /* 0x000fe20000000848 */
[----:B------:R-:W-:-:S04]  /*24020*/  IADD3 R17, PT, PT, R15, -0x1, RZ ;  /* 0xffffffff0f117810 */ /* 0x000fc80007ffe0ff */
[----:B------:R-:W-:-:S03]  /*24030*/  ISETP.GT.U32.AND P1, PT, R17, 0x7feffffe, PT ;  /* 0x7feffffe1100780c */ /* 0x000fc60003f24070 */
[----:B------:R-:W-:Y:S01]  /*24040*/  DFMA R92, R92, R18, R92 ;  /* 0x000000125c5c722b */ /* 0x000fe2000000005c */
[----:B------:R-:W-:-:S05]  /*24050*/  VIADD R18, R16, 0xffffffff ;  /* 0xffffffff10127836 */ /* 0x000fca0000000000 */
[----:B------:R-:W-:Y:S02]  /*24060*/  ISETP.GT.U32.OR P1, PT, R18, 0x7feffffe, P1 ;  /* 0x7feffffe1200780c */ /* 0x000fe40000f24470 */
[----:B------:R-:W-:-:S08]  /*24070*/  DMUL R84, R92, R82 ;  /* 0x000000525c547228 */ /* 0x000fd00000000000 */
[----:B------:R-:W-:-:S08]  /*24080*/  DFMA R96, R84, -R72, R82 ;  /* 0x800000485460722b */ /* 0x000fd00000000052 */
[----:B------:R-:W-:Y:S01]  /*24090*/  DFMA R18, R92, R96, R84 ;  /* 0x000000605c12722b */ /* 0x000fe20000000054 */
[----:B------:R-:W-:Y:S10]  /*240a0*/  @P1 BRA `(.L_x_421) ;  /* 0x0000000000741947 */ /* 0x000ff40003800000 */
[----:B------:R-:W-:-:S04]  /*240b0*/  LOP3.LUT R16, R23, 0x7ff00000, RZ, 0xc0, !PT ;  /* 0x7ff0000017107812 */ /* 0x000fc800078ec0ff */
[CC--:B------:R-:W-:Y:S02]  /*240c0*/  VIADDMNMX R15, R13.reuse, -R16.reuse, 0xb9600000, !PT ;  /* 0xb96000000d0f7446 */ /* 0x0c0fe40007800910 */
[----:B------:R-:W-:Y:S01]  /*240d0*/  ISETP.GE.U32.AND P1, PT, R13, R16, PT ;  /* 0x000000100d00720c */ /* 0x000fe20003f26070 */
[----:B------:R-:W-:Y:S01]  /*240e0*/  IMAD.MOV.U32 R16, RZ, RZ, RZ ;  /* 0x000000ffff107224 */ /* 0x000fe200078e00ff */
[----:B------:R-:W-:Y:S02]  /*240f0*/  VIMNMX R15, PT, PT, R15, 0x46a00000, PT ;  /* 0x46a000000f0f7848 */ /* 0x000fe40003fe0100 */
[----:B------:R-:W-:-:S05]  /*24100*/  SEL R14, R14, 0x63400000, !P1 ;  /* 0x634000000e0e7807 */ /* 0x000fca0004800000 */
[----:B------:R-:W-:-:S04]  /*24110*/  IMAD.IADD R15, R15, 0x1, -R14 ;  /* 0x000000010f0f7824 */ /* 0x000fc800078e0a0e */
[----:B------:R-:W-:-:S06]  /*24120*/  VIADD R17, R15, 0x7fe00000 ;  /* 0x7fe000000f117836 */ /* 0x000fcc0000000000 */
[----:B------:R-:W-:-:S10]  /*24130*/  DMUL R84, R18, R16 ;  /* 0x0000001012547228 */ /* 0x000fd40000000000 */
[----:B------:R-:W-:-:S13]  /*24140*/  FSETP.GTU.AND P1, PT, |R85|, 1.469367938527859385e-39, PT ;  /* 0x001000005500780b */ /* 0x000fda0003f2c200 */
[----:B------:R-:W-:Y:S05]  /*24150*/  @P1 BRA `(.L_x_422) ;  /* 0x0000000000a81947 */ /* 0x000fea0003800000 */
[----:B------:R-:W-:Y:S01]  /*24160*/  DFMA R72, R18, -R72, R82 ;  /* 0x800000481248722b */ /* 0x000fe20000000052 */
[----:B------:R-:W-:-:S09]  /*24170*/  IMAD.MOV.U32 R22, RZ, RZ, RZ ;  /* 0x000000ffff167224 */ /* 0x000fd200078e00ff */
[C---:B------:R-:W-:Y:S02]  /*24180*/  FSETP.NEU.AND P1, PT, R73.reuse, RZ, PT ;  /* 0x000000ff4900720b */ /* 0x040fe40003f2d000 */
[----:B------:R-:W-:-:S04]  /*24190*/  LOP3.LUT R13, R73, 0x80000000, R23, 0x48, !PT ;  /* 0x80000000490d7812 */ /* 0x000fc800078e4817 */
[----:B------:R-:W-:-:S07]  /*241a0*/  LOP3.LUT R23, R13, R17, RZ, 0xfc, !PT ;  /* 0x000000110d177212 */ /* 0x000fce00078efcff */
[----:B------:R-:W-:Y:S05]  /*241b0*/  @!P1 BRA `(.L_x_422) ;  /* 0x0000000000909947 */ /* 0x000fea0003800000 */
[C---:B------:R-:W-:Y:S01]  /*241c0*/  IADD3 R17, PT, PT, -R15.reuse, RZ, RZ ;  /* 0x000000ff0f117210 */ /* 0x040fe20007ffe1ff */
[----:B------:R-:W-:Y:S01]  /*241d0*/  IMAD.MOV.U32 R16, RZ, RZ, RZ ;  /* 0x000000ffff107224 */ /* 0x000fe200078e00ff */
[----:B------:R-:W-:-:S05]  /*241e0*/  IADD3 R15, PT, PT, -R15, -0x43300000, RZ ;  /* 0xbcd000000f0f7810 */ /* 0x000fca0007ffe1ff */
[----:B------:R-:W-:Y:S02]  /*241f0*/  DFMA R16, R84, -R16, R18 ;  /* 0x800000105410722b */ /* 0x000fe40000000012 */
[----:B------:R-:W-:-:S08]  /*24200*/  DMUL.RP R18, R18, R22 ;  /* 0x0000001612127228 */ /* 0x000fd00000008000 */
[----:B------:R-:W-:Y:S02]  /*24210*/  FSETP.NEU.AND P1, PT, |R17|, R15, PT ;  /* 0x0000000f1100720b */ /* 0x000fe40003f2d200 */
[----:B------:R-:W-:Y:S02]  /*24220*/  LOP3.LUT R13, R19, R13, RZ, 0x3c, !PT ;  /* 0x0000000d130d7212 */ /* 0x000fe400078e3cff */
[----:B------:R-:W-:Y:S02]  /*24230*/  FSEL R14, R18, R84, !P1 ;  /* 0x00000054120e7208 */ /* 0x000fe40004800000 */
[----:B------:R-:W-:-:S03]  /*24240*/  FSEL R15, R13, R85, !P1 ;  /* 0x000000550d0f7208 */ /* 0x000fc60004800000 */
[----:B------:R-:W-:Y:S02]  /*24250*/  IMAD.MOV.U32 R84, RZ, RZ, R14 ;  /* 0x000000ffff547224 */ /* 0x000fe400078e000e */
[----:B------:R-:W-:Y:S01]  /*24260*/  IMAD.MOV.U32 R85, RZ, RZ, R15 ;  /* 0x000000ffff557224 */ /* 0x000fe200078e000f */
[----:B------:R-:W-:Y:S06]  /*24270*/  BRA `(.L_x_422) ;  /* 0x0000000000607947 */ /* 0x000fec0003800000 */
.L_x_421:
[----:B------:R-:W-:-:S14]  /*24280*/  DSETP.NAN.AND P1, PT, R78, R78, PT ;  /* 0x0000004e4e00722a */ /* 0x000fdc0003f28000 */
[----:B------:R-:W-:Y:S05]  /*24290*/  @P1 BRA `(.L_x_423) ;  /* 0x00000000004c1947 */ /* 0x000fea0003800000 */
[----:B------:R-:W-:-:S14]  /*242a0*/  DSETP.NAN.AND P1, PT, R22, R22, PT ;  /* 0x000000161600722a */ /* 0x000fdc0003f28000 */
[----:B------:R-:W-:Y:S05]  /*242b0*/  @P1 BRA `(.L_x_424) ;  /* 0x0000000000341947 */ /* 0x000fea0003800000 */
[----:B------:R-:W-:Y:S01]  /*242c0*/  ISETP.NE.AND P1, PT, R15, R16, PT ;  /* 0x000000100f00720c */ /* 0x000fe20003f25270 */
[----:B------:R-:W-:Y:S02]  /*242d0*/  IMAD.MOV.U32 R84, RZ, RZ, 0x0 ;  /* 0x00000000ff547424 */ /* 0x000fe400078e00ff */
[----:B------:R-:W-:-:S10]  /*242e0*/  IMAD.MOV.U32 R85, RZ, RZ, -0x80000 ;  /* 0xfff80000ff557424 */ /* 0x000fd400078e00ff */
[----:B------:R-:W-:Y:S05]  /*242f0*/  @!P1 BRA `(.L_x_422) ;  /* 0x0000000000409947 */ /* 0x000fea0003800000 */
[----:B------:R-:W-:Y:S02]  /*24300*/  ISETP.NE.AND P1, PT, R15, 0x7ff00000, PT ;  /* 0x7ff000000f00780c */ /* 0x000fe40003f25270 */
[----:B------:R-:W-:Y:S02]  /*24310*/  LOP3.LUT R13, R79, 0x80000000, R23, 0x48, !PT ;  /* 0x800000004f0d7812 */ /* 0x000fe400078e4817 */
[----:B------:R-:W-:-:S13]  /*24320*/  ISETP.EQ.OR P1, PT, R16, RZ, !P1 ;  /* 0x000000ff1000720c */ /* 0x000fda0004f22670 */
[----:B------:R-:W-:Y:S01]  /*24330*/  @P1 LOP3.LUT R14, R13, 0x7ff00000, RZ, 0xfc, !PT ;  /* 0x7ff000000d0e1812 */ /* 0x000fe200078efcff */
[----:B------:R-:W-:Y:S01]  /*24340*/  @!P1 IMAD.MOV.U32 R85, RZ, RZ, R13 ;  /* 0x000000ffff559224 */ /* 0x000fe200078e000d */
[----:B------:R-:W-:Y:S01]  /*24350*/  @!P1 MOV R84, RZ ;  /* 0x000000ff00549202 */ /* 0x000fe20000000f00 */
[----:B------:R-:W-:Y:S02]  /*24360*/  @P1 IMAD.MOV.U32 R84, RZ, RZ, RZ ;  /* 0x000000ffff541224 */ /* 0x000fe400078e00ff */
[----:B------:R-:W-:Y:S01]  /*24370*/  @P1 IMAD.MOV.U32 R85, RZ, RZ, R14 ;  /* 0x000000ffff551224 */ /* 0x000fe200078e000e */
[----:B------:R-:W-:Y:S06]  /*24380*/  BRA `(.L_x_422) ;  /* 0x00000000001c7947 */ /* 0x000fec0003800000 */
.L_x_424:
[----:B------:R-:W-:Y:S01]  /*24390*/  LOP3.LUT R13, R23, 0x80000, RZ, 0xfc, !PT ;  /* 0x00080000170d7812 */ /* 0x000fe200078efcff */
[----:B------:R-:W-:-:S04]  /*243a0*/  IMAD.MOV.U32 R84, RZ, RZ, R22 ;  /* 0x000000ffff547224 */ /* 0x000fc800078e0016 */
[----:B------:R-:W-:Y:S01]  /*243b0*/  IMAD.MOV.U32 R85, RZ, RZ, R13 ;  /* 0x000000ffff557224 */ /* 0x000fe200078e000d */
[----:B------:R-:W-:Y:S06]  /*243c0*/  BRA `(.L_x_422) ;  /* 0x00000000000c7947 */ /* 0x000fec0003800000 */
.L_x_423:
[----:B------:R-:W-:Y:S02]  /*243d0*/  LOP3.LUT R13, R79, 0x80000, RZ, 0xfc, !PT ;  /* 0x000800004f0d7812 */ /* 0x000fe400078efcff */
[----:B------:R-:W-:-:S03]  /*243e0*/  MOV R84, R78 ;  /* 0x0000004e00547202 */ /* 0x000fc60000000f00 */
[----:B------:R-:W-:-:S07]  /*243f0*/  IMAD.MOV.U32 R85, RZ, RZ, R13 ;  /* 0x000000ffff557224 */ /* 0x000fce00078e000d */
.L_x_422:
[----:B------:R-:W-:Y:S05]  /*24400*/  BSYNC.RECONVERGENT B1 ;  /* 0x0000000000017941 */ /* 0x000fea0003800200 */
.L_x_420:
[----:B------:R-:W-:Y:S02]  /*24410*/  IMAD.MOV.U32 R16, RZ, RZ, R12 ;  /* 0x000000ffff107224 */ /* 0x000fe400078e000c */
[----:B------:R-:W-:Y:S02]  /*24420*/  IMAD.MOV.U32 R17, RZ, RZ, 0x0 ;  /* 0x00000000ff117424 */ /* 0x000fe400078e00ff */
[----:B------:R-:W-:Y:S02]  /*24430*/  IMAD.MOV.U32 R14, RZ, RZ, R84 ;  /* 0x000000ffff0e7224 */ /* 0x000fe400078e0054 */
[----:B------:R-:W-:Y:S01]  /*24440*/  IMAD.MOV.U32 R13, RZ, RZ, R85 ;  /* 0x000000ffff0d7224 */ /* 0x000fe200078e0055 */
[----:B------:R-:W-:Y:S06]  /*24450*/  RET.REL.NODEC R16 `(_Z18cudaRaytraceKernel8Matrix4DPviii) ;  /* 0xfffffdb810e87950 */ /* 0x000fec0003c3ffff */
        .weak           $__internal_1_$__cuda_sm20_dsqrt_rn_f64_mediumpath_v1
        .type           $__internal_1_$__cuda_sm20_dsqrt_rn_f64_mediumpath_v1,@function
        .size           $__internal_1_$__cuda_sm20_dsqrt_rn_f64_mediumpath_v1,($_Z18cudaRaytraceKernel8Matrix4DPviii$__internal_accurate_pow - $__internal_1_$__cuda_sm20_dsqrt_rn_f64_mediumpath_v1)
$__internal_1_$__cuda_sm20_dsqrt_rn_f64_mediumpath_v1:
[----:B------:R-:W-:Y:S01]  /*24460*/  ISETP.GE.U32.AND P1, PT, R12, -0x3400000, PT ;  /* 0xfcc000000c00780c */ /* 0x000fe20003f26070 */
[----:B------:R-:W-:Y:S01]  /*24470*/  BSSY.RECONVERGENT B1, `(.L_x_425) ;  /* 0x0000024000017945 */ /* 0x000fe20003800200 */
[----:B------:R-:W-:-:S11]  /*24480*/  MOV R12, R20 ;  /* 0x00000014000c7202 */ /* 0x000fd60000000f00 */
[----:B------:R-:W-:Y:S05]  /*24490*/  @!P1 BRA `(.L_x_426) ;  /* 0x0000000000209947 */ /* 0x000fea0003800000 */
[----:B------:R-:W-:-:S10]  /*244a0*/  DFMA.RM R14, R16, R12, R14 ;  /* 0x0000000c100e722b */ /* 0x000fd4000000400e */
[----:B------:R-:W-:-:S05]  /*244b0*/  IADD3 R12, P1, PT, R14, 0x1, RZ ;  /* 0x000000010e0c7810 */ /* 0x000fca0007f3e0ff */
[----:B------:R-:W-:-:S06]  /*244c0*/  IMAD.X R13, RZ, RZ, R15, P1 ;  /* 0x000000ffff0d7224 */ /* 0x000fcc00008e060f */
[----:B------:R-:W-:-:S08]  /*244d0*/  DFMA.RP R18, -R14, R12, R18 ;  /* 0x0000000c0e12722b */ /* 0x000fd00000008112 */
[----:B------:R-:W-:-:S06]  /*244e0*/  DSETP.GT.AND P1, PT, R18, RZ, PT ;  /* 0x000000ff1200722a */ /* 0x000fcc0003f24000 */
[----:B------:R-:W-:Y:S02]  /*244f0*/  FSEL R12, R12, R14, P1 ;  /* 0x0000000e0c0c7208 */ /* 0x000fe40000800000 */
[----:B------:R-:W-:Y:S01]  /*24500*/  FSEL R13, R13, R15, P1 ;  /* 0x0000000f0d0d7208 */ /* 0x000fe20000800000 */
[----:B------:R-:W-:Y:S06]  /*24510*/  BRA `(.L_x_427) ;  /* 0x0000000000647947 */ /* 0x000fec0003800000 */
.L_x_426:
[----:B------:R-:W-:-:S14]  /*24520*/  DSETP.NE.AND P1, PT, R18, RZ, PT ;  /* 0x000000ff1200722a */ /* 0x000fdc0003f25000 */
[----:B------:R-:W-:Y:S05]  /*24530*/  @!P1 BRA `(.L_x_428) ;  /* 0x0000000000589947 */ /* 0x000fea0003800000 */
[----:B------:R-:W-:-:S13]  /*24540*/  ISETP.GE.AND P1, PT, R19, RZ, PT ;  /* 0x000000ff1300720c */ /* 0x000fda0003f26270 */
[----:B------:R-:W-:Y:S02]  /*24550*/  @!P1 IMAD.MOV.U32 R12, RZ, RZ, 0x0 ;  /* 0x00000000ff0c9424 */ /* 0x000fe400078e00ff */
[----:B------:R-:W-:Y:S01]  /*24560*/  @!P1 IMAD.MOV.U32 R13, RZ, RZ, -0x80000 ;  /* 0xfff80000ff0d9424 */ /* 0x000fe200078e00ff */
[----:B------:R-:W-:Y:S06]  /*24570*/  @!P1 BRA `(.L_x_427) ;  /* 0x00000000004c9947 */ /* 0x000fec0003800000 */
[----:B------:R-:W-:-:S13]  /*24580*/  ISETP.GT.AND P1, PT, R19, 0x7fefffff, PT ;  /* 0x7fefffff1300780c */ /* 0x000fda0003f24270 */
[----:B------:R-:W-:Y:S05]  /*24590*/  @P1 BRA `(.L_x_428) ;  /* 0x0000000000401947 */ /* 0x000fea0003800000 */
[----:B------:R-:W-:Y:S01]  /*245a0*/  DMUL R18, R18, 8.11296384146066816958e+31 ;  /* 0x4690000012127828 */ /* 0x000fe20000000000 */
[----:B------:R-:W-:Y:S01]  /*245b0*/  IMAD.MOV.U32 R16, RZ, RZ, RZ ;  /* 0x000000ffff107224 */ /* 0x000fe200078e00ff */
[----:B------:R-:W-:Y:S01]  /*245c0*/  MOV R13, 0x3fd80000 ;  /* 0x3fd80000000d7802 */ /* 0x000fe20000000f00 */
[----:B------:R-:W-:-:S03]  /*245d0*/  IMAD.MOV.U32 R12, RZ, RZ, 0x0 ;  /* 0x00000000ff0c7424 */ /* 0x000fc600078e00ff */
[----:B------:R-:W0:Y:S02]  /*245e0*/  MUFU.RSQ64H R17, R19 ;  /* 0x0000001300117308 */ /* 0x000e240000001c00 */
[----:B0-----:R-:W-:-:S08]  /*245f0*/  DMUL R14, R16, R16 ;  /* 0x00000010100e7228 */ /* 0x001fd00000000000 */
[----:B------:R-:W-:-:S08]  /*24600*/  DFMA R14, R18, -R14, 1 ;  /* 0x3ff00000120e742b */ /* 0x000fd0000000080e */
[----:B------:R-:W-:Y:S02]  /*24610*/  DFMA R12, R14, R12, 0.5 ;  /* 0x3fe000000e0c742b */ /* 0x000fe4000000000c */
[----:B------:R-:W-:-:S08]  /*24620*/  DMUL R14, R16, R14 ;  /* 0x0000000e100e7228 */ /* 0x000fd00000000000 */
[----:B------:R-:W-:-:S08]  /*24630*/  DFMA R14, R12, R14, R16 ;  /* 0x0000000e0c0e722b */ /* 0x000fd00000000010 */
[----:B------:R-:W-:Y:S02]  /*24640*/  DMUL R12, R18, R14 ;  /* 0x0000000e120c7228 */ /* 0x000fe40000000000 */
[----:B------:R-:W-:-:S06]  /*24650*/  VIADD R15, R15, 0xfff00000 ;  /* 0xfff000000f0f7836 */ /* 0x000fcc0000000000 */
[----:B------:R-:W-:-:S08]  /*24660*/  DFMA R16, R12, -R12, R18 ;  /* 0x8000000c0c10722b */ /* 0x000fd00000000012 */
[----:B------:R-:W-:-:S10]  /*24670*/  DFMA R12, R14, R16, R12 ;  /* 0x000000100e0c722b */ /* 0x000fd4000000000c */
[----:B------:R-:W-:Y:S01]  /*24680*/  VIADD R13, R13, 0xfcb00000 ;  /* 0xfcb000000d0d7836 */ /* 0x000fe20000000000 */
[----:B------:R-:W-:Y:S06]  /*24690*/  BRA `(.L_x_427) ;  /* 0x0000000000047947 */ /* 0x000fec0003800000 */
.L_x_428:
[----:B------:R-:W-:-:S11]  /*246a0*/  DADD R12, R18, R18 ;  /* 0x00000000120c7229 */ /* 0x000fd60000000012 */
.L_x_427:
[----:B------:R-:W-:Y:S05]  /*246b0*/  BSYNC.RECONVERGENT B1 ;  /* 0x0000000000017941 */ /* 0x000fea0003800200 */
.L_x_425:
[----:B------:R-:W-:-:S04]  /*246c0*/  IMAD.MOV.U32 R23, RZ, RZ, 0x0 ;  /* 0x00000000ff177424 */ /* 0x000fc800078e00ff */
[----:B------:R-:W-:Y:S05]  /*246d0*/  RET.REL.NODEC R22 `(_Z18cudaRaytraceKernel8Matrix4DPviii) ;  /* 0xfffffdb816487950 */ /* 0x000fea0003c3ffff */
        .type           $_Z18cudaRaytraceKernel8Matrix4DPviii$__internal_accurate_pow,@function
        .size           $_Z18cudaRaytraceKernel8Matrix4DPviii$__internal_accurate_pow,(.L_x_433 - $_Z18cudaRaytraceKernel8Matrix4DPviii$__internal_accurate_pow)
$_Z18cudaRaytraceKernel8Matrix4DPviii$__internal_accurate_pow:
[----:B------:R-:W-:Y:S01]  /*246e0*/  ISETP.GT.U32.AND P0, PT, R13, 0xfffff, PT ;  /* 0x000fffff0d00780c */ /* 0x000fe20003f04070 */
[----:B------:R-:W-:Y:S01]  /*246f0*/  IMAD.MOV.U32 R16, RZ, RZ, R14 ;  /* 0x000000ffff107224 */ /* 0x000fe200078e000e */
[----:B------:R-:W-:Y:S01]  /*24700*/  UMOV UR6, 0x7d2cafe2 ;  /* 0x7d2cafe200067882 */ /* 0x000fe20000000000 */
[----:B------:R-:W-:Y:S01]  /*24710*/  IMAD.MOV.U32 R17, RZ, RZ, R13 ;  /* 0x000000ffff117224 */ /* 0x000fe200078e000d */
[----:B------:R-:W-:Y:S01]  /*24720*/  UMOV UR7, 0x3eb0f5ff ;  /* 0x3eb0f5ff00077882 */ /* 0x000fe20000000000 */
[----:B------:R-:W-:Y:S01]  /*24730*/  UMOV UR8, 0x3b39803f ;  /* 0x3b39803f00087882 */ /* 0x000fe20000000000 */
[----:B------:R-:W-:-:S07]  /*24740*/  UMOV UR9, 0x3c7abc9e ;  /* 0x3c7abc9e00097882 */ /* 0x000fce0000000000 */
[----:B------:R-:W-:Y:S01]  /*24750*/  @!P0 DMUL R18, R16, 1.80143985094819840000e+16 ;  /* 0x4350000010128828 */ /* 0x000fe20000000000 */
[----:B------:R-:W-:Y:S02]  /*24760*/  MOV R16, R13 ;  /* 0x0000000d00107202 */ /* 0x000fe40000000f00 */
[----:B------:R-:W-:-:S07]  /*24770*/  SHF.R.U32.HI R13, RZ, 0x14, R13 ;  /* 0x00000014ff0d7819 */ /* 0x000fce000001160d */
[----:B------:R-:W-:Y:S01]  /*24780*/  @!P0 IMAD.MOV.U32 R16, RZ, RZ, R19 ;  /* 0x000000ffff108224 */ /* 0x000fe200078e0013 */
[----:B------:R-:W-:Y:S01]  /*24790*/  @!P0 LEA.HI R13, R19, 0xffffffca, RZ, 0xc ;  /* 0xffffffca130d8811 */ /* 0x000fe200078f60ff */
[----:B------:R-:W-:-:S03]  /*247a0*/  @!P0 IMAD.MOV.U32 R14, RZ, RZ, R18 ;  /* 0x000000ffff0e8224 */ /* 0x000fc600078e0012 */
[----:B------:R-:W-:Y:S01]  /*247b0*/  LOP3.LUT R16, R16, 0x800fffff, RZ, 0xc0, !PT ;  /* 0x800fffff10107812 */ /* 0x000fe200078ec0ff */
[----:B------:R-:W-:-:S03]  /*247c0*/  IMAD.MOV.U32 R80, RZ, RZ, R14 ;  /* 0x000000ffff507224 */ /* 0x000fc600078e000e */
[----:B------:R-:W-:Y:S01]  /*247d0*/  LOP3.LUT R17, R16, 0x3ff00000, RZ, 0xfc, !PT ;  /* 0x3ff0000010117812 */ /* 0x000fe200078efcff */
[----:B------:R-:W-:-:S03]  /*247e0*/  IMAD.MOV.U32 R16, RZ, RZ, RZ ;  /* 0x000000ffff107224 */ /* 0x000fc600078e00ff */
[----:B------:R-:W-:Y:S01]  /*247f0*/  ISETP.GE.U32.AND P1, PT, R17, 0x3ff6a09f, PT ;  /* 0x3ff6a09f1100780c */ /* 0x000fe20003f26070 */
[----:B------:R-:W-:-:S12]  /*24800*/  IMAD.MOV.U32 R81, RZ, RZ, R17 ;  /* 0x000000ffff517224 */ /* 0x000fd800078e0011 */
[----:B------:R-:W-:-:S05]  /*24810*/  @P1 VIADD R14, R81, 0xfff00000 ;  /* 0xfff00000510e1836 */ /* 0x000fca0000000000 */
[----:B------:R-:W-:Y:S02]  /*24820*/  @P1 MOV R81, R14 ;  /* 0x0000000e00511202 */ /* 0x000fe40000000f00 */
[C---:B------:R-:W-:Y:S01]  /*24830*/  IADD3 R14, PT, PT, R13.reuse, -0x3ff, RZ ;  /* 0xfffffc010d0e7810 */ /* 0x040fe20007ffe0ff */
[----:B------:R-:W-:-:S03]  /*24840*/  @P1 VIADD R14, R13, 0xfffffc02 ;  /* 0xfffffc020d0e1836 */ /* 0x000fc60000000000 */
[C---:B------:R-:W-:Y:S02]  /*24850*/  DADD R72, R80.reuse, 1 ;  /* 0x3ff0000050487429 */ /* 0x040fe40000000000 */
[----:B------:R-:W-:-:S04]  /*24860*/  DADD R80, R80, -1 ;  /* 0xbff0000050507429 */ /* 0x000fc80000000000 */
[----:B------:R-:W0:Y:S02]  /*24870*/  MUFU.RCP64H R17, R73 ;  /* 0x0000004900117308 */ /* 0x000e240000001800 */
[----:B0-----:R-:W-:-:S08]  /*24880*/  DFMA R22, -R72, R16, 1 ;  /* 0x3ff000004816742b */ /* 0x001fd00000000110 */
[----:B------:R-:W-:-:S08]  /*24890*/  DFMA R22, R22, R22, R22 ;  /* 0x000000161616722b */ /* 0x000fd00000000016 */
[----:B------:R-:W-:Y:S01]  /*248a0*/  DFMA R22, R16, R22, R16 ;  /* 0x000000161016722b */ /* 0x000fe20000000010 */
[----:B------:R-:W-:Y:S02]  /*248b0*/  IMAD.MOV.U32 R16, RZ, RZ, 0x41ad3b5a ;  /* 0x41ad3b5aff107424 */ /* 0x000fe400078e00ff */
[----:B------:R-:W-:-:S05]  /*248c0*/  IMAD.MOV.U32 R17, RZ, RZ, 0x3ed0f5d2 ;  /* 0x3ed0f5d2ff117424 */ /* 0x000fca00078e00ff */
[----:B------:R-:W-:-:S08]  /*248d0*/  DMUL R86, R80, R22 ;  /* 0x0000001650567228 */ /* 0x000fd00000000000 */
[----:B------:R-:W-:-:S08]  /*248e0*/  DFMA R86, R80, R22, R86 ;  /* 0x000000165056722b */ /* 0x000fd00000000056 */
[CC--:B------:R-:W-:Y:S02]  /*248f0*/  DMUL R76, R86.reuse, R86.reuse ;  /* 0x00000056564c7228 */ /* 0x0c0fe40000000000 */
[----:B------:R-:W-:-:S06]  /*24900*/  DMUL R78, R86, R86 ;  /* 0x00000056564e7228 */ /* 0x000fcc0000000000 */
[----:B------:R-:W-:Y:S01]  /*24910*/  DFMA R16, R76, UR6, R16 ;  /* 0x000000064c107c2b */ /* 0x000fe20008000010 */
[----:B------:R-:W-:Y:S01]  /*24920*/  UMOV UR6, 0x75488a3f ;  /* 0x75488a3f00067882 */ /* 0x000fe20000000000 */
[----:B------:R-:W-:-:S06]  /*24930*/  UMOV UR7, 0x3ef3b20a ;  /* 0x3ef3b20a00077882 */ /* 0x000fcc0000000000 */
[----:B------:R-:W-:Y:S01]  /*24940*/  DFMA R74, R76, R16, UR6 ;  /* 0x000000064c4a7e2b */ /* 0x000fe20008000010 */
[----:B------:R-:W-:Y:S01]  /*24950*/  UMOV UR6, 0xe4faecd5 ;  /* 0xe4faecd500067882 */ /* 0x000fe20000000000 */
[----:B------:R-:W-:Y:S01]  /*24960*/  UMOV UR7, 0x3f1745cd ;  /* 0x3f1745cd00077882 */ /* 0x000fe20000000000 */
[----:B------:R-:W-:-:S05]  /*24970*/  DADD R16, R80, -R86 ;  /* 0x0000000050107229 */ /* 0x000fca0000000856 */
[----:B------:R-:W-:Y:S01]  /*24980*/  DFMA R74, R76, R74, UR6 ;  /* 0x000000064c4a7e2b */ /* 0x000fe2000800004a */
[----:B------:R-:W-:Y:S01]  /*24990*/  UMOV UR6, 0x258a578b ;  /* 0x258a578b00067882 */ /* 0x000fe20000000000 */
[----:B------:R-:W-:Y:S01]  /*249a0*/  UMOV UR7, 0x3f3c71c7 ;  /* 0x3f3c71c700077882 */ /* 0x000fe20000000000 */
[----:B------:R-:W-:-:S05]  /*249b0*/  DADD R16, R16, R16 ;  /* 0x0000000010107229 */ /* 0x000fca0000000010 */
[----:B------:R-:W-:Y:S01]  /*249c0*/  DFMA R74, R76, R74, UR6 ;  /* 0x000000064c4a7e2b */ /* 0x000fe2000800004a */
[----:B------:R-:W-:Y:S01]  /*249d0*/  UMOV UR6, 0x9242b910 ;  /* 0x9242b91000067882 */ /* 0x000fe20000000000 */
[----:B------:R-:W-:Y:S01]  /*249e0*/  UMOV UR7, 0x3f624924 ;  /* 0x3f62492400077882 */ /* 0x000fe20000000000 */
[----:B------:R-:W-:-:S05]  /*249f0*/  DFMA R16, R80, -R86, R16 ;  /* 0x800000565010722b */ /* 0x000fca0000000010 */
[----:B------:R-:W-:Y:S01]  /*24a00*/  DFMA R74, R76, R74, UR6 ;  /* 0x000000064c4a7e2b */ /* 0x000fe2000800004a */
[----:B------:R-:W-:Y:S01]  /*24a10*/  UMOV UR6, 0x99999dfb ;  /* 0x99999dfb00067882 */ /* 0x000fe20000000000 */
[----:B------:R-:W-:Y:S01]  /*24a20*/  UMOV UR7, 0x3f899999 ;  /* 0x3f89999900077882 */ /* 0x000fe20000000000 */
[----:B------:R-:W-:-:S05]  /*24a30*/  DMUL R16, R22, R16 ;  /* 0x0000001016107228 */ /* 0x000fca0000000000 */
[----:B------:R-:W-:Y:S01]  /*24a40*/  DFMA R74, R76, R74, UR6 ;  /* 0x000000064c4a7e2b */ /* 0x000fe2000800004a */
[----:B------:R-:W-:Y:S01]  /*24a50*/  UMOV UR6, 0x55555555 ;  /* 0x5555555500067882 */ /* 0x000fe20000000000 */
[----:B------:R-:W-:-:S06]  /*24a60*/  UMOV UR7, 0x3fb55555 ;  /* 0x3fb5555500077882 */ /* 0x000fcc0000000000 */
[----:B------:R-:W-:-:S08]  /*24a70*/  DFMA R84, R76, R74, UR6 ;  /* 0x000000064c547e2b */ /* 0x000fd0000800004a */
[----:B------:R-:W-:Y:S01]  /*24a80*/  DADD R72, -R84, UR6 ;  /* 0x0000000654487e29 */ /* 0x000fe20008000100 */
[----:B------:R-:W-:Y:S01]  /*24a90*/  UMOV UR6, 0xb9e7b0 ;  /* 0x00b9e7b000067882 */ /* 0x000fe20000000000 */
[----:B------:R-:W-:-:S06]  /*24aa0*/  UMOV UR7, 0x3c46a4cb ;  /* 0x3c46a4cb00077882 */ /* 0x000fcc0000000000 */
[----:B------:R-:W-:Y:S02]  /*24ab0*/  DFMA R82, R76, R74, R72 ;  /* 0x0000004a4c52722b */ /* 0x000fe40000000048 */
[C---:B------:R-:W-:Y:S01]  /*24ac0*/  DMUL R72, R86.reuse, R78 ;  /* 0x0000004e56487228 */ /* 0x040fe20000000000 */
[----:B------:R-:W-:Y:S01]  /*24ad0*/  VIADD R75, R17, 0x100000 ;  /* 0x00100000114b7836 */ /* 0x000fe20000000000 */
[----:B------:R-:W-:Y:S01]  /*24ae0*/  DFMA R76, R86, R86, -R78 ;  /* 0x00000056564c722b */ /* 0x000fe2000000084e */
[----:B------:R-:W-:-:S03]  /*24af0*/  IMAD.MOV.U32 R74, RZ, RZ, R16 ;  /* 0x000000ffff4a7224 */ /* 0x000fc600078e0010 */
[----:B------:R-:W-:Y:S01]  /*24b00*/  DADD R82, R82, -UR6 ;  /* 0x8000000652527e29 */ /* 0x000fe20008000000 */
[----:B------:R-:W-:Y:S01]  /*24b10*/  UMOV UR6, 0x80000000 ;  /* 0x8000000000067882 */ /* 0x000fe20000000000 */
[C---:B------:R-:W-:Y:S01]  /*24b20*/  DFMA R22, R86.reuse, R78, -R72 ;  /* 0x0000004e5616722b */ /* 0x040fe20000000848 */
[----:B------:R-:W-:Y:S01]  /*24b30*/  UMOV UR7, 0x43300000 ;  /* 0x4330000000077882 */ /* 0x000fe20000000000 */
[----:B------:R-:W-:-:S04]  /*24b40*/  DFMA R76, R86, R74, R76 ;  /* 0x0000004a564c722b */ /* 0x000fc8000000004c */
[----:B------:R-:W-:Y:S02]  /*24b50*/  DADD R80, R84, R82 ;  /* 0x0000000054507229 */ /* 0x000fe40000000052 */
[----:B------:R-:W-:-:S06]  /*24b60*/  DFMA R22, R16, R78, R22 ;  /* 0x0000004e1016722b */ /* 0x000fcc0000000016 */
[----:B------:R-:W-:Y:S02]  /*24b70*/  DMUL R74, R80, R72 ;  /* 0x00000048504a7228 */ /* 0x000fe40000000000 */
[----:B------:R-:W-:Y:S02]  /*24b80*/  DFMA R22, R86, R76, R22 ;  /* 0x0000004c5616722b */ /* 0x000fe40000000016 */
[----:B------:R-:W-:-:S04]  /*24b90*/  DADD R84, R84, -R80 ;  /* 0x0000000054547229 */ /* 0x000fc80000000850 */
[----:B------:R-:W-:-:S04]  /*24ba0*/  DFMA R76, R80, R72, -R74 ;  /* 0x00000048504c722b */ /* 0x000fc8000000084a */
[----:B------:R-:W-:-:S04]  /*24bb0*/  DADD R84, R82, R84 ;  /* 0x0000000052547229 */ /* 0x000fc80000000054 */
[----:B------:R-:W-:-:S08]  /*24bc0*/  DFMA R22, R80, R22, R76 ;  /* 0x000000165016722b */ /* 0x000fd0000000004c */
[----:B------:R-:W-:-:S08]  /*24bd0*/  DFMA R84, R84, R72, R22 ;  /* 0x000000485454722b */ /* 0x000fd00000000016 */
[----:B------:R-:W-:-:S08]  /*24be0*/  DADD R72, R74, R84 ;  /* 0x000000004a487229 */ /* 0x000fd00000000054 */
[--C-:B------:R-:W-:Y:S02]  /*24bf0*/  DADD R22, R86, R72.reuse ;  /* 0x0000000056167229 */ /* 0x100fe40000000048 */
[----:B------:R-:W-:-:S06]  /*24c00*/  DADD R74, R74, -R72 ;  /* 0x000000004a4a7229 */ /* 0x000fcc0000000848 */
[----:B------:R-:W-:Y:S02]  /*24c10*/  DADD R86, R86, -R22 ;  /* 0x0000000056567229 */ /* 0x000fe40000000816 */
[----:B------:R-:W-:-:S06]  /*24c20*/  DADD R74, R84, R74 ;  /* 0x00000000544a7229 */ /* 0x000fcc000000004a */
[----:B------:R-:W-:Y:S01]  /*24c30*/  DADD R86, R72, R86 ;  /* 0x0000000048567229 */ /* 0x000fe20000000056 */
[----:B------:R-:W-:Y:S01]  /*24c40*/  LOP3.LUT R72, R14, 0x80000000, RZ, 0x3c, !PT ;  /* 0x800000000e487812 */ /* 0x000fe200078e3cff */
[----:B------:R-:W-:-:S06]  /*24c50*/  IMAD.MOV.U32 R73, RZ, RZ, 0x43300000 ;  /* 0x43300000ff497424 */ /* 0x000fcc00078e00ff */
[----:B------:R-:W-:Y:S02]  /*24c60*/  DADD R18, R74, R86 ;  /* 0x000000004a127229 */ /* 0x000fe40000000056 */
[----:B------:R-:W-:Y:S01]  /*24c70*/  DADD R72, R72, -UR6 ;  /* 0x8000000648487e29 */ /* 0x000fe20008000000 */
[----:B------:R-:W-:Y:S01]  /*24c80*/  UMOV UR6, 0xfefa39ef ;  /* 0xfefa39ef00067882 */ /* 0x000fe20000000000 */
[----:B------:R-:W-:-:S04]  /*24c90*/  UMOV UR7, 0x3fe62e42 ;  /* 0x3fe62e4200077882 */ /* 0x000fc80000000000 */
[----:B------:R-:W-:-:S08]  /*24ca0*/  DADD R18, R16, R18 ;  /* 0x0000000010127229 */ /* 0x000fd00000000012 */
[----:B------:R-:W-:-:S08]  /*24cb0*/  DADD R74, R22, R18 ;  /* 0x00000000164a7229 */ /* 0x000fd00000000012 */
[--C-:B------:R-:W-:Y:S02]  /*24cc0*/  DFMA R16, R72, UR6, R74.reuse ;  /* 0x0000000648107c2b */ /* 0x100fe4000800004a */
[----:B------:R-:W-:-:S06]  /*24cd0*/  DADD R76, R22, -R74 ;  /* 0x00000000164c7229 */ /* 0x000fcc000000084a */
[----:B------:R-:W-:Y:S02]  /*24ce0*/  DFMA R22, R72, -UR6, R16 ;  /* 0x8000000648167c2b */ /* 0x000fe40008000010 */
[----:B------:R-:W-:Y:S01]  /*24cf0*/  DADD R76, R18, R76 ;  /* 0x00000000124c7229 */ /* 0x000fe2000000004c */
[----:B------:R-:W-:Y:S02]  /*24d00*/  IMAD.MOV.U32 R19, RZ, RZ, R15 ;  /* 0x000000ffff137224 */ /* 0x000fe400078e000f */
[----:B------:R-:W-:-:S03]  /*24d10*/  IMAD.MOV.U32 R18, RZ, RZ, R0 ;  /* 0x000000ffff127224 */ /* 0x000fc600078e0000 */
[----:B------:R-:W-:Y:S01]  /*24d20*/  DADD R22, -R74, R22 ;  /* 0x000000004a167229 */ /* 0x000fe20000000116 */
[C---:B------:R-:W-:Y:S01]  /*24d30*/  IMAD.SHL.U32 R13, R19.reuse, 0x2, RZ ;  /* 0x00000002130d7824 */ /* 0x040fe200078e00ff */
[----:B------:R-:W-:Y:S01]  /*24d40*/  LOP3.LUT R14, R19, 0xff0fffff, RZ, 0xc0, !PT ;  /* 0xff0fffff130e7812 */ /* 0x000fe200078ec0ff */
[----:B------:R-:W-:-:S03]  /*24d50*/  IMAD.MOV.U32 R15, RZ, RZ, 0x3ff71547 ;  /* 0x3ff71547ff0f7424 */ /* 0x000fc600078e00ff */
[----:B------:R-:W-:Y:S02]  /*24d60*/  ISETP.GT.U32.AND P0, PT, R13, -0x2000001, PT ;  /* 0xfdffffff0d00780c */ /* 0x000fe40003f04070 */
[----:B------:R-:W-:Y:S02]  /*24d70*/  DADD R22, R76, -R22 ;  /* 0x000000004c167229 */ /* 0x000fe40000000816 */
[----:B------:R-:W-:Y:S02]  /*24d80*/  SEL R19, R14, R19, P0 ;  /* 0x000000130e137207 */ /* 0x000fe40000000000 */
[----:B------:R-:W-:-:S04]  /*24d90*/  MOV R14, 0x652b82fe ;  /* 0x652b82fe000e7802 */ /* 0x000fc80000000f00 */
[----:B------:R-:W-:-:S08]  /*24da0*/  DFMA R72, R72, UR8, R22 ;  /* 0x0000000848487c2b */ /* 0x000fd00008000016 */
[----:B------:R-:W-:-:S08]  /*24db0*/  DADD R74, R16, R72 ;  /* 0x00000000104a7229 */ /* 0x000fd00000000048 */
[----:B------:R-:W-:Y:S02]  /*24dc0*/  DADD R16, R16, -R74 ;  /* 0x0000000010107229 */ /* 0x000fe4000000084a */
[----:B------:R-:W-:-:S06]  /*24dd0*/  DMUL R22, R74, R18 ;  /* 0x000000124a167228 */ /* 0x000fcc0000000000 */
[----:B------:R-:W-:Y:S02]  /*24de0*/  DADD R16, R72, R16 ;  /* 0x0000000048107229 */ /* 0x000fe40000000010 */
[----:B------:R-:W-:-:S08]  /*24df0*/  DFMA R74, R74, R18, -R22 ;  /* 0x000000124a4a722b */ /* 0x000fd00000000816 */
[----:B------:R-:W-:-:S08]  /*24e00*/  DFMA R18, R16, R18, R74 ;  /* 0x000000121012722b */ /* 0x000fd0000000004a */
[----:B------:R-:W-:-:S08]  /*24e10*/  DADD R72, R22, R18 ;  /* 0x0000000016487229 */ /* 0x000fd00000000012 */
[----:B------:R-:W-:Y:S02]  /*24e20*/  DFMA R14, R72, R14, 6.75539944105574400000e+15 ;  /* 0x43380000480e742b */ /* 0x000fe4000000000e */
[----:B------:R-:W-:Y:S01]  /*24e30*/  FSETP.GEU.AND P0, PT, |R73|, 4.1917929649353027344, PT ;  /* 0x4086232b4900780b */ /* 0x000fe20003f0e200 */
[----:B------:R-:W-:-:S05]  /*24e40*/  DADD R22, R22, -R72 ;  /* 0x0000000016167229 */ /* 0x000fca0000000848 */
[----:B------:R-:W-:-:S03]  /*24e50*/  DADD R16, R14, -6.75539944105574400000e+15 ;  /* 0xc33800000e107429 */ /* 0x000fc60000000000 */
[----:B------:R-:W-:-:S05]  /*24e60*/  DADD R18, R18, R22 ;  /* 0x0000000012127229 */ /* 0x000fca0000000016 */
[----:B------:R-:W-:Y:S01]  /*24e70*/  DFMA R74, R16, -UR6, R72 ;  /* 0x80000006104a7c2b */ /* 0x000fe20008000048 */
[----:B------:R-:W-:Y:S01]  /*24e80*/  UMOV UR6, 0x3b39803f ;  /* 0x3b39803f00067882 */ /* 0x000fe20000000000 */
[----:B------:R-:W-:-:S06]  /*24e90*/  UMOV UR7, 0x3c7abc9e ;  /* 0x3c7abc9e00077882 */ /* 0x000fcc0000000000 */
[----:B------:R-:W-:Y:S01]  /*24ea0*/  DFMA R74, R16, -UR6, R74 ;  /* 0x80000006104a7c2b */ /* 0x000fe2000800004a */
[----:B------:R-:W-:Y:S01]  /*24eb0*/  UMOV UR6, 0x69ce2bdf ;  /* 0x69ce2bdf00067882 */ /* 0x000fe20000000000 */
[----:B------:R-:W-:Y:S01]  /*24ec0*/  IMAD.MOV.U32 R16, RZ, RZ, -0x35dec16 ;  /* 0xfca213eaff107424 */ /* 0x000fe200078e00ff */
[----:B------:R-:W-:Y:S01]  /*24ed0*/  UMOV UR7, 0x3e5ade15 ;  /* 0x3e5ade1500077882 */ /* 0x000fe20000000000 */
[----:B------:R-:W-:-:S06]  /*24ee0*/  IMAD.MOV.U32 R17, RZ, RZ, 0x3e928af3 ;  /* 0x3e928af3ff117424 */ /* 0x000fcc00078e00ff */
[----:B------:R-:W-:Y:S01]  /*24ef0*/  DFMA R16, R74, UR6, R16 ;  /* 0x000000064a107c2b */ /* 0x000fe20008000010 */
[----:B------:R-:W-:Y:S01]  /*24f00*/  UMOV UR6, 0x62401315 ;  /* 0x6240131500067882 */ /* 0x000fe20000000000 */
[----:B------:R-:W-:-:S06]  /*24f10*/  UMOV UR7, 0x3ec71dee ;  /* 0x3ec71dee00077882 */ /* 0x000fcc0000000000 */
[----:B------:R-:W-:Y:S01]  /*24f20*/  DFMA R16, R74, R16, UR6 ;  /* 0x000000064a107e2b */ /* 0x000fe20008000010 */
        /* <DEDUP_REMOVED lines=20> */
[----:B------:R-:W-:-:S08]  /*25070*/  DFMA R16, R74, R16, UR6 ;  /* 0x000000064a107e2b */ /* 0x000fd00008000010 */
[----:B------:R-:W-:-:S08]  /*25080*/  DFMA R16, R74, R16, 1 ;  /* 0x3ff000004a10742b */ /* 0x000fd00000000010 */
[----:B------:R-:W-:-:S10]  /*25090*/  DFMA R16, R74, R16, 1 ;  /* 0x3ff000004a10742b */ /* 0x000fd40000000010 */
[----:B------:R-:W-:Y:S02]  /*250a0*/  IMAD R23, R14, 0x100000, R17 ;  /* 0x001000000e177824 */ /* 0x000fe400078e0211 */
[----:B------:R-:W-:Y:S01]  /*250b0*/  IMAD.MOV.U32 R22, RZ, RZ, R16 ;  /* 0x000000ffff167224 */ /* 0x000fe200078e0010 */
[----:B------:R-:W-:Y:S06]  /*250c0*/  @!P0 BRA `(.L_x_429) ;  /* 0x0000000000308947 */ /* 0x000fec0003800000 */
[----:B------:R-:W-:Y:S01]  /*250d0*/  FSETP.GEU.AND P1, PT, |R73|, 4.2275390625, PT ;  /* 0x408748004900780b */ /* 0x000fe20003f2e200 */
[C---:B------:R-:W-:Y:S02]  /*250e0*/  DADD R22, R72.reuse, +INF ;  /* 0x7ff0000048167429 */ /* 0x040fe40000000000 */
[----:B------:R-:W-:-:S08]  /*250f0*/  DSETP.GEU.AND P0, PT, R72, RZ, PT ;  /* 0x000000ff4800722a */ /* 0x000fd00003f0e000 */
[----:B------:R-:W-:Y:S02]  /*25100*/  FSEL R22, R22, RZ, P0 ;  /* 0x000000ff16167208 */ /* 0x000fe40000000000 */
[----:B------:R-:W-:Y:S02]  /*25110*/  @!P1 LEA.HI R13, R14, R14, RZ, 0x1 ;  /* 0x0000000e0e0d9211 */ /* 0x000fe400078f08ff */
[----:B------:R-:W-:Y:S02]  /*25120*/  FSEL R23, R23, RZ, P0 ;  /* 0x000000ff17177208 */ /* 0x000fe40000000000 */
[----:B------:R-:W-:-:S04]  /*25130*/  @!P1 SHF.R.S32.HI R13, RZ, 0x1, R13 ;  /* 0x00000001ff0d9819 */ /* 0x000fc8000001140d */
[----:B------:R-:W-:Y:S01]  /*25140*/  @!P1 IADD3 R14, PT, PT, R14, -R13, RZ ;  /* 0x8000000d0e0e9210 */ /* 0x000fe20007ffe0ff */
[----:B------:R-:W-:-:S03]  /*25150*/  @!P1 IMAD R17, R13, 0x100000, R17 ;  /* 0x001000000d119824 */ /* 0x000fc600078e0211 */
[----:B------:R-:W-:Y:S01]  /*25160*/  @!P1 LEA R15, R14, 0x3ff00000, 0x14 ;  /* 0x3ff000000e0f9811 */ /* 0x000fe200078ea0ff */
[----:B------:R-:W-:-:S06]  /*25170*/  @!P1 IMAD.MOV.U32 R14, RZ, RZ, RZ ;  /* 0x000000ffff0e9224 */ /* 0x000fcc00078e00ff */
[----:B------:R-:W-:-:S11]  /*25180*/  @!P1 DMUL R22, R16, R14 ;  /* 0x0000000e10169228 */ /* 0x000fd60000000000 */
.L_x_429:
[----:B------:R-:W-:Y:S01]  /*25190*/  DFMA R18, R18, R22, R22 ;  /* 0x000000161212722b */ /* 0x000fe20000000016 */
[----:B------:R-:W-:Y:S01]  /*251a0*/  IMAD.MOV.U32 R16, RZ, RZ, R12 ;  /* 0x000000ffff107224 */ /* 0x000fe200078e000c */
[----:B------:R-:W-:Y:S01]  /*251b0*/  DSETP.NEU.AND P0, PT, |R22|, +INF , PT ;  /* 0x7ff000001600742a */ /* 0x000fe20003f0d200 */
[----:B------:R-:W-:-:S07]  /*251c0*/  IMAD.MOV.U32 R17, RZ, RZ, 0x0 ;  /* 0x00000000ff117424 */ /* 0x000fce00078e00ff */
[----:B------:R-:W-:Y:S02]  /*251d0*/  FSEL R14, R22, R18, !P0 ;  /* 0x00000012160e7208 */ /* 0x000fe40004000000 */
[----:B------:R-:W-:Y:S01]  /*251e0*/  FSEL R13, R23, R19, !P0 ;  /* 0x00000013170d7208 */ /* 0x000fe20004000000 */
[----:B------:R-:W-:Y:S06]  /*251f0*/  RET.REL.NODEC R16 `(_Z18cudaRaytraceKernel8Matrix4DPviii) ;  /* 0xfffffdac10807950 */ /* 0x000fec0003c3ffff */
.L_x_430:
[----:B------:R-:W-:-:S00]  /*25200*/  BRA `(.L_x_430) ;  /* 0xfffffffc00fc7947 */ /* 0x000fc0000383ffff */
[----:B------:R-:W-:-:S00]  /*25210*/  NOP ;  /* 0x0000000000007918 */ /* 0x000fc00000000000 */
        /* <DEDUP_REMOVED lines=14> */
.L_x_433:


//--------------------- .nv.shared.reserved.0     --------------------------
	.section	.nv.shared.reserved.0,"aw",@nobits
	.weak		__nv_reservedSMEM_offset_0_alias
	.size		__nv_reservedSMEM_offset_0_alias, 0, 64
	.other		__nv_reservedSMEM_offset_0_alias,@"STO_CUDA_RESERVED_SHARED STV_DEFAULT"
__nv_reservedSMEM_offset_0_alias:
	.zero		0
	.zero		64


//--------------------- .nv.constant0._Z18cudaRaytraceKernel8Matrix4DPviii --------------------------
	.section	.nv.constant0._Z18cudaRaytraceKernel8Matrix4DPviii,"a",@progbits
	.sectionflags	@""
	.align	4
.nv.constant0._Z18cudaRaytraceKernel8Matrix4DPviii:
	.zero		1044


//--------------------- SYMBOLS --------------------------

	.type		.nv.reservedSmem.offset0,@object
	.size		.nv.reservedSmem.offset0,0x4
